	.target	sm_80

	.elftype	@"ET_EXEC"


//--------------------- .note.nv.tkinfo           --------------------------
	.section	.note.nv.tkinfo,"",@"SHT_NOTE"
	.sectionflags	@"SHF_NOTE_NV_TKINFO"
	.tkinfo
        /*0018*/ 	.word	0x00000002
        /*0030*/ 	.string	""
        /*0030*/ 	.string	"ptxas"
        /*0030*/ 	.string	"Cuda compilation tools, release 13.0, V13.0.88"
        /*0030*/ 	.string	"Build cuda_13.0.r13.0/compiler.36424714_0"
        /*0030*/ 	.string	"-v  -suppress-debug-info  -lineinfo  -arch sm_80 "



//--------------------- .note.nv.cuinfo           --------------------------
	.section	.note.nv.cuinfo,"",@"SHT_NOTE"
	.sectionflags	@"SHF_NOTE_NV_CUINFO"
        /*0018*/ 	.short	0x0002
        /*001a*/ 	.short	0x0050
        /*001c*/ 	.short	0x0082
	.zero		2


//--------------------- .nv.info                  --------------------------
	.section	.nv.info,"",@"SHT_CUDA_INFO"
	.align	4


	//----- nvinfo : EIATTR_REGCOUNT
	.align		4
        /*0000*/ 	.byte	0x04, 0x2f
        /*0002*/ 	.short	(.L_1 - .L_0)
	.align		4
.L_0:
        /*0004*/ 	.word	index@(matmul_kernel)
        /*0008*/ 	.word	0x00000020


	//----- nvinfo : EIATTR_FRAME_SIZE
	.align		4
.L_1:
        /*000c*/ 	.byte	0x04, 0x11
        /*000e*/ 	.short	(.L_3 - .L_2)
	.align		4
.L_2:
        /*0010*/ 	.word	index@(matmul_kernel)
        /*0014*/ 	.word	0x00002a38


	//----- nvinfo : EIATTR_MIN_STACK_SIZE
	.align		4
.L_3:
        /*0018*/ 	.byte	0x04, 0x12
        /*001a*/ 	.short	(.L_5 - .L_4)
	.align		4
.L_4:
        /*001c*/ 	.word	index@(matmul_kernel)
        /*0020*/ 	.word	0x00002a38
.L_5:


//--------------------- .nv.info.matmul_kernel    --------------------------
	.section	.nv.info.matmul_kernel,"",@"SHT_CUDA_INFO"
	.sectionflags	@""
	.align	4


	//----- nvinfo : EIATTR_CUDA_API_VERSION
	.align		4
        /*0000*/ 	.byte	0x04, 0x37
        /*0002*/ 	.short	(.L_7 - .L_6)
.L_6:
        /*0004*/ 	.word	0x00000082


	//----- nvinfo : EIATTR_SW2861232_WAR
	.align		4
.L_7:
        /*0008*/ 	.byte	0x01, 0x35
	.zero		2


	//----- nvinfo : EIATTR_PARAM_CBANK
	.align		4
        /*000c*/ 	.byte	0x04, 0x0a
        /*000e*/ 	.short	(.L_9 - .L_8)
	.align		4
.L_8:
        /*0010*/ 	.word	index@(.nv.constant0.matmul_kernel)
        /*0014*/ 	.short	0x0160
        /*0016*/ 	.short	0x0050


	//----- nvinfo : EIATTR_CBANK_PARAM_SIZE
	.align		4
.L_9:
        /*0018*/ 	.byte	0x03, 0x19
        /*001a*/ 	.short	0x0050


	//----- nvinfo : EIATTR_KPARAM_INFO
	.align		4
        /*001c*/ 	.byte	0x04, 0x17
        /*001e*/ 	.short	(.L_11 - .L_10)
.L_10:
        /*0020*/ 	.word	0x00000000
        /*0024*/ 	.short	0x000d
        /*0026*/ 	.short	0x0048
        /*0028*/ 	.byte	0x00, 0xf4, 0x21, 0x00


	//----- nvinfo : EIATTR_KPARAM_INFO
	.align		4
.L_11:
        /*002c*/ 	.byte	0x04, 0x17
        /*002e*/ 	.short	(.L_13 - .L_12)
.L_12:
        /*0030*/ 	.word	0x00000000
        /*0034*/ 	.short	0x000c
        /*0036*/ 	.short	0x0040
        /*0038*/ 	.byte	0x00, 0xf4, 0x21, 0x00


	//----- nvinfo : EIATTR_KPARAM_INFO
	.align		4
.L_13:
        /*003c*/ 	.byte	0x04, 0x17
        /*003e*/ 	.short	(.L_15 - .L_14)
.L_14:
        /*0040*/ 	.word	0x00000000
        /*0044*/ 	.short	0x000b
        /*0046*/ 	.short	0x0038
        /*0048*/ 	.byte	0x00, 0xf0, 0x11, 0x00


	//----- nvinfo : EIATTR_KPARAM_INFO
	.align		4
.L_15:
        /*004c*/ 	.byte	0x04, 0x17
        /*004e*/ 	.short	(.L_17 - .L_16)
.L_16:
        /*0050*/ 	.word	0x00000000
        /*0054*/ 	.short	0x000a
        /*0056*/ 	.short	0x0034
        /*0058*/ 	.byte	0x00, 0xf0, 0x11, 0x00


	//----- nvinfo : EIATTR_KPARAM_INFO
	.align		4
.L_17:
        /*005c*/ 	.byte	0x04, 0x17
        /*005e*/ 	.short	(.L_19 - .L_18)
.L_18:
        /*0060*/ 	.word	0x00000000
        /*0064*/ 	.short	0x0009
        /*0066*/ 	.short	0x0030
        /*0068*/ 	.byte	0x00, 0xf0, 0x11, 0x00


	//----- nvinfo : EIATTR_KPARAM_INFO
	.align		4
.L_19:
        /*006c*/ 	.byte	0x04, 0x17
        /*006e*/ 	.short	(.L_21 - .L_20)
.L_20:
        /*0070*/ 	.word	0x00000000
        /*0074*/ 	.short	0x0008
        /*0076*/ 	.short	0x002c
        /*0078*/ 	.byte	0x00, 0xf0, 0x11, 0x00


	//----- nvinfo : EIATTR_KPARAM_INFO
	.align		4
.L_21:
        /*007c*/ 	.byte	0x04, 0x17
        /*007e*/ 	.short	(.L_23 - .L_22)
.L_22:
        /*0080*/ 	.word	0x00000000
        /*0084*/ 	.short	0x0007
        /*0086*/ 	.short	0x0028
        /*0088*/ 	.byte	0x00, 0xf0, 0x11, 0x00


	//----- nvinfo : EIATTR_KPARAM_INFO
	.align		4
.L_23:
        /*008c*/ 	.byte	0x04, 0x17
        /*008e*/ 	.short	(.L_25 - .L_24)
.L_24:
        /*0090*/ 	.word	0x00000000
        /*0094*/ 	.short	0x0006
        /*0096*/ 	.short	0x0024
        /*0098*/ 	.byte	0x00, 0xf0, 0x11, 0x00


	//----- nvinfo : EIATTR_KPARAM_INFO
	.align		4
.L_25:
        /*009c*/ 	.byte	0x04, 0x17
        /*009e*/ 	.short	(.L_27 - .L_26)
.L_26:
        /*00a0*/ 	.word	0x00000000
        /*00a4*/ 	.short	0x0005
        /*00a6*/ 	.short	0x0020
        /*00a8*/ 	.byte	0x00, 0xf0, 0x11, 0x00


	//----- nvinfo : EIATTR_KPARAM_INFO
	.align		4
.L_27:
        /*00ac*/ 	.byte	0x04, 0x17
        /*00ae*/ 	.short	(.L_29 - .L_28)
.L_28:
        /*00b0*/ 	.word	0x00000000
        /*00b4*/ 	.short	0x0004
        /*00b6*/ 	.short	0x001c
        /*00b8*/ 	.byte	0x00, 0xf0, 0x11, 0x00


	//----- nvinfo : EIATTR_KPARAM_INFO
	.align		4
.L_29:
        /*00bc*/ 	.byte	0x04, 0x17
        /*00be*/ 	.short	(.L_31 - .L_30)
.L_30:
        /*00c0*/ 	.word	0x00000000
        /*00c4*/ 	.short	0x0003
        /*00c6*/ 	.short	0x0018
        /*00c8*/ 	.byte	0x00, 0xf0, 0x11, 0x00


	//----- nvinfo : EIATTR_KPARAM_INFO
	.align		4
.L_31:
        /*00cc*/ 	.byte	0x04, 0x17
        /*00ce*/ 	.short	(.L_33 - .L_32)
.L_32:
        /*00d0*/ 	.word	0x00000000
        /*00d4*/ 	.short	0x0002
        /*00d6*/ 	.short	0x0010
        /*00d8*/ 	.byte	0x00, 0xf4, 0x21, 0x00


	//----- nvinfo : EIATTR_KPARAM_INFO
	.align		4
.L_33:
        /*00dc*/ 	.byte	0x04, 0x17
        /*00de*/ 	.short	(.L_35 - .L_34)
.L_34:
        /*00e0*/ 	.word	0x00000000
        /*00e4*/ 	.short	0x0001
        /*00e6*/ 	.short	0x0008
        /*00e8*/ 	.byte	0x00, 0xf4, 0x21, 0x00


	//----- nvinfo : EIATTR_KPARAM_INFO
	.align		4
.L_35:
        /*00ec*/ 	.byte	0x04, 0x17
        /*00ee*/ 	.short	(.L_37 - .L_36)
.L_36:
        /*00f0*/ 	.word	0x00000000
        /*00f4*/ 	.short	0x0000
        /*00f6*/ 	.short	0x0000
        /*00f8*/ 	.byte	0x00, 0xf4, 0x21, 0x00


	//----- nvinfo : EIATTR_MAXREG_COUNT
	.align		4
.L_37:
        /*00fc*/ 	.byte	0x03, 0x1b
        /*00fe*/ 	.short	0x0080


	//----- nvinfo : EIATTR_NUM_BARRIERS
	.align		4
        /*0100*/ 	.byte	0x02, 0x4c
        /*0102*/ 	.byte	0x01
	.zero		1


	//----- nvinfo : EIATTR_ANNOTATIONS
	.align		4
        /*0104*/ 	.byte	0x04, 0x55
        /*0106*/ 	.short	(.L_39 - .L_38)


	//   ....[0]....
.L_38:
        /*0108*/ 	.word	0x00000001
        /*010c*/ 	.byte	0x40, 0x06, 0x00, 0x00, 0x01, 0x00, 0x00, 0x00, 0xc0, 0x06, 0x00, 0x00, 0x01, 0x00, 0x00, 0x00
        /* <DEDUP_REMOVED lines=4008> */
        /*fb9c*/ 	.byte	0x30, 0xcf, 0x03, 0x00, 0x01, 0x00, 0x00, 0x00, 0x50, 0xcf, 0x03, 0x00


	//----- nvinfo : EIATTR_MERCURY_ISA_VERSION
	.align		4
.L_39:
        /*fba8*/ 	.byte	0x03, 0x5f
        /*fbaa*/ 	.short	0x0000


	//----- nvinfo : EIATTR_EXIT_INSTR_OFFSETS
	.align		4
        /*fbac*/ 	.byte	0x04, 0x1c
        /*fbae*/ 	.short	(.L_41 - .L_40)


	//   ....[0]....
.L_40:
        /*fbb0*/ 	.word	0x0003d1e0


	//   ....[1]....
        /*fbb4*/ 	.word	0x0003d200


	//----- nvinfo : EIATTR_REQNTID
	.align		4
.L_41:
        /*fbb8*/ 	.byte	0x04, 0x10
        /*fbba*/ 	.short	(.L_43 - .L_42)
.L_42:
        /*fbbc*/ 	.word	0x00000200
        /*fbc0*/ 	.word	0x00000001
        /*fbc4*/ 	.word	0x00000001
.L_43:


//--------------------- .nv.callgraph             --------------------------
	.section	.nv.callgraph,"",@"SHT_CUDA_CALLGRAPH"
	.align	4
	.sectionentsize	8
	.align		4
        /*0000*/ 	.word	0x00000000
	.align		4
        /*0004*/ 	.word	0xffffffff
	.align		4
        /*0008*/ 	.word	0x00000000
	.align		4
        /*000c*/ 	.word	0xfffffffe
	.align		4
        /*0010*/ 	.word	0x00000000
	.align		4
        /*0014*/ 	.word	0xfffffffd
	.align		4
        /*0018*/ 	.word	0x00000000
	.align		4
        /*001c*/ 	.word	0xfffffffc


//--------------------- .nv.rel.action            --------------------------
	.section	.nv.rel.action,"",@"SHT_CUDA_RELOCINFO"
	.align	8
	.sectionentsize	8
        /*0000*/ 	.byte	0x73, 0x00, 0x00, 0x00, 0x00, 0x00, 0x00, 0x00, 0x00, 0x00, 0x00, 0x11, 0x25, 0x00, 0x05, 0x36


//--------------------- .nv.constant0.matmul_kernel --------------------------
	.section	.nv.constant0.matmul_kernel,"a",@progbits
	.sectionflags	@""
	.align	4
.nv.constant0.matmul_kernel:
	.zero		432


//--------------------- .text.matmul_kernel       --------------------------
	.section	.text.matmul_kernel,"ax",@progbits
	.sectioninfo	@"SHI_REGISTERS=32"
	.align	128
        .global         matmul_kernel
        .type           matmul_kernel,@function
        .size           matmul_kernel,(.L_x_3 - matmul_kernel)
        .other          matmul_kernel,@"STO_CUDA_ENTRY STV_DEFAULT"
matmul_kernel:
.text.matmul_kernel:
[----:B------:R-:W-:-:S03]  /*0000*/  IMAD.MOV.U32 R1, RZ, RZ, c[0x0][0x28] ;  /* 0x00000a00ff017624 */ /* 0x000fc600078e00ff */
[----:B------:R-:W-:Y:S01]  /*0010*/  IMAD.MOV.U32 R7, RZ, RZ, 0xff ;  /* 0x000000ffff077424 */ /* 0x000fe200078e00ff */
[----:B------:R-:W1:Y:S01]  /*0020*/  S2R R4, SR_CTAID.X ;  /* 0x0000000000047919 */ /* 0x000e620000002500 */
[----:B------:R-:W-:-:S03]  /*0030*/  IADD3 R1, R1, -0x2a38, RZ ;  /* 0xffffd5c801017810 */ /* 0x000fc60007ffe0ff */
[----:B------:R-:W-:Y:S01]  /*0040*/  IADD3 R0, R7, c[0x0][0x17c], RZ ;  /* 0x00005f0007007a10 */ /* 0x000fe20007ffe0ff */
[----:B------:R-:W2:Y:S03]  /*0050*/  S2R R16, SR_TID.X ;  /* 0x0000000000107919 */ /* 0x000ea60000002100 */
[----:B------:R-:W-:-:S04]  /*0060*/  SHF.R.S32.HI R3, RZ, 0x1f, R0 ;  /* 0x0000001fff037819 */ /* 0x000fc80000011400 */
[----:B------:R-:W-:-:S04]  /*0070*/  LEA.HI R3, R3, R0, RZ, 0x8 ;  /* 0x0000000003037211 */ /* 0x000fc800078f40ff */
[----:B------:R-:W-:-:S05]  /*0080*/  SHF.R.S32.HI R3, RZ, 0x8, R3 ;  /* 0x00000008ff037819 */ /* 0x000fca0000011403 */
[----:B------:R-:W-:Y:S01]  /*0090*/  IMAD.SHL.U32 R5, R3, 0x8, RZ ;  /* 0x0000000803057824 */ /* 0x000fe200078e00ff */
[----:B-1----:R-:W-:-:S04]  /*00a0*/  IABS R8, R4 ;  /* 0x0000000400087213 */ /* 0x002fc80000000000 */
[-C--:B------:R-:W-:Y:S02]  /*00b0*/  IABS R9, R5.reuse ;  /* 0x0000000500097213 */ /* 0x080fe40000000000 */
[----:B------:R-:W-:Y:S02]  /*00c0*/  IABS R10, R5 ;  /* 0x00000005000a7213 */ /* 0x000fe40000000000 */
[----:B------:R-:W1:Y:S01]  /*00d0*/  I2F.RP R0, R9 ;  /* 0x0000000900007306 */ /* 0x000e620000209400 */
[----:B--2---:R-:W-:-:S07]  /*00e0*/  LOP3.LUT R28, R16, 0xff, RZ, 0xc0, !PT ;  /* 0x000000ff101c7812 */ /* 0x004fce00078ec0ff */
[----:B-1----:R-:W1:Y:S02]  /*00f0*/  MUFU.RCP R0, R0 ;  /* 0x0000000000007308 */ /* 0x002e640000001000 */
[----:B-1----:R-:W-:Y:S01]  /*0100*/  IADD3 R2, R0, 0xffffffe, RZ ;  /* 0x0ffffffe00027810 */ /* 0x002fe20007ffe0ff */
[----:B------:R-:W-:-:S05]  /*0110*/  IMAD.MOV R0, RZ, RZ, -R10 ;  /* 0x000000ffff007224 */ /* 0x000fca00078e0a0a */
[----:B------:R1:W2:Y:S02]  /*0120*/  F2I.FTZ.U32.TRUNC.NTZ R3, R2 ;  /* 0x0000000200037305 */ /* 0x0002a4000021f000 */
[----:B-1----:R-:W-:Y:S02]  /*0130*/  IMAD.MOV.U32 R2, RZ, RZ, RZ ;  /* 0x000000ffff027224 */ /* 0x002fe400078e00ff */
[----:B--2---:R-:W-:-:S04]  /*0140*/  IMAD.MOV R6, RZ, RZ, -R3 ;  /* 0x000000ffff067224 */ /* 0x004fc800078e0a03 */
[----:B------:R-:W-:Y:S02]  /*0150*/  IMAD R11, R6, R9, RZ ;  /* 0x00000009060b7224 */ /* 0x000fe400078e02ff */
[----:B------:R-:W-:Y:S02]  /*0160*/  IMAD.MOV.U32 R6, RZ, RZ, R8 ;  /* 0x000000ffff067224 */ /* 0x000fe400078e0008 */
[----:B------:R-:W-:Y:S01]  /*0170*/  IMAD.HI.U32 R3, R3, R11, R2 ;  /* 0x0000000b03037227 */ /* 0x000fe200078e0002 */
[----:B------:R-:W-:-:S04]  /*0180*/  IABS R2, c[0x0][0x17c] ;  /* 0x00005f0000027a13 */ /* 0x000fc80000000000 */
[----:B------:R-:W1:Y:S01]  /*0190*/  I2F.RP R10, R2 ;  /* 0x00000002000a7306 */ /* 0x000e620000209400 */
[----:B------:R-:W-:-:S04]  /*01a0*/  IMAD.HI.U32 R3, R3, R6, RZ ;  /* 0x0000000603037227 */ /* 0x000fc800078e00ff */
[----:B------:R-:W-:-:S05]  /*01b0*/  IMAD R0, R3, R0, R6 ;  /* 0x0000000003007224 */ /* 0x000fca00078e0206 */
[----:B------:R-:W-:Y:S01]  /*01c0*/  ISETP.GT.U32.AND P1, PT, R9, R0, PT ;  /* 0x000000000900720c */ /* 0x000fe20003f24070 */
[----:B-1----:R-:W-:-:S12]  /*01d0*/  MUFU.RCP R10, R10 ;  /* 0x0000000a000a7308 */ /* 0x002fd80000001000 */
[----:B------:R-:W-:Y:S01]  /*01e0*/  @!P1 IMAD.IADD R0, R0, 0x1, -R9 ;  /* 0x0000000100009824 */ /* 0x000fe200078e0a09 */
[----:B------:R-:W-:Y:S02]  /*01f0*/  @!P1 IADD3 R3, R3, 0x1, RZ ;  /* 0x0000000103039810 */ /* 0x000fe40007ffe0ff */
[----:B------:R-:W-:Y:S02]  /*0200*/  ISETP.NE.AND P1, PT, R5, RZ, PT ;  /* 0x000000ff0500720c */ /* 0x000fe40003f25270 */
[----:B------:R-:W-:Y:S02]  /*0210*/  ISETP.GE.U32.AND P0, PT, R0, R9, PT ;  /* 0x000000090000720c */ /* 0x000fe40003f06070 */
[----:B------:R-:W-:-:S04]  /*0220*/  LOP3.LUT R0, R4, R5, RZ, 0x3c, !PT ;  /* 0x0000000504007212 */ /* 0x000fc800078e3cff */
[----:B------:R-:W-:Y:S02]  /*0230*/  ISETP.GE.AND P2, PT, R0, RZ, PT ;  /* 0x000000ff0000720c */ /* 0x000fe40003f46270 */
[----:B------:R-:W-:-:S05]  /*0240*/  IADD3 R0, R7, c[0x0][0x178], RZ ;  /* 0x00005e0007007a10 */ /* 0x000fca0007ffe0ff */
[----:B------:R-:W-:-:S05]  /*0250*/  @P0 IADD3 R3, R3, 0x1, RZ ;  /* 0x0000000103030810 */ /* 0x000fca0007ffe0ff */
[----:B------:R-:W-:Y:S01]  /*0260*/  IMAD.MOV.U32 R6, RZ, RZ, R3 ;  /* 0x000000ffff067224 */ /* 0x000fe200078e0003 */
[----:B------:R-:W-:-:S03]  /*0270*/  SHF.R.S32.HI R3, RZ, 0x1f, R0 ;  /* 0x0000001fff037819 */ /* 0x000fc60000011400 */
[----:B------:R-:W-:Y:S01]  /*0280*/  @!P2 IMAD.MOV R6, RZ, RZ, -R6 ;  /* 0x000000ffff06a224 */ /* 0x000fe200078e0a06 */
[----:B------:R-:W-:Y:S02]  /*0290*/  @!P1 LOP3.LUT R6, RZ, R5, RZ, 0x33, !PT ;  /* 0x00000005ff069212 */ /* 0x000fe400078e33ff */
[----:B------:R-:W-:-:S03]  /*02a0*/  LEA.HI R3, R3, R0, RZ, 0x8 ;  /* 0x0000000003037211 */ /* 0x000fc600078f40ff */
[----:B------:R-:W-:Y:S02]  /*02b0*/  IMAD.SHL.U32 R26, R6, 0x8, RZ ;  /* 0x00000008061a7824 */ /* 0x000fe400078e00ff */
[----:B------:R-:W-:-:S03]  /*02c0*/  IMAD.MOV R6, RZ, RZ, -R6 ;  /* 0x000000ffff067224 */ /* 0x000fc600078e0a06 */
[----:B------:R-:W-:Y:S01]  /*02d0*/  LEA.HI.SX32 R0, R3, -R26, 0x18 ;  /* 0x8000001a03007211 */ /* 0x000fe200078fc2ff */
[----:B------:R-:W-:Y:S02]  /*02e0*/  IMAD R5, R5, R6, R4 ;  /* 0x0000000605057224 */ /* 0x000fe400078e0204 */
[----:B------:R-:W-:Y:S01]  /*02f0*/  IMAD.MOV.U32 R6, RZ, RZ, RZ ;  /* 0x000000ffff067224 */ /* 0x000fe200078e00ff */
[----:B------:R-:W-:Y:S02]  /*0300*/  IMNMX R0, R0, 0x8, PT ;  /* 0x0000000800007817 */ /* 0x000fe40003800200 */
[----:B------:R-:W-:Y:S02]  /*0310*/  IABS R4, R5 ;  /* 0x0000000500047213 */ /* 0x000fe40000000000 */
[----:B------:R-:W-:-:S04]  /*0320*/  IABS R3, R0 ;  /* 0x0000000000037213 */ /* 0x000fc80000000000 */
[----:B------:R-:W1:Y:S08]  /*0330*/  I2F.RP R8, R3 ;  /* 0x0000000300087306 */ /* 0x000e700000209400 */
[----:B-1----:R-:W1:Y:S02]  /*0340*/  MUFU.RCP R8, R8 ;  /* 0x0000000800087308 */ /* 0x002e640000001000 */
[----:B-1----:R-:W-:-:S02]  /*0350*/  IADD3 R7, R8, 0xffffffe, RZ ;  /* 0x0ffffffe08077810 */ /* 0x002fc40007ffe0ff */
[----:B------:R-:W-:-:S04]  /*0360*/  IABS R8, R0 ;  /* 0x0000000000087213 */ /* 0x000fc80000000000 */
[----:B------:R-:W1:Y:S02]  /*0370*/  F2I.FTZ.U32.TRUNC.NTZ R7, R7 ;  /* 0x0000000700077305 */ /* 0x000e64000021f000 */
[----:B-1----:R-:W-:-:S04]  /*0380*/  IMAD.MOV R12, RZ, RZ, -R7 ;  /* 0x000000ffff0c7224 */ /* 0x002fc800078e0a07 */
[----:B------:R-:W-:-:S04]  /*0390*/  IMAD R9, R12, R3, RZ ;  /* 0x000000030c097224 */ /* 0x000fc800078e02ff */
[----:B------:R-:W-:-:S04]  /*03a0*/  IMAD.HI.U32 R6, R7, R9, R6 ;  /* 0x0000000907067227 */ /* 0x000fc800078e0006 */
[----:B------:R-:W-:Y:S02]  /*03b0*/  IMAD.MOV.U32 R7, RZ, RZ, R4 ;  /* 0x000000ffff077224 */ /* 0x000fe400078e0004 */
[----:B------:R-:W-:Y:S01]  /*03c0*/  IMAD.MOV R4, RZ, RZ, -R8 ;  /* 0x000000ffff047224 */ /* 0x000fe200078e0a08 */
[----:B------:R-:W-:Y:S01]  /*03d0*/  IABS R8, c[0x0][0x178] ;  /* 0x00005e0000087a13 */ /* 0x000fe20000000000 */
[----:B------:R-:W-:-:S04]  /*03e0*/  IMAD.HI.U32 R6, R6, R7, RZ ;  /* 0x0000000706067227 */ /* 0x000fc800078e00ff */
[----:B------:R-:W-:Y:S02]  /*03f0*/  IMAD R4, R6, R4, R7 ;  /* 0x0000000406047224 */ /* 0x000fe400078e0207 */
[----:B------:R-:W-:Y:S01]  /*0400*/  IMAD.MOV.U32 R13, RZ, RZ, R8 ;  /* 0x000000ffff0d7224 */ /* 0x000fe200078e0008 */
[----:B------:R-:W-:Y:S02]  /*0410*/  IADD3 R8, R10, 0xffffffe, RZ ;  /* 0x0ffffffe0a087810 */ /* 0x000fe40007ffe0ff */
[----:B------:R-:W-:Y:S01]  /*0420*/  ISETP.GT.U32.AND P1, PT, R3, R4, PT ;  /* 0x000000040300720c */ /* 0x000fe20003f24070 */
[----:B------:R-:W1:Y:S01]  /*0430*/  I2F.RP R7, R13 ;  /* 0x0000000d00077306 */ /* 0x000e620000209400 */
[----:B------:R-:W-:-:S07]  /*0440*/  SHF.R.U32.HI R10, RZ, 0x7, R16 ;  /* 0x00000007ff0a7819 */ /* 0x000fce0000011610 */
[----:B------:R-:W2:Y:S04]  /*0450*/  F2I.FTZ.U32.TRUNC.NTZ R9, R8 ;  /* 0x0000000800097305 */ /* 0x000ea8000021f000 */
[----:B------:R-:W-:Y:S01]  /*0460*/  @!P1 IMAD.IADD R4, R4, 0x1, -R3 ;  /* 0x0000000104049824 */ /* 0x000fe200078e0a03 */
[----:B------:R-:W-:Y:S02]  /*0470*/  @!P1 IADD3 R6, R6, 0x1, RZ ;  /* 0x0000000106069810 */ /* 0x000fe40007ffe0ff */
[----:B------:R-:W-:Y:S01]  /*0480*/  ISETP.NE.AND P1, PT, R0, RZ, PT ;  /* 0x000000ff0000720c */ /* 0x000fe20003f25270 */
[----:B-1----:R-:W1:Y:S01]  /*0490*/  MUFU.RCP R7, R7 ;  /* 0x0000000700077308 */ /* 0x002e620000001000 */
[----:B------:R-:W-:Y:S01]  /*04a0*/  ISETP.GE.U32.AND P0, PT, R4, R3, PT ;  /* 0x000000030400720c */ /* 0x000fe20003f06070 */
[----:B------:R-:W-:Y:S01]  /*04b0*/  IMAD.MOV.U32 R4, RZ, RZ, 0x7f ;  /* 0x0000007fff047424 */ /* 0x000fe200078e00ff */
[----:B------:R-:W-:-:S04]  /*04c0*/  LOP3.LUT R3, R5, R0, RZ, 0x3c, !PT ;  /* 0x0000000005037212 */ /* 0x000fc800078e3cff */
[----:B------:R-:W-:Y:S01]  /*04d0*/  ISETP.GE.AND P2, PT, R3, RZ, PT ;  /* 0x000000ff0300720c */ /* 0x000fe20003f46270 */
[----:B--2---:R-:W-:Y:S01]  /*04e0*/  IMAD.MOV R3, RZ, RZ, -R9 ;  /* 0x000000ffff037224 */ /* 0x004fe200078e0a09 */
[----:B------:R-:W-:Y:S02]  /*04f0*/  IADD3 R14, R4, c[0x0][0x180], RZ ;  /* 0x00006000040e7a10 */ /* 0x000fe40007ffe0ff */
[----:B------:R-:W-:Y:S01]  /*0500*/  SGXT.U32 R4, R10, 0x2 ;  /* 0x000000020a04781a */ /* 0x000fe20000000000 */
[----:B------:R-:W-:Y:S01]  /*0510*/  IMAD R3, R3, R2, RZ ;  /* 0x0000000203037224 */ /* 0x000fe200078e02ff */
[----:B------:R-:W-:Y:S02]  /*0520*/  SHF.R.U32.HI R10, RZ, 0x8, R16 ;  /* 0x00000008ff0a7819 */ /* 0x000fe40000011610 */
[----:B------:R-:W-:Y:S02]  /*0530*/  @P0 IADD3 R6, R6, 0x1, RZ ;  /* 0x0000000106060810 */ /* 0x000fe40007ffe0ff */
[----:B-1----:R-:W-:-:S02]  /*0540*/  IADD3 R8, R7, 0xffffffe, RZ ;  /* 0x0ffffffe07087810 */ /* 0x002fc40007ffe0ff */
[----:B------:R-:W-:Y:S01]  /*0550*/  SGXT.U32 R10, R10, 0x1 ;  /* 0x000000010a0a781a */ /* 0x000fe20000000000 */
[----:B------:R-:W-:Y:S01]  /*0560*/  @!P2 IMAD.MOV R6, RZ, RZ, -R6 ;  /* 0x000000ffff06a224 */ /* 0x000fe200078e0a06 */
[----:B------:R-:W-:Y:S01]  /*0570*/  @!P1 LOP3.LUT R6, RZ, R0, RZ, 0x33, !PT ;  /* 0x00000000ff069212 */ /* 0x000fe200078e33ff */
[----:B------:R1:W2:Y:S01]  /*0580*/  F2I.FTZ.U32.TRUNC.NTZ R7, R8 ;  /* 0x0000000800077305 */ /* 0x0002a2000021f000 */
[----:B------:R-:W-:Y:S02]  /*0590*/  ISETP.GE.AND P1, PT, R10, c[0x0][0x180], PT ;  /* 0x000060000a007a0c */ /* 0x000fe40003f26270 */
[----:B------:R-:W-:Y:S01]  /*05a0*/  ISETP.GT.AND P0, PT, R14, 0x7f, PT ;  /* 0x0000007f0e00780c */ /* 0x000fe20003f04270 */
[----:B------:R-:W-:Y:S02]  /*05b0*/  IMAD.SHL.U32 R15, R6, 0x100, RZ ;  /* 0x00000100060f7824 */ /* 0x000fe400078e00ff */
[----:B------:R-:W-:Y:S01]  /*05c0*/  IMAD.MOV R10, RZ, RZ, -R6 ;  /* 0x000000ffff0a7224 */ /* 0x000fe200078e0a06 */
[----:B------:R-:W-:Y:S01]  /*05d0*/  SEL R27, RZ, 0x4, !P0 ;  /* 0x00000004ff1b7807 */ /* 0x000fe20004000000 */
[----:B-1----:R-:W-:Y:S01]  /*05e0*/  IMAD.MOV.U32 R8, RZ, RZ, RZ ;  /* 0x000000ffff087224 */ /* 0x002fe200078e00ff */
[----:B------:R-:W-:Y:S01]  /*05f0*/  LOP3.LUT R4, R15, R4, RZ, 0xfc, !PT ;  /* 0x000000040f047212 */ /* 0x000fe200078efcff */
[----:B------:R-:W-:Y:S01]  /*0600*/  IMAD R5, R0, R10, R5 ;  /* 0x0000000a00057224 */ /* 0x000fe200078e0205 */
[----:B------:R-:W-:Y:S01]  /*0610*/  SEL R12, R27, RZ, !P1 ;  /* 0x000000ff1b0c7207 */ /* 0x000fe20004800000 */
[----:B------:R-:W-:Y:S01]  /*0620*/  IMAD.HI.U32 R3, R9, R3, R8 ;  /* 0x0000000309037227 */ /* 0x000fe200078e0008 */
[----:B------:R-:W-:Y:S01]  /*0630*/  SHF.R.S32.HI R9, RZ, 0x8, R16 ;  /* 0x00000008ff097819 */ /* 0x000fe20000011410 */
[----:B------:R-:W-:Y:S01]  /*0640*/  STL [R1+0x38c], R15 ;  /* 0x00038c0f01007387 */ /* 0x000fe20000100800 */
[----:B------:R-:W-:Y:S01]  /*0650*/  IABS R19, R4 ;  /* 0x0000000400137213 */ /* 0x000fe20000000000 */
[----:B--2---:R-:W-:Y:S01]  /*0660*/  IMAD.MOV R11, RZ, RZ, -R7 ;  /* 0x000000ffff0b7224 */ /* 0x004fe200078e0a07 */
[----:B------:R-:W-:Y:S01]  /*0670*/  SGXT R8, R9, 0x1 ;  /* 0x000000010908781a */ /* 0x000fe20000000200 */
[----:B------:R-:W-:Y:S01]  /*0680*/  IMAD.SHL.U32 R9, R28, 0x4, RZ ;  /* 0x000000041c097824 */ /* 0x000fe200078e00ff */
[C---:B------:R-:W-:Y:S01]  /*0690*/  LOP3.LUT R16, R4.reuse, 0xc, RZ, 0xfc, !PT ;  /* 0x0000000c04107812 */ /* 0x040fe200078efcff */
[----:B------:R-:W-:Y:S01]  /*06a0*/  IMAD.HI.U32 R6, R3, R19, RZ ;  /* 0x0000001303067227 */ /* 0x000fe200078e00ff */
[C---:B------:R-:W-:Y:S01]  /*06b0*/  LOP3.LUT R17, R4.reuse, 0x10, RZ, 0xfc, !PT ;  /* 0x0000001004117812 */ /* 0x040fe200078efcff */
[----:B------:R-:W-:Y:S01]  /*06c0*/  STL [R1+0xca8], R27 ;  /* 0x000ca81b01007387 */ /* 0x000fe20000100800 */
[----:B------:R-:W-:Y:S01]  /*06d0*/  LOP3.LUT R29, R9, 0x420, R8, 0x78, !PT ;  /* 0x00000420091d7812 */ /* 0x000fe200078e7808 */
[----:B------:R-:W-:Y:S01]  /*06e0*/  IMAD.MOV R0, RZ, RZ, -R6 ;  /* 0x000000ffff007224 */ /* 0x000fe200078e0a06 */
[C---:B------:R-:W-:Y:S01]  /*06f0*/  LOP3.LUT R8, R4.reuse, 0x4, RZ, 0xfc, !PT ;  /* 0x0000000404087812 */ /* 0x040fe200078efcff */
[----:B------:R-:W-:Y:S01]  /*0700*/  IMAD R9, R11, R13, RZ ;  /* 0x0000000d0b097224 */ /* 0x000fe200078e02ff */
[----:B------:R-:W-:Y:S01]  /*0710*/  LOP3.LUT R13, R4, 0x8, RZ, 0xfc, !PT ;  /* 0x00000008040d7812 */ /* 0x000fe200078efcff */
[----:B------:R-:W-:Y:S01]  /*0720*/  IMAD.MOV.U32 R6, RZ, RZ, RZ ;  /* 0x000000ffff067224 */ /* 0x000fe200078e00ff */
[----:B------:R-:W-:Y:S01]  /*0730*/  IABS R18, R8 ;  /* 0x0000000800127213 */ /* 0x000fe20000000000 */
[----:B------:R-:W-:Y:S01]  /*0740*/  IMAD R19, R2, R0, R19 ;  /* 0x0000000002137224 */ /* 0x000fe200078e0213 */
[----:B------:R-:W-:Y:S01]  /*0750*/  IABS R11, R16 ;  /* 0x00000010000b7213 */ /* 0x000fe20000000000 */
[----:B------:R-:W-:Y:S01]  /*0760*/  IMAD.HI.U32 R6, R7, R9, R6 ;  /* 0x0000000907067227 */ /* 0x000fe200078e0006 */
[----:B------:R-:W-:Y:S01]  /*0770*/  LOP3.LUT R0, R4, 0xfc, RZ, 0xfc, !PT ;  /* 0x000000fc04007812 */ /* 0x000fe200078efcff */
[----:B------:R-:W-:Y:S01]  /*0780*/  STL [R1+0x394], R29 ;  /* 0x0003941d01007387 */ /* 0x000fe20000100800 */
[----:B------:R-:W-:Y:S01]  /*0790*/  ISETP.NE.U32.AND P4, PT, R12, RZ, PT ;  /* 0x000000ff0c00720c */ /* 0x000fe20003f85070 */
[----:B------:R-:W-:Y:S01]  /*07a0*/  IMAD.IADD R26, R26, 0x1, R5 ;  /* 0x000000011a1a7824 */ /* 0x000fe200078e0205 */
[----:B------:R-:W-:Y:S01]  /*07b0*/  IABS R12, R13 ;  /* 0x0000000d000c7213 */ /* 0x000fe20000000000 */
[----:B------:R-:W-:Y:S01]  /*07c0*/  IMAD.HI.U32 R5, R3, R18, RZ ;  /* 0x0000001203057227 */ /* 0x000fe200078e00ff */
[----:B------:R1:W-:Y:S01]  /*07d0*/  STL [R1+0x28], R6 ;  /* 0x0000280601007387 */ /* 0x0003e20000100800 */
[----:B------:R-:W-:-:S02]  /*07e0*/  IABS R10, R17 ;  /* 0x00000011000a7213 */ /* 0x000fc40000000000 */
[----:B------:R-:W-:Y:S01]  /*07f0*/  IABS R20, R0 ;  /* 0x0000000000147213 */ /* 0x000fe20000000000 */
[----:B------:R-:W-:Y:S01]  /*0800*/  IMAD.MOV R9, RZ, RZ, -R5 ;  /* 0x000000ffff097224 */ /* 0x000fe200078e0a05 */
[----:B------:R-:W-:Y:S01]  /*0810*/  ISETP.GE.AND P3, PT, R8, RZ, PT ;  /* 0x000000ff0800720c */ /* 0x000fe20003f66270 */
[C---:B------:R-:W-:Y:S01]  /*0820*/  IMAD.HI.U32 R7, R3.reuse, R12, RZ ;  /* 0x0000000c03077227 */ /* 0x040fe200078e00ff */
[----:B------:R-:W-:Y:S02]  /*0830*/  ISETP.GT.U32.AND P0, PT, R2, R19, PT ;  /* 0x000000130200720c */ /* 0x000fe40003f04070 */
[C---:B------:R-:W-:Y:S01]  /*0840*/  LOP3.LUT R14, R4.reuse, 0x14, RZ, 0xfc, !PT ;  /* 0x00000014040e7812 */ /* 0x040fe200078efcff */
[C---:B-1----:R-:W-:Y:S01]  /*0850*/  IMAD.HI.U32 R6, R3.reuse, R11, RZ ;  /* 0x0000000b03067227 */ /* 0x042fe200078e00ff */
[----:B------:R-:W-:Y:S02]  /*0860*/  LOP3.LUT R15, R4, 0x18, RZ, 0xfc, !PT ;  /* 0x00000018040f7812 */ /* 0x000fe400078efcff */
[----:B------:R-:W-:Y:S01]  /*0870*/  IABS R22, R14 ;  /* 0x0000000e00167213 */ /* 0x000fe20000000000 */
[----:B------:R-:W-:-:S04]  /*0880*/  IMAD.HI.U32 R5, R3, R10, RZ ;  /* 0x0000000a03057227 */ /* 0x000fc800078e00ff */
[----:B------:R-:W-:Y:S02]  /*0890*/  IMAD.MOV R8, RZ, RZ, -R6 ;  /* 0x000000ffff087224 */ /* 0x000fe400078e0a06 */
[----:B------:R-:W-:-:S04]  /*08a0*/  IMAD.HI.U32 R6, R3, R20, RZ ;  /* 0x0000001403067227 */ /* 0x000fc800078e00ff */
[C---:B------:R-:W-:Y:S02]  /*08b0*/  IMAD R18, R2.reuse, R9, R18 ;  /* 0x0000000902127224 */ /* 0x040fe400078e0212 */
[----:B------:R-:W-:Y:S02]  /*08c0*/  IMAD.MOV R9, RZ, RZ, -R7 ;  /* 0x000000ffff097224 */ /* 0x000fe400078e0a07 */
[----:B------:R-:W-:Y:S01]  /*08d0*/  IMAD.MOV R7, RZ, RZ, -R5 ;  /* 0x000000ffff077224 */ /* 0x000fe200078e0a05 */
[C---:B------:R-:W-:Y:S01]  /*08e0*/  ISETP.GT.U32.AND P2, PT, R2.reuse, R18, PT ;  /* 0x000000120200720c */ /* 0x040fe20003f44070 */
[----:B------:R-:W-:Y:S02]  /*08f0*/  IMAD.MOV R5, RZ, RZ, -R6 ;  /* 0x000000ffff057224 */ /* 0x000fe400078e0a06 */
[----:B------:R-:W-:Y:S02]  /*0900*/  @!P0 IMAD.IADD R19, R19, 0x1, -R2 ;  /* 0x0000000113138824 */ /* 0x000fe400078e0a02 */
[----:B------:R-:W-:-:S02]  /*0910*/  IMAD R20, R2, R5, R20 ;  /* 0x0000000502147224 */ /* 0x000fc400078e0214 */
[C---:B------:R-:W-:Y:S01]  /*0920*/  IMAD R12, R2.reuse, R9, R12 ;  /* 0x00000009020c7224 */ /* 0x040fe200078e020c */
[C---:B------:R-:W-:Y:S01]  /*0930*/  ISETP.GT.U32.AND P6, PT, R2.reuse, R19, PT ;  /* 0x000000130200720c */ /* 0x040fe20003fc4070 */
[C---:B------:R-:W-:Y:S01]  /*0940*/  IMAD R10, R2.reuse, R7, R10 ;  /* 0x00000007020a7224 */ /* 0x040fe200078e020a */
[C---:B------:R-:W-:Y:S01]  /*0950*/  ISETP.GT.U32.AND P5, PT, R2.reuse, R20, PT ;  /* 0x000000140200720c */ /* 0x040fe20003fa4070 */
[C---:B------:R-:W-:Y:S01]  /*0960*/  IMAD R11, R2.reuse, R8, R11 ;  /* 0x00000008020b7224 */ /* 0x040fe200078e020b */
[----:B------:R-:W-:Y:S01]  /*0970*/  ISETP.GT.U32.AND P1, PT, R2, R12, PT ;  /* 0x0000000c0200720c */ /* 0x000fe20003f24070 */
[----:B------:R-:W-:Y:S01]  /*0980*/  @!P2 IMAD.IADD R18, R18, 0x1, -R2 ;  /* 0x000000011212a824 */ /* 0x000fe200078e0a02 */
[----:B------:R-:W-:Y:S01]  /*0990*/  IABS R7, R15 ;  /* 0x0000000f00077213 */ /* 0x000fe20000000000 */
[C---:B------:R-:W-:Y:S01]  /*09a0*/  IMAD.HI.U32 R23, R3.reuse, R22, RZ ;  /* 0x0000001603177227 */ /* 0x040fe200078e00ff */
[----:B------:R-:W-:Y:S02]  /*09b0*/  LOP3.LUT R8, R4, 0x1c, RZ, 0xfc, !PT ;  /* 0x0000001c04087812 */ /* 0x000fe400078efcff */
[C---:B------:R-:W-:Y:S01]  /*09c0*/  ISETP.GT.U32.AND P2, PT, R2.reuse, R18, PT ;  /* 0x000000120200720c */ /* 0x040fe20003f44070 */
[----:B------:R-:W-:Y:S01]  /*09d0*/  IMAD.HI.U32 R21, R3, R7, RZ ;  /* 0x0000000703157227 */ /* 0x000fe200078e00ff */
[----:B------:R-:W-:-:S02]  /*09e0*/  ISETP.GT.U32.AND P0, PT, R2, R11, PT ;  /* 0x0000000b0200720c */ /* 0x000fc40003f04070 */
[----:B------:R-:W-:Y:S01]  /*09f0*/  IABS R5, R8 ;  /* 0x0000000800057213 */ /* 0x000fe20000000000 */
[--C-:B------:R-:W-:Y:S01]  /*0a00*/  @!P5 IMAD.IADD R20, R20, 0x1, -R2.reuse ;  /* 0x000000011414d824 */ /* 0x100fe200078e0a02 */
[----:B------:R-:W-:Y:S01]  /*0a10*/  ISETP.GT.U32.AND P5, PT, R2, R10, PT ;  /* 0x0000000a0200720c */ /* 0x000fe20003fa4070 */
[--C-:B------:R-:W-:Y:S01]  /*0a20*/  @!P6 IMAD.IADD R19, R19, 0x1, -R2.reuse ;  /* 0x000000011313e824 */ /* 0x100fe200078e0a02 */
[----:B------:R-:W-:Y:S01]  /*0a30*/  LOP3.LUT R9, R4, 0x20, RZ, 0xfc, !PT ;  /* 0x0000002004097812 */ /* 0x000fe200078efcff */
[----:B------:R-:W-:Y:S01]  /*0a40*/  @!P1 IMAD.IADD R12, R12, 0x1, -R2 ;  /* 0x000000010c0c9824 */ /* 0x000fe200078e0a02 */
[----:B------:R-:W-:Y:S01]  /*0a50*/  ISETP.GT.U32.AND P6, PT, R2, R20, PT ;  /* 0x000000140200720c */ /* 0x000fe20003fc4070 */
[----:B------:R-:W-:Y:S01]  /*0a60*/  IMAD.MOV R23, RZ, RZ, -R23 ;  /* 0x000000ffff177224 */ /* 0x000fe200078e0a17 */
[----:B------:R-:W-:Y:S01]  /*0a70*/  ISETP.GE.AND P1, PT, R0, RZ, PT ;  /* 0x000000ff0000720c */ /* 0x000fe20003f26270 */
[----:B------:R-:W-:Y:S02]  /*0a80*/  IMAD.MOV R21, RZ, RZ, -R21 ;  /* 0x000000ffff157224 */ /* 0x000fe400078e0a15 */
[----:B------:R-:W-:-:S04]  /*0a90*/  IMAD.HI.U32 R6, R3, R5, RZ ;  /* 0x0000000503067227 */ /* 0x000fc800078e00ff */
[----:B------:R-:W-:Y:S02]  /*0aa0*/  @!P5 IMAD.IADD R10, R10, 0x1, -R2 ;  /* 0x000000010a0ad824 */ /* 0x000fe400078e0a02 */
[----:B------:R-:W-:Y:S02]  /*0ab0*/  IMAD R0, R2, R23, R22 ;  /* 0x0000001702007224 */ /* 0x000fe400078e0216 */
[--C-:B------:R-:W-:Y:S01]  /*0ac0*/  @!P6 IMAD.IADD R20, R20, 0x1, -R2.reuse ;  /* 0x000000011414e824 */ /* 0x100fe200078e0a02 */
[----:B------:R-:W-:Y:S01]  /*0ad0*/  ISETP.GT.U32.AND P5, PT, R2, R10, PT ;  /* 0x0000000a0200720c */ /* 0x000fe20003fa4070 */
[----:B------:R-:W-:Y:S01]  /*0ae0*/  @!P2 IMAD.IADD R18, R18, 0x1, -R2 ;  /* 0x000000011212a824 */ /* 0x000fe200078e0a02 */
[C---:B------:R-:W-:Y:S01]  /*0af0*/  ISETP.GT.U32.AND P6, PT, R2.reuse, R12, PT ;  /* 0x0000000c0200720c */ /* 0x040fe20003fc4070 */
[----:B------:R-:W-:Y:S02]  /*0b00*/  IMAD.MOV.U32 R27, RZ, RZ, R20 ;  /* 0x000000ffff1b7224 */ /* 0x000fe400078e0014 */
[----:B------:R-:W-:Y:S01]  /*0b10*/  IMAD R7, R2, R21, R7 ;  /* 0x0000001502077224 */ /* 0x000fe200078e0207 */
[----:B------:R-:W-:Y:S01]  /*0b20*/  IABS R21, R9 ;  /* 0x0000000900157213 */ /* 0x000fe20000000000 */
[----:B------:R-:W-:-:S02]  /*0b30*/  IMAD.MOV R6, RZ, RZ, -R6 ;  /* 0x000000ffff067224 */ /* 0x000fc400078e0a06 */
[----:B------:R-:W-:Y:S02]  /*0b40*/  IMAD.MOV.U32 R24, RZ, RZ, R18 ;  /* 0x000000ffff187224 */ /* 0x000fe400078e0012 */
[----:B------:R-:W-:Y:S01]  /*0b50*/  @!P1 IMAD.MOV R27, RZ, RZ, -R27 ;  /* 0x000000ffff1b9224 */ /* 0x000fe200078e0a1b */
[----:B------:R-:W-:Y:S01]  /*0b60*/  ISETP.GT.U32.AND P1, PT, R2, R0, PT ;  /* 0x000000000200720c */ /* 0x000fe20003f24070 */
[----:B------:R-:W-:Y:S01]  /*0b70*/  @!P0 IMAD.IADD R11, R11, 0x1, -R2 ;  /* 0x000000010b0b8824 */ /* 0x000fe200078e0a02 */
[----:B------:R-:W-:Y:S01]  /*0b80*/  ISETP.GE.AND P0, PT, R4, RZ, PT ;  /* 0x000000ff0400720c */ /* 0x000fe20003f06270 */
[C---:B------:R-:W-:Y:S01]  /*0b90*/  IMAD R5, R2.reuse, R6, R5 ;  /* 0x0000000602057224 */ /* 0x040fe200078e0205 */
[----:B------:R-:W-:Y:S01]  /*0ba0*/  STL [R1+0x100], R27 ;  /* 0x0001001b01007387 */ /* 0x000fe20000100800 */
[----:B------:R-:W-:Y:S01]  /*0bb0*/  @!P3 IMAD.MOV R24, RZ, RZ, -R24 ;  /* 0x000000ffff18b224 */ /* 0x000fe200078e0a18 */
[----:B------:R-:W-:Y:S01]  /*0bc0*/  ISETP.GE.AND P3, PT, R13, RZ, PT ;  /* 0x000000ff0d00720c */ /* 0x000fe20003f66270 */
[----:B------:R-:W-:Y:S01]  /*0bd0*/  IMAD.MOV.U32 R6, RZ, RZ, R21 ;  /* 0x000000ffff067224 */ /* 0x000fe200078e0015 */
[----:B------:R-:W-:Y:S01]  /*0be0*/  ISETP.GT.U32.AND P2, PT, R2, R11, PT ;  /* 0x0000000b0200720c */ /* 0x000fe20003f44070 */
[----:B------:R-:W-:Y:S01]  /*0bf0*/  @!P5 IMAD.IADD R10, R10, 0x1, -R2 ;  /* 0x000000010a0ad824 */ /* 0x000fe200078e0a02 */
[----:B------:R-:W-:Y:S01]  /*0c00*/  ISETP.GE.AND P5, PT, R17, RZ, PT ;  /* 0x000000ff1100720c */ /* 0x000fe20003fa6270 */
[----:B------:R-:W-:Y:S01]  /*0c10*/  IMAD.HI.U32 R13, R3, R6, RZ ;  /* 0x00000006030d7227 */ /* 0x000fe200078e00ff */
[----:B------:R-:W-:-:S03]  /*0c20*/  LOP3.LUT R17, R4, 0x30, RZ, 0xfc, !PT ;  /* 0x0000003004117812 */ /* 0x000fc600078efcff */
[--C-:B------:R-:W-:Y:S01]  /*0c30*/  @!P6 IMAD.IADD R12, R12, 0x1, -R2.reuse ;  /* 0x000000010c0ce824 */ /* 0x100fe200078e0a02 */
[----:B------:R-:W-:Y:S01]  /*0c40*/  ISETP.GT.U32.AND P6, PT, R2, R5, PT ;  /* 0x000000050200720c */ /* 0x000fe20003fc4070 */
[----:B------:R-:W-:Y:S02]  /*0c50*/  IMAD.MOV.U32 R25, RZ, RZ, R19 ;  /* 0x000000ffff197224 */ /* 0x000fe400078e0013 */
[----:B------:R-:W-:Y:S02]  /*0c60*/  IMAD.MOV R13, RZ, RZ, -R13 ;  /* 0x000000ffff0d7224 */ /* 0x000fe400078e0a0d */
[----:B------:R-:W-:Y:S01]  /*0c70*/  @!P1 IMAD.IADD R0, R0, 0x1, -R2 ;  /* 0x0000000100009824 */ /* 0x000fe200078e0a02 */
[----:B------:R-:W-:Y:S01]  /*0c80*/  ISETP.GE.AND P1, PT, R14, RZ, PT ;  /* 0x000000ff0e00720c */ /* 0x000fe20003f26270 */
[----:B------:R-:W-:Y:S01]  /*0c90*/  IMAD.MOV.U32 R19, RZ, RZ, R12 ;  /* 0x000000ffff137224 */ /* 0x000fe200078e000c */
[----:B------:R-:W-:Y:S01]  /*0ca0*/  LOP3.LUT R12, R4, 0x24, RZ, 0xfc, !PT ;  /* 0x00000024040c7812 */ /* 0x000fe200078efcff */
[----:B------:R-:W-:Y:S01]  /*0cb0*/  @!P0 IMAD.MOV R25, RZ, RZ, -R25 ;  /* 0x000000ffff198224 */ /* 0x000fe200078e0a19 */
[C---:B------:R-:W-:Y:S01]  /*0cc0*/  ISETP.GT.U32.AND P0, PT, R2.reuse, R7, PT ;  /* 0x000000070200720c */ /* 0x040fe20003f04070 */
[----:B------:R-:W-:-:S02]  /*0cd0*/  IMAD R6, R2, R13, R6 ;  /* 0x0000000d02067224 */ /* 0x000fc400078e0206 */
[----:B------:R-:W-:Y:S01]  /*0ce0*/  @!P3 IMAD.MOV R19, RZ, RZ, -R19 ;  /* 0x000000ffff13b224 */ /* 0x000fe200078e0a13 */
[----:B------:R-:W-:Y:S01]  /*0cf0*/  ISETP.GT.U32.AND P3, PT, R2, R0, PT ;  /* 0x000000000200720c */ /* 0x000fe20003f64070 */
[----:B------:R-:W-:Y:S01]  /*0d00*/  IMAD.MOV.U32 R13, RZ, RZ, R10 ;  /* 0x000000ffff0d7224 */ /* 0x000fe200078e000a */
[----:B------:R-:W-:Y:S01]  /*0d10*/  IABS R10, R12 ;  /* 0x0000000c000a7213 */ /* 0x000fe20000000000 */
[--C-:B------:R-:W-:Y:S01]  /*0d20*/  @!P2 IMAD.IADD R11, R11, 0x1, -R2.reuse ;  /* 0x000000010b0ba824 */ /* 0x100fe200078e0a02 */
[----:B------:R-:W-:Y:S01]  /*0d30*/  ISETP.GE.AND P2, PT, R16, RZ, PT ;  /* 0x000000ff1000720c */ /* 0x000fe20003f46270 */
[----:B------:R-:W-:Y:S01]  /*0d40*/  @!P5 IMAD.MOV R13, RZ, RZ, -R13 ;  /* 0x000000ffff0dd224 */ /* 0x000fe200078e0a0d */
[----:B------:R-:W-:Y:S01]  /*0d50*/  ISETP.GT.U32.AND P5, PT, R2, R6, PT ;  /* 0x000000060200720c */ /* 0x000fe20003fa4070 */
[--C-:B------:R-:W-:Y:S01]  /*0d60*/  @!P6 IMAD.IADD R5, R5, 0x1, -R2.reuse ;  /* 0x000000010505e824 */ /* 0x100fe200078e0a02 */
[----:B------:R-:W-:Y:S01]  /*0d70*/  STL [R1+0x58], R25 ;  /* 0x0000581901007387 */ /* 0x000fe20000100800 */
[--C-:B------:R-:W-:Y:S01]  /*0d80*/  @!P0 IMAD.IADD R7, R7, 0x1, -R2.reuse ;  /* 0x0000000107078824 */ /* 0x100fe200078e0a02 */
[----:B------:R-:W-:Y:S01]  /*0d90*/  ISETP.GE.AND P0, PT, R15, RZ, PT ;  /* 0x000000ff0f00720c */ /* 0x000fe20003f06270 */
[----:B------:R-:W-:Y:S01]  /*0da0*/  IMAD.MOV.U32 R18, RZ, RZ, R11 ;  /* 0x000000ffff127224 */ /* 0x000fe200078e000b */
[----:B------:R-:W-:Y:S01]  /*0db0*/  LOP3.LUT R11, R4, 0x28, RZ, 0xfc, !PT ;  /* 0x00000028040b7812 */ /* 0x000fe200078efcff */
[----:B------:R-:W-:Y:S01]  /*0dc0*/  @!P3 IMAD.IADD R0, R0, 0x1, -R2 ;  /* 0x000000010000b824 */ /* 0x000fe200078e0a02 */
[----:B------:R-:W-:Y:S01]  /*0dd0*/  ISETP.GT.U32.AND P6, PT, R2, R7, PT ;  /* 0x000000070200720c */ /* 0x000fe20003fc4070 */
[----:B------:R-:W-:Y:S01]  /*0de0*/  STL [R1+0x5c], R24 ;  /* 0x00005c1801007387 */ /* 0x000fe20000100800 */
[----:B------:R-:W-:Y:S01]  /*0df0*/  IABS R14, R11 ;  /* 0x0000000b000e7213 */ /* 0x000fe20000000000 */
[----:B------:R-:W-:Y:S01]  /*0e00*/  IMAD.MOV.U32 R15, RZ, RZ, R0 ;  /* 0x000000ffff0f7224 */ /* 0x000fe200078e0000 */
[----:B------:R-:W-:Y:S01]  /*0e10*/  ISETP.GE.AND P3, PT, R8, RZ, PT ;  /* 0x000000ff0800720c */ /* 0x000fe20003f66270 */
[----:B------:R-:W-:Y:S01]  /*0e20*/  @!P5 IMAD.IADD R6, R6, 0x1, -R2 ;  /* 0x000000010606d824 */ /* 0x000fe200078e0a02 */
[----:B------:R-:W-:Y:S01]  /*0e30*/  STL [R1+0x60], R19 ;  /* 0x0000601301007387 */ /* 0x000fe20000100800 */
[----:B------:R-:W-:Y:S01]  /*0e40*/  @!P2 IMAD.MOV R18, RZ, RZ, -R18 ;  /* 0x000000ffff12a224 */ /* 0x000fe200078e0a12 */
[C---:B------:R-:W-:Y:S01]  /*0e50*/  ISETP.GT.U32.AND P2, PT, R2.reuse, R5, PT ;  /* 0x000000050200720c */ /* 0x040fe20003f44070 */
[----:B------:R-:W-:Y:S01]  /*0e60*/  @!P1 IMAD.MOV R15, RZ, RZ, -R15 ;  /* 0x000000ffff0f9224 */ /* 0x000fe200078e0a0f */
[----:B------:R-:W-:Y:S01]  /*0e70*/  ISETP.GT.U32.AND P1, PT, R2, R6, PT ;  /* 0x000000060200720c */ /* 0x000fe20003f24070 */
[----:B------:R-:W-:Y:S01]  /*0e80*/  IMAD.HI.U32 R8, R3, R10, RZ ;  /* 0x0000000a03087227 */ /* 0x000fe200078e00ff */
[----:B------:R1:W-:Y:S01]  /*0e90*/  STL [R1+0x80], R18 ;  /* 0x0000801201007387 */ /* 0x0003e20000100800 */
[----:B------:R-:W-:-:S02]  /*0ea0*/  ISETP.GE.AND P5, PT, R11, RZ, PT ;  /* 0x000000ff0b00720c */ /* 0x000fc40003fa6270 */
[--C-:B------:R-:W-:Y:S01]  /*0eb0*/  @!P6 IMAD.IADD R7, R7, 0x1, -R2.reuse ;  /* 0x000000010707e824 */ /* 0x100fe200078e0a02 */
[----:B------:R-:W-:Y:S01]  /*0ec0*/  ISETP.GE.AND P6, PT, R9, RZ, PT ;  /* 0x000000ff0900720c */ /* 0x000fe20003fc6270 */
[----:B------:R2:W-:Y:S01]  /*0ed0*/  STL [R1+0x94], R13 ;  /* 0x0000940d01007387 */ /* 0x0005e20000100800 */
[----:B------:R-:W-:Y:S01]  /*0ee0*/  IMAD.HI.U32 R9, R3, R14, RZ ;  /* 0x0000000e03097227 */ /* 0x000fe200078e00ff */
[----:B------:R-:W-:Y:S02]  /*0ef0*/  LOP3.LUT R11, R4, 0x38, RZ, 0xfc, !PT ;  /* 0x00000038040b7812 */ /* 0x000fe400078efcff */
[----:B------:R3:W-:Y:S01]  /*0f00*/  STL [R1+0x98], R15 ;  /* 0x0000980f01007387 */ /* 0x0007e20000100800 */
[----:B------:R-:W-:Y:S01]  /*0f10*/  @!P2 IMAD.IADD R5, R5, 0x1, -R2 ;  /* 0x000000010505a824 */ /* 0x000fe200078e0a02 */
[----:B------:R-:W-:Y:S01]  /*0f20*/  ISETP.GE.AND P2, PT, R12, RZ, PT ;  /* 0x000000ff0c00720c */ /* 0x000fe20003f46270 */
[----:B------:R-:W-:Y:S01]  /*0f30*/  IMAD.MOV R9, RZ, RZ, -R9 ;  /* 0x000000ffff097224 */ /* 0x000fe200078e0a09 */
[C---:B-1----:R-:W-:Y:S01]  /*0f40*/  LOP3.LUT R18, R4.reuse, 0x3c, RZ, 0xfc, !PT ;  /* 0x0000003c04127812 */ /* 0x042fe200078efcff */
[----:B------:R-:W-:Y:S01]  /*0f50*/  IMAD.MOV.U32 R12, RZ, RZ, R7 ;  /* 0x000000ffff0c7224 */ /* 0x000fe200078e0007 */
[C---:B------:R-:W-:Y:S01]  /*0f60*/  LOP3.LUT R7, R4.reuse, 0x34, RZ, 0xfc, !PT ;  /* 0x0000003404077812 */ /* 0x040fe200078efcff */
[----:B--2---:R-:W-:Y:S01]  /*0f70*/  IMAD.MOV R13, RZ, RZ, -R8 ;  /* 0x000000ffff0d7224 */ /* 0x004fe200078e0a08 */
[----:B------:R-:W-:Y:S01]  /*0f80*/  LOP3.LUT R8, R4, 0x2c, RZ, 0xfc, !PT ;  /* 0x0000002c04087812 */ /* 0x000fe200078efcff */
[----:B------:R-:W-:Y:S01]  /*0f90*/  @!P1 IMAD.IADD R6, R6, 0x1, -R2 ;  /* 0x0000000106069824 */ /* 0x000fe200078e0a02 */
[----:B------:R-:W-:Y:S01]  /*0fa0*/  ISETP.GE.AND P1, PT, R17, RZ, PT ;  /* 0x000000ff1100720c */ /* 0x000fe20003f26270 */
[C---:B------:R-:W-:Y:S01]  /*0fb0*/  IMAD R0, R2.reuse, R13, R10 ;  /* 0x0000000d02007224 */ /* 0x040fe200078e020a */
[----:B------:R-:W-:Y:S01]  /*0fc0*/  IABS R10, R8 ;  /* 0x00000008000a7213 */ /* 0x000fe20000000000 */
[C---:B------:R-:W-:Y:S01]  /*0fd0*/  IMAD R14, R2.reuse, R9, R14 ;  /* 0x00000009020e7224 */ /* 0x040fe200078e020e */
[----:B------:R-:W-:Y:S01]  /*0fe0*/  IABS R17, R17 ;  /* 0x0000001100117213 */ /* 0x000fe20000000000 */
[----:B------:R-:W-:Y:S01]  /*0ff0*/  @!P0 IMAD.MOV R12, RZ, RZ, -R12 ;  /* 0x000000ffff0c8224 */ /* 0x000fe200078e0a0c */
[C---:B------:R-:W-:Y:S01]  /*1000*/  ISETP.GT.U32.AND P0, PT, R2.reuse, R0, PT ;  /* 0x000000000200720c */ /* 0x040fe20003f04070 */
[----:B------:R-:W-:Y:S01]  /*1010*/  IMAD.MOV.U32 R9, RZ, RZ, R6 ;  /* 0x000000ffff097224 */ /* 0x000fe200078e0006 */
[----:B------:R-:W-:Y:S01]  /*1020*/  IABS R16, R7 ;  /* 0x0000000700107213 */ /* 0x000fe20000000000 */
[----:B------:R-:W-:Y:S01]  /*1030*/  @!P3 IMAD.MOV R5, RZ, RZ, -R5 ;  /* 0x000000ffff05b224 */ /* 0x000fe200078e0a05 */
[----:B------:R1:W-:Y:S01]  /*1040*/  STL [R1+0xa8], R12 ;  /* 0x0000a80c01007387 */ /* 0x0003e20000100800 */
[----:B------:R-:W-:Y:S01]  /*1050*/  @!P6 IMAD.MOV R9, RZ, RZ, -R9 ;  /* 0x000000ffff09e224 */ /* 0x000fe200078e0a09 */
[----:B------:R-:W-:Y:S01]  /*1060*/  ISETP.GT.U32.AND P6, PT, R2, R14, PT ;  /* 0x0000000e0200720c */ /* 0x000fe20003fc4070 */
[----:B------:R-:W-:Y:S01]  /*1070*/  IMAD.HI.U32 R6, R3, R16, RZ ;  /* 0x0000001003067227 */ /* 0x000fe200078e00ff */
[----:B------:R2:W-:Y:S01]  /*1080*/  STL [R1+0xac], R5 ;  /* 0x0000ac0501007387 */ /* 0x0005e20000100800 */
[----:B------:R-:W-:-:S02]  /*1090*/  ISETP.GE.AND P3, PT, R8, RZ, PT ;  /* 0x000000ff0800720c */ /* 0x000fc40003f66270 */
[C---:B------:R-:W-:Y:S01]  /*10a0*/  IMAD.HI.U32 R8, R3.reuse, R17, RZ ;  /* 0x0000001103087227 */ /* 0x040fe200078e00ff */
[----:B---3--:R-:W-:Y:S01]  /*10b0*/  IABS R15, R11 ;  /* 0x0000000b000f7213 */ /* 0x008fe20000000000 */
[----:B------:R3:W-:Y:S01]  /*10c0*/  STL [R1+0xf8], R9 ;  /* 0x0000f80901007387 */ /* 0x0007e20000100800 */
[----:B-1----:R-:W-:Y:S01]  /*10d0*/  LOP3.LUT R12, R4, 0x44, RZ, 0xfc, !PT ;  /* 0x00000044040c7812 */ /* 0x002fe200078efcff */
[----:B------:R-:W-:Y:S02]  /*10e0*/  @!P0 IMAD.IADD R0, R0, 0x1, -R2 ;  /* 0x0000000100008824 */ /* 0x000fe400078e0a02 */
[----:B------:R-:W-:Y:S02]  /*10f0*/  IMAD.MOV R8, RZ, RZ, -R8 ;  /* 0x000000ffff087224 */ /* 0x000fe400078e0a08 */
[----:B------:R-:W-:Y:S01]  /*1100*/  @!P6 IMAD.IADD R14, R14, 0x1, -R2 ;  /* 0x000000010e0ee824 */ /* 0x000fe200078e0a02 */
[----:B------:R-:W-:Y:S01]  /*1110*/  ISETP.GT.U32.AND P0, PT, R2, R0, PT ;  /* 0x000000000200720c */ /* 0x000fe20003f04070 */
[----:B--2---:R-:W-:-:S03]  /*1120*/  IMAD.HI.U32 R5, R3, R10, RZ ;  /* 0x0000000a03057227 */ /* 0x004fc600078e00ff */
[C---:B------:R-:W-:Y:S01]  /*1130*/  ISETP.GT.U32.AND P6, PT, R2.reuse, R14, PT ;  /* 0x0000000e0200720c */ /* 0x040fe20003fc4070 */
[----:B------:R-:W-:Y:S02]  /*1140*/  IMAD.MOV R5, RZ, RZ, -R5 ;  /* 0x000000ffff057224 */ /* 0x000fe400078e0a05 */
[C---:B------:R-:W-:Y:S01]  /*1150*/  IMAD R17, R2.reuse, R8, R17 ;  /* 0x0000000802117224 */ /* 0x040fe200078e0211 */
[----:B------:R-:W-:Y:S01]  /*1160*/  IABS R8, R12 ;  /* 0x0000000c00087213 */ /* 0x000fe20000000000 */
[----:B------:R-:W-:Y:S01]  /*1170*/  IMAD R10, R2, R5, R10 ;  /* 0x00000005020a7224 */ /* 0x000fe200078e020a */
[----:B------:R-:W-:Y:S01]  /*1180*/  IABS R5, R18 ;  /* 0x0000001200057213 */ /* 0x000fe20000000000 */
[----:B------:R-:W-:Y:S02]  /*1190*/  IMAD.MOV R6, RZ, RZ, -R6 ;  /* 0x000000ffff067224 */ /* 0x000fe400078e0a06 */
[----:B------:R-:W-:Y:S01]  /*11a0*/  @!P0 IMAD.IADD R0, R0, 0x1, -R2 ;  /* 0x0000000100008824 */ /* 0x000fe200078e0a02 */
[----:B------:R-:W-:Y:S01]  /*11b0*/  ISETP.GT.U32.AND P0, PT, R2, R10, PT ;  /* 0x0000000a0200720c */ /* 0x000fe20003f04070 */
[----:B------:R-:W-:-:S04]  /*11c0*/  IMAD.HI.U32 R19, R3, R15, RZ ;  /* 0x0000000f03137227 */ /* 0x000fc800078e00ff */
[----:B------:R-:W-:Y:S01]  /*11d0*/  IMAD R16, R2, R6, R16 ;  /* 0x0000000602107224 */ /* 0x000fe200078e0210 */
[----:B------:R-:W-:Y:S01]  /*11e0*/  LOP3.LUT R6, R4, 0x40, RZ, 0xfc, !PT ;  /* 0x0000004004067812 */ /* 0x000fe200078efcff */
[----:B------:R-:W-:Y:S02]  /*11f0*/  IMAD.MOV R19, RZ, RZ, -R19 ;  /* 0x000000ffff137224 */ /* 0x000fe400078e0a13 */
[----:B------:R-:W-:Y:S01]  /*1200*/  @!P6 IMAD.IADD R14, R14, 0x1, -R2 ;  /* 0x000000010e0ee824 */ /* 0x000fe200078e0a02 */
[----:B------:R-:W-:Y:S01]  /*1210*/  ISETP.GT.U32.AND P6, PT, R2, R17, PT ;  /* 0x000000110200720c */ /* 0x000fe20003fc4070 */
[----:B------:R-:W-:Y:S01]  /*1220*/  IMAD.MOV.U32 R21, RZ, RZ, R0 ;  /* 0x000000ffff157224 */ /* 0x000fe200078e0000 */
[----:B---3--:R-:W-:Y:S01]  /*1230*/  IABS R9, R6 ;  /* 0x0000000600097213 */ /* 0x008fe20000000000 */
[----:B------:R-:W-:-:S04]  /*1240*/  IMAD.HI.U32 R13, R3, R5, RZ ;  /* 0x00000005030d7227 */ /* 0x000fc800078e00ff */
[----:B------:R-:W-:Y:S02]  /*1250*/  IMAD R15, R2, R19, R15 ;  /* 0x00000013020f7224 */ /* 0x000fe400078e020f */
[----:B------:R-:W-:Y:S01]  /*1260*/  IMAD.MOV.U32 R20, RZ, RZ, R14 ;  /* 0x000000ffff147224 */ /* 0x000fe200078e000e */
[----:B------:R-:W-:Y:S01]  /*1270*/  LOP3.LUT R14, R4, 0x50, RZ, 0xfc, !PT ;  /* 0x00000050040e7812 */ /* 0x000fe200078efcff */
[----:B------:R-:W-:Y:S01]  /*1280*/  @!P2 IMAD.MOV R21, RZ, RZ, -R21 ;  /* 0x000000ffff15a224 */ /* 0x000fe200078e0a15 */
[C---:B------:R-:W-:Y:S01]  /*1290*/  ISETP.GT.U32.AND P2, PT, R2.reuse, R16, PT ;  /* 0x000000100200720c */ /* 0x040fe20003f44070 */
[----:B------:R-:W-:Y:S02]  /*12a0*/  IMAD.MOV R13, RZ, RZ, -R13 ;  /* 0x000000ffff0d7224 */ /* 0x000fe400078e0a0d */
[----:B------:R-:W-:Y:S01]  /*12b0*/  @!P5 IMAD.MOV R20, RZ, RZ, -R20 ;  /* 0x000000ffff14d224 */ /* 0x000fe200078e0a14 */
[C---:B------:R-:W-:Y:S01]  /*12c0*/  ISETP.GT.U32.AND P5, PT, R2.reuse, R15, PT ;  /* 0x0000000f0200720c */ /* 0x040fe20003fa4070 */
[----:B------:R-:W-:Y:S01]  /*12d0*/  IMAD R5, R2, R13, R5 ;  /* 0x0000000d02057224 */ /* 0x000fe200078e0205 */
[----:B------:R-:W-:Y:S01]  /*12e0*/  STL [R1+0x9c], R21 ;  /* 0x00009c1501007387 */ /* 0x000fe20000100800 */
[----:B------:R-:W-:-:S02]  /*12f0*/  @!P0 IMAD.IADD R10, R10, 0x1, -R2 ;  /* 0x000000010a0a8824 */ /* 0x000fc400078e0a02 */
[--C-:B------:R-:W-:Y:S01]  /*1300*/  @!P6 IMAD.IADD R17, R17, 0x1, -R2.reuse ;  /* 0x000000011111e824 */ /* 0x100fe200078e0a02 */
[C---:B------:R-:W-:Y:S01]  /*1310*/  ISETP.GT.U32.AND P6, PT, R2.reuse, R5, PT ;  /* 0x000000050200720c */ /* 0x040fe20003fc4070 */
[----:B------:R-:W-:Y:S01]  /*1320*/  IMAD.HI.U32 R0, R3, R8, RZ ;  /* 0x0000000803007227 */ /* 0x000fe200078e00ff */
[----:B------:R-:W-:Y:S01]  /*1330*/  ISETP.GT.U32.AND P0, PT, R2, R10, PT ;  /* 0x0000000a0200720c */ /* 0x000fe20003f04070 */
[----:B------:R1:W-:Y:S02]  /*1340*/  STL [R1+0xa4], R20 ;  /* 0x0000a41401007387 */ /* 0x0003e40000100800 */
[--C-:B------:R-:W-:Y:S01]  /*1350*/  @!P2 IMAD.IADD R16, R16, 0x1, -R2.reuse ;  /* 0x000000011010a824 */ /* 0x100fe200078e0a02 */
[C---:B------:R-:W-:Y:S01]  /*1360*/  ISETP.GT.U32.AND P2, PT, R2.reuse, R17, PT ;  /* 0x000000110200720c */ /* 0x040fe20003f44070 */
[----:B------:R-:W-:Y:S02]  /*1370*/  @!P5 IMAD.IADD R15, R15, 0x1, -R2 ;  /* 0x000000010f0fd824 */ /* 0x000fe400078e0a02 */
[----:B------:R-:W-:Y:S01]  /*1380*/  IMAD.MOV R0, RZ, RZ, -R0 ;  /* 0x000000ffff007224 */ /* 0x000fe200078e0a00 */
[----:B------:R-:W-:Y:S01]  /*1390*/  ISETP.GT.U32.AND P5, PT, R2, R16, PT ;  /* 0x000000100200720c */ /* 0x000fe20003fa4070 */
[----:B------:R-:W-:-:S04]  /*13a0*/  IMAD.HI.U32 R13, R3, R9, RZ ;  /* 0x00000009030d7227 */ /* 0x000fc800078e00ff */
[--C-:B------:R-:W-:Y:S01]  /*13b0*/  @!P6 IMAD.IADD R5, R5, 0x1, -R2.reuse ;  /* 0x000000010505e824 */ /* 0x100fe200078e0a02 */
[----:B------:R-:W-:Y:S01]  /*13c0*/  ISETP.GT.U32.AND P6, PT, R2, R15, PT ;  /* 0x0000000f0200720c */ /* 0x000fe20003fc4070 */
[----:B------:R-:W-:Y:S01]  /*13d0*/  @!P0 IMAD.IADD R10, R10, 0x1, -R2 ;  /* 0x000000010a0a8824 */ /* 0x000fe200078e0a02 */
[----:B------:R-:W-:Y:S01]  /*13e0*/  ISETP.GE.AND P0, PT, R7, RZ, PT ;  /* 0x000000ff0700720c */ /* 0x000fe20003f06270 */
[----:B------:R-:W-:Y:S01]  /*13f0*/  IMAD R8, R2, R0, R8 ;  /* 0x0000000002087224 */ /* 0x000fe200078e0208 */
[----:B------:R-:W-:Y:S01]  /*1400*/  LOP3.LUT R0, R4, 0x4c, RZ, 0xfc, !PT ;  /* 0x0000004c04007812 */ /* 0x000fe200078efcff */
[----:B------:R-:W-:Y:S02]  /*1410*/  IMAD.MOV R13, RZ, RZ, -R13 ;  /* 0x000000ffff0d7224 */ /* 0x000fe400078e0a0d */
[----:B-1----:R-:W-:Y:S01]  /*1420*/  IMAD.MOV.U32 R20, RZ, RZ, R10 ;  /* 0x000000ffff147224 */ /* 0x002fe200078e000a */
[----:B------:R-:W-:Y:S01]  /*1430*/  IABS R19, R0 ;  /* 0x0000000000137213 */ /* 0x000fe20000000000 */
[----:B------:R-:W-:Y:S01]  /*1440*/  @!P5 IMAD.IADD R16, R16, 0x1, -R2 ;  /* 0x000000011010d824 */ /* 0x000fe200078e0a02 */
[C---:B------:R-:W-:Y:S01]  /*1450*/  ISETP.GT.U32.AND P5, PT, R2.reuse, R8, PT ;  /* 0x000000080200720c */ /* 0x040fe20003fa4070 */
[----:B------:R-:W-:Y:S01]  /*1460*/  IMAD R9, R2, R13, R9 ;  /* 0x0000000d02097224 */ /* 0x000fe200078e0209 */
[----:B------:R-:W-:Y:S01]  /*1470*/  LOP3.LUT R13, R4, 0x48, RZ, 0xfc, !PT ;  /* 0x00000048040d7812 */ /* 0x000fe200078efcff */
[----:B------:R-:W-:Y:S01]  /*1480*/  @!P3 IMAD.MOV R20, RZ, RZ, -R20 ;  /* 0x000000ffff14b224 */ /* 0x000fe200078e0a14 */
[C---:B------:R-:W-:Y:S01]  /*1490*/  ISETP.GT.U32.AND P3, PT, R2.reuse, R5, PT ;  /* 0x000000050200720c */ /* 0x040fe20003f64070 */
[--C-:B------:R-:W-:Y:S01]  /*14a0*/  @!P6 IMAD.IADD R15, R15, 0x1, -R2.reuse ;  /* 0x000000010f0fe824 */ /* 0x100fe200078e0a02 */
[----:B------:R-:W-:Y:S01]  /*14b0*/  IABS R7, R13 ;  /* 0x0000000d00077213 */ /* 0x000fe20000000000 */
[----:B------:R-:W-:Y:S01]  /*14c0*/  @!P2 IMAD.IADD R17, R17, 0x1, -R2 ;  /* 0x000000011111a824 */ /* 0x000fe200078e0a02 */
[----:B------:R1:W-:Y:S01]  /*14d0*/  STL [R1+0xa0], R20 ;  /* 0x0000a01401007387 */ /* 0x0003e20000100800 */
[----:B------:R-:W-:Y:S01]  /*14e0*/  ISETP.GE.AND P6, PT, R11, RZ, PT ;  /* 0x000000ff0b00720c */ /* 0x000fe20003fc6270 */
[----:B------:R-:W-:Y:S01]  /*14f0*/  IMAD.MOV.U32 R22, RZ, RZ, R16 ;  /* 0x000000ffff167224 */ /* 0x000fe200078e0010 */
[----:B------:R-:W-:Y:S01]  /*1500*/  ISETP.GT.U32.AND P2, PT, R2, R9, PT ;  /* 0x000000090200720c */ /* 0x000fe20003f44070 */
[----:B------:R-:W-:Y:S01]  /*1510*/  IMAD.HI.U32 R21, R3, R7, RZ ;  /* 0x0000000703157227 */ /* 0x000fe200078e00ff */
[----:B------:R-:W-:-:S03]  /*1520*/  IABS R10, R14 ;  /* 0x0000000e000a7213 */ /* 0x000fc60000000000 */
[----:B------:R-:W-:Y:S01]  /*1530*/  @!P5 IMAD.IADD R8, R8, 0x1, -R2 ;  /* 0x000000010808d824 */ /* 0x000fe200078e0a02 */
[----:B------:R-:W-:Y:S01]  /*1540*/  ISETP.GE.AND P5, PT, R6, RZ, PT ;  /* 0x000000ff0600720c */ /* 0x000fe20003fa6270 */
[----:B-1----:R-:W-:-:S04]  /*1550*/  IMAD.HI.U32 R20, R3, R19, RZ ;  /* 0x0000001303147227 */ /* 0x002fc800078e00ff */
[----:B------:R-:W-:Y:S02]  /*1560*/  IMAD.MOV R20, RZ, RZ, -R20 ;  /* 0x000000ffff147224 */ /* 0x000fe400078e0a14 */
[----:B------:R-:W-:Y:S02]  /*1570*/  IMAD.MOV R21, RZ, RZ, -R21 ;  /* 0x000000ffff157224 */ /* 0x000fe400078e0a15 */
[----:B------:R-:W-:Y:S01]  /*1580*/  IMAD R6, R2, R20, R19 ;  /* 0x0000001402067224 */ /* 0x000fe200078e0213 */
[----:B------:R-:W-:Y:S01]  /*1590*/  LOP3.LUT R20, R4, 0x58, RZ, 0xfc, !PT ;  /* 0x0000005804147812 */ /* 0x000fe200078efcff */
[----:B------:R-:W-:Y:S01]  /*15a0*/  IMAD R7, R2, R21, R7 ;  /* 0x0000001502077224 */ /* 0x000fe200078e0207 */
[----:B------:R-:W-:Y:S01]  /*15b0*/  LOP3.LUT R21, R4, 0x5c, RZ, 0xfc, !PT ;  /* 0x0000005c04157812 */ /* 0x000fe200078efcff */
[----:B------:R-:W-:Y:S01]  /*15c0*/  @!P6 IMAD.MOV R15, RZ, RZ, -R15 ;  /* 0x000000ffff0fe224 */ /* 0x000fe200078e0a0f */
[C---:B------:R-:W-:Y:S01]  /*15d0*/  ISETP.GT.U32.AND P6, PT, R2.reuse, R6, PT ;  /* 0x000000060200720c */ /* 0x040fe20003fc4070 */
[--C-:B------:R-:W-:Y:S01]  /*15e0*/  @!P3 IMAD.IADD R5, R5, 0x1, -R2.reuse ;  /* 0x000000010505b824 */ /* 0x100fe200078e0a02 */
[----:B------:R-:W-:Y:S01]  /*15f0*/  ISETP.GT.U32.AND P3, PT, R2, R7, PT ;  /* 0x000000070200720c */ /* 0x000fe20003f64070 */
[----:B------:R-:W-:Y:S01]  /*1600*/  @!P2 IMAD.IADD R9, R9, 0x1, -R2 ;  /* 0x000000010909a824 */ /* 0x000fe200078e0a02 */
[----:B------:R-:W-:Y:S01]  /*1610*/  ISETP.GE.AND P2, PT, R18, RZ, PT ;  /* 0x000000ff1200720c */ /* 0x000fe20003f46270 */
[----:B------:R-:W-:Y:S01]  /*1620*/  IMAD.HI.U32 R11, R3, R10, RZ ;  /* 0x0000000a030b7227 */ /* 0x000fe200078e00ff */
[----:B------:R-:W-:-:S03]  /*1630*/  LOP3.LUT R19, R4, 0x64, RZ, 0xfc, !PT ;  /* 0x0000006404137812 */ /* 0x000fc600078efcff */
[----:B------:R-:W-:Y:S01]  /*1640*/  IMAD.MOV R18, RZ, RZ, -R11 ;  /* 0x000000ffff127224 */ /* 0x000fe200078e0a0b */
[C---:B------:R-:W-:Y:S01]  /*1650*/  LOP3.LUT R11, R4.reuse, 0x54, RZ, 0xfc, !PT ;  /* 0x00000054040b7812 */ /* 0x040fe200078efcff */
[----:B------:R-:W-:Y:S01]  /*1660*/  IMAD.MOV.U32 R23, RZ, RZ, R17 ;  /* 0x000000ffff177224 */ /* 0x000fe200078e0011 */
[----:B------:R-:W-:Y:S01]  /*1670*/  LOP3.LUT R17, R4, 0x60, RZ, 0xfc, !PT ;  /* 0x0000006004117812 */ /* 0x000fe200078efcff */
[C---:B------:R-:W-:Y:S01]  /*1680*/  IMAD R10, R2.reuse, R18, R10 ;  /* 0x00000012020a7224 */ /* 0x040fe200078e020a */
[----:B------:R-:W-:Y:S01]  /*1690*/  IABS R18, R11 ;  /* 0x0000000b00127213 */ /* 0x000fe20000000000 */
[----:B------:R-:W-:Y:S01]  /*16a0*/  @!P0 IMAD.MOV R22, RZ, RZ, -R22 ;  /* 0x000000ffff168224 */ /* 0x000fe200078e0a16 */
[----:B------:R-:W-:Y:S01]  /*16b0*/  ISETP.GT.U32.AND P0, PT, R2, R8, PT ;  /* 0x000000080200720c */ /* 0x000fe20003f04070 */
[----:B------:R-:W-:Y:S02]  /*16c0*/  IMAD.MOV.U32 R16, RZ, RZ, R5 ;  /* 0x000000ffff107224 */ /* 0x000fe400078e0005 */
[----:B------:R-:W-:-:S02]  /*16d0*/  @!P6 IMAD.IADD R6, R6, 0x1, -R2 ;  /* 0x000000010606e824 */ /* 0x000fc400078e0a02 */
[----:B------:R-:W-:Y:S02]  /*16e0*/  @!P3 IMAD.IADD R7, R7, 0x1, -R2 ;  /* 0x000000010707b824 */ /* 0x000fe400078e0a02 */
[----:B------:R-:W-:Y:S01]  /*16f0*/  @!P1 IMAD.MOV R23, RZ, RZ, -R23 ;  /* 0x000000ffff179224 */ /* 0x000fe200078e0a17 */
[C---:B------:R-:W-:Y:S01]  /*1700*/  ISETP.GT.U32.AND P1, PT, R2.reuse, R9, PT ;  /* 0x000000090200720c */ /* 0x040fe20003f24070 */
[----:B------:R-:W-:Y:S01]  /*1710*/  @!P2 IMAD.MOV R16, RZ, RZ, -R16 ;  /* 0x000000ffff10a224 */ /* 0x000fe200078e0a10 */
[C---:B------:R-:W-:Y:S01]  /*1720*/  ISETP.GT.U32.AND P2, PT, R2.reuse, R10, PT ;  /* 0x0000000a0200720c */ /* 0x040fe20003f44070 */
[----:B------:R-:W-:Y:S01]  /*1730*/  IMAD.HI.U32 R5, R3, R18, RZ ;  /* 0x0000001203057227 */ /* 0x000fe200078e00ff */
[C---:B------:R-:W-:Y:S01]  /*1740*/  ISETP.GT.U32.AND P6, PT, R2.reuse, R6, PT ;  /* 0x000000060200720c */ /* 0x040fe20003fc4070 */
[----:B------:R-:W-:Y:S01]  /*1750*/  STL [R1+0x84], R23 ;  /* 0x0000841701007387 */ /* 0x000fe20000100800 */
[----:B------:R-:W-:Y:S01]  /*1760*/  ISETP.GT.U32.AND P3, PT, R2, R7, PT ;  /* 0x000000070200720c */ /* 0x000fe20003f64070 */
[----:B------:R-:W-:-:S02]  /*1770*/  IMAD.MOV R5, RZ, RZ, -R5 ;  /* 0x000000ffff057224 */ /* 0x000fc400078e0a05 */
[----:B------:R-:W-:Y:S01]  /*1780*/  STL [R1+0x88], R22 ;  /* 0x0000881601007387 */ /* 0x000fe20000100800 */
[----:B------:R-:W-:Y:S01]  /*1790*/  @!P0 IMAD.IADD R8, R8, 0x1, -R2 ;  /* 0x0000000108088824 */ /* 0x000fe200078e0a02 */
[----:B------:R-:W-:Y:S01]  /*17a0*/  ISETP.GE.AND P0, PT, R13, RZ, PT ;  /* 0x000000ff0d00720c */ /* 0x000fe20003f06270 */
[----:B------:R-:W-:Y:S01]  /*17b0*/  IMAD R18, R2, R5, R18 ;  /* 0x0000000502127224 */ /* 0x000fe200078e0212 */
[----:B------:R1:W-:Y:S01]  /*17c0*/  STL [R1+0x8c], R15 ;  /* 0x00008c0f01007387 */ /* 0x0003e20000100800 */
[----:B------:R-:W-:Y:S01]  /*17d0*/  IABS R13, R21 ;  /* 0x00000015000d7213 */ /* 0x000fe20000000000 */
[--C-:B------:R-:W-:Y:S01]  /*17e0*/  @!P1 IMAD.IADD R9, R9, 0x1, -R2.reuse ;  /* 0x0000000109099824 */ /* 0x100fe200078e0a02 */
[----:B------:R-:W-:Y:S01]  /*17f0*/  ISETP.GE.AND P1, PT, R12, RZ, PT ;  /* 0x000000ff0c00720c */ /* 0x000fe20003f26270 */
[--C-:B------:R-:W-:Y:S01]  /*1800*/  @!P2 IMAD.IADD R10, R10, 0x1, -R2.reuse ;  /* 0x000000010a0aa824 */ /* 0x100fe200078e0a02 */
[----:B------:R2:W-:Y:S01]  /*1810*/  STL [R1+0x90], R16 ;  /* 0x0000901001007387 */ /* 0x0005e20000100800 */
[----:B------:R-:W-:Y:S01]  /*1820*/  @!P6 IMAD.IADD R6, R6, 0x1, -R2 ;  /* 0x000000010606e824 */ /* 0x000fe200078e0a02 */
[C---:B------:R-:W-:Y:S01]  /*1830*/  ISETP.GT.U32.AND P6, PT, R2.reuse, R18, PT ;  /* 0x000000120200720c */ /* 0x040fe20003fc4070 */
[----:B------:R-:W-:Y:S01]  /*1840*/  IMAD.HI.U32 R5, R3, R13, RZ ;  /* 0x0000000d03057227 */ /* 0x000fe200078e00ff */
[----:B------:R-:W-:-:S02]  /*1850*/  ISETP.GT.U32.AND P2, PT, R2, R10, PT ;  /* 0x0000000a0200720c */ /* 0x000fc40003f44070 */
[----:B-1----:R-:W-:Y:S01]  /*1860*/  IABS R15, R20 ;  /* 0x00000014000f7213 */ /* 0x002fe20000000000 */
[----:B------:R-:W-:Y:S01]  /*1870*/  @!P3 IMAD.IADD R7, R7, 0x1, -R2 ;  /* 0x000000010707b824 */ /* 0x000fe200078e0a02 */
[----:B------:R-:W-:Y:S01]  /*1880*/  ISETP.GE.AND P3, PT, R0, RZ, PT ;  /* 0x000000ff0000720c */ /* 0x000fe20003f66270 */
[----:B------:R-:W-:Y:S01]  /*1890*/  IMAD.MOV R5, RZ, RZ, -R5 ;  /* 0x000000ffff057224 */ /* 0x000fe200078e0a05 */
[----:B------:R-:W-:Y:S01]  /*18a0*/  IABS R22, R17 ;  /* 0x0000001100167213 */ /* 0x000fe20000000000 */
[----:B------:R-:W-:Y:S01]  /*18b0*/  IMAD.MOV.U32 R12, RZ, RZ, R15 ;  /* 0x000000ffff0c7224 */ /* 0x000fe200078e000f */
[----:B------:R-:W-:Y:S01]  /*18c0*/  IABS R15, R19 ;  /* 0x00000013000f7213 */ /* 0x000fe20000000000 */
[----:B------:R-:W-:Y:S01]  /*18d0*/  IMAD R13, R2, R5, R13 ;  /* 0x00000005020d7224 */ /* 0x000fe200078e020d */
[----:B------:R-:W-:Y:S01]  /*18e0*/  LOP3.LUT R5, R4, 0x6c, RZ, 0xfc, !PT ;  /* 0x0000006c04057812 */ /* 0x000fe200078efcff */
[----:B------:R-:W-:-:S04]  /*18f0*/  IMAD.HI.U32 R0, R3, R12, RZ ;  /* 0x0000000c03007227 */ /* 0x000fc800078e00ff */
[----:B------:R-:W-:Y:S02]  /*1900*/  IMAD.MOV R0, RZ, RZ, -R0 ;  /* 0x000000ffff007224 */ /* 0x000fe400078e0a00 */
[----:B------:R-:W-:Y:S01]  /*1910*/  @!P6 IMAD.IADD R18, R18, 0x1, -R2 ;  /* 0x000000011212e824 */ /* 0x000fe200078e0a02 */
[C---:B------:R-:W-:Y:S01]  /*1920*/  ISETP.GT.U32.AND P6, PT, R2.reuse, R13, PT ;  /* 0x0000000d0200720c */ /* 0x040fe20003fc4070 */
[----:B------:R-:W-:Y:S01]  /*1930*/  IMAD R12, R2, R0, R12 ;  /* 0x00000000020c7224 */ /* 0x000fe200078e020c */
[----:B------:R-:W-:Y:S01]  /*1940*/  LOP3.LUT R0, R4, 0x68, RZ, 0xfc, !PT ;  /* 0x0000006804007812 */ /* 0x000fe200078efcff */
[----:B------:R-:W-:Y:S02]  /*1950*/  @!P2 IMAD.IADD R10, R10, 0x1, -R2 ;  /* 0x000000010a0aa824 */ /* 0x000fe400078e0a02 */
[----:B------:R-:W-:Y:S01]  /*1960*/  IMAD.HI.U32 R25, R3, R22, RZ ;  /* 0x0000001603197227 */ /* 0x000fe200078e00ff */
[----:B------:R-:W-:Y:S02]  /*1970*/  ISETP.GT.U32.AND P2, PT, R2, R12, PT ;  /* 0x0000000c0200720c */ /* 0x000fe40003f44070 */
[----:B--2---:R-:W-:Y:S01]  /*1980*/  IABS R16, R0 ;  /* 0x0000000000107213 */ /* 0x004fe20000000000 */
[----:B------:R-:W-:-:S02]  /*1990*/  IMAD.MOV.U32 R27, RZ, RZ, R8 ;  /* 0x000000ffff1b7224 */ /* 0x000fc400078e0008 */
[----:B------:R-:W-:Y:S02]  /*19a0*/  @!P5 IMAD.MOV R9, RZ, RZ, -R9 ;  /* 0x000000ffff09d224 */ /* 0x000fe400078e0a09 */
[--C-:B------:R-:W-:Y:S01]  /*19b0*/  @!P6 IMAD.IADD R13, R13, 0x1, -R2.reuse ;  /* 0x000000010d0de824 */ /* 0x100fe200078e0a02 */
[C---:B------:R-:W-:Y:S01]  /*19c0*/  ISETP.GT.U32.AND P6, PT, R2.reuse, R18, PT ;  /* 0x000000120200720c */ /* 0x040fe20003fc4070 */
[C---:B------:R-:W-:Y:S01]  /*19d0*/  IMAD.HI.U32 R24, R3.reuse, R15, RZ ;  /* 0x0000000f03187227 */ /* 0x040fe200078e00ff */
[----:B------:R-:W-:Y:S02]  /*19e0*/  STL [R1+0x7c], R9 ;  /* 0x00007c0901007387 */ /* 0x000fe40000100800 */
[----:B------:R-:W-:Y:S01]  /*19f0*/  ISETP.GT.U32.AND P5, PT, R2, R13, PT ;  /* 0x0000000d0200720c */ /* 0x000fe20003fa4070 */
[----:B------:R-:W-:Y:S01]  /*1a00*/  @!P2 IMAD.IADD R12, R12, 0x1, -R2 ;  /* 0x000000010c0ca824 */ /* 0x000fe200078e0a02 */
[----:B------:R-:W-:Y:S01]  /*1a10*/  ISETP.GE.AND P2, PT, R14, RZ, PT ;  /* 0x000000ff0e00720c */ /* 0x000fe20003f46270 */
[----:B------:R-:W-:-:S04]  /*1a20*/  IMAD.HI.U32 R23, R3, R16, RZ ;  /* 0x0000001003177227 */ /* 0x000fc800078e00ff */
[----:B------:R-:W-:Y:S02]  /*1a30*/  IMAD.MOV R25, RZ, RZ, -R25 ;  /* 0x000000ffff197224 */ /* 0x000fe400078e0a19 */
[----:B------:R-:W-:Y:S01]  /*1a40*/  @!P1 IMAD.MOV R27, RZ, RZ, -R27 ;  /* 0x000000ffff1b9224 */ /* 0x000fe200078e0a1b */
[C---:B------:R-:W-:Y:S01]  /*1a50*/  ISETP.GT.U32.AND P1, PT, R2.reuse, R12, PT ;  /* 0x0000000c0200720c */ /* 0x040fe20003f24070 */
[----:B------:R-:W-:Y:S02]  /*1a60*/  IMAD.MOV R24, RZ, RZ, -R24 ;  /* 0x000000ffff187224 */ /* 0x000fe400078e0a18 */
[----:B------:R-:W-:Y:S01]  /*1a70*/  IMAD.MOV R23, RZ, RZ, -R23 ;  /* 0x000000ffff177224 */ /* 0x000fe200078e0a17 */
[----:B------:R-:W-:Y:S01]  /*1a80*/  STL [R1+0x78], R27 ;  /* 0x0000781b01007387 */ /* 0x000fe20000100800 */
[C---:B------:R-:W-:Y:S01]  /*1a90*/  IMAD R14, R2.reuse, R25, R22 ;  /* 0x00000019020e7224 */ /* 0x040fe200078e0216 */
[----:B------:R-:W-:Y:S01]  /*1aa0*/  IABS R22, R5 ;  /* 0x0000000500167213 */ /* 0x000fe20000000000 */
[----:B------:R-:W-:Y:S01]  /*1ab0*/  IMAD R15, R2, R24, R15 ;  /* 0x00000018020f7224 */ /* 0x000fe200078e020f */
[----:B------:R-:W-:Y:S01]  /*1ac0*/  LOP3.LUT R24, R4, 0x80, RZ, 0xfc, !PT ;  /* 0x0000008004187812 */ /* 0x000fe200078efcff */
[----:B------:R-:W-:Y:S01]  /*1ad0*/  @!P0 IMAD.MOV R7, RZ, RZ, -R7 ;  /* 0x000000ffff078224 */ /* 0x000fe200078e0a07 */
[C---:B------:R-:W-:Y:S01]  /*1ae0*/  ISETP.GT.U32.AND P0, PT, R2.reuse, R14, PT ;  /* 0x0000000e0200720c */ /* 0x040fe20003f04070 */
[----:B------:R-:W-:Y:S01]  /*1af0*/  IMAD R16, R2, R23, R16 ;  /* 0x0000001702107224 */ /* 0x000fe200078e0210 */
[----:B------:R-:W-:Y:S01]  /*1b00*/  LOP3.LUT R25, R4, 0xd0, RZ, 0xfc, !PT ;  /* 0x000000d004197812 */ /* 0x000fe200078efcff */
[----:B------:R-:W-:Y:S01]  /*1b10*/  @!P3 IMAD.MOV R6, RZ, RZ, -R6 ;  /* 0x000000ffff06b224 */ /* 0x000fe200078e0a06 */
[----:B------:R-:W-:Y:S01]  /*1b20*/  ISETP.GT.U32.AND P3, PT, R2, R15, PT ;  /* 0x0000000f0200720c */ /* 0x000fe20003f64070 */
[----:B------:R-:W-:Y:S01]  /*1b30*/  STL [R1+0x70], R7 ;  /* 0x0000700701007387 */ /* 0x000fe20000100800 */
[--C-:B------:R-:W-:Y:S01]  /*1b40*/  @!P6 IMAD.IADD R18, R18, 0x1, -R2.reuse ;  /* 0x000000011212e824 */ /* 0x100fe200078e0a02 */
[----:B------:R-:W-:Y:S01]  /*1b50*/  ISETP.GT.U32.AND P6, PT, R2, R16, PT ;  /* 0x000000100200720c */ /* 0x000fe20003fc4070 */
[----:B------:R-:W-:Y:S01]  /*1b60*/  @!P5 IMAD.IADD R13, R13, 0x1, -R2 ;  /* 0x000000010d0dd824 */ /* 0x000fe200078e0a02 */
[----:B------:R1:W-:Y:S01]  /*1b70*/  STL [R1+0x68], R6 ;  /* 0x0000680601007387 */ /* 0x0003e20000100800 */
[----:B------:R-:W-:Y:S01]  /*1b80*/  ISETP.GE.AND P5, PT, R21, RZ, PT ;  /* 0x000000ff1500720c */ /* 0x000fe20003fa6270 */
[----:B------:R-:W-:Y:S01]  /*1b90*/  IMAD.MOV.U32 R8, RZ, RZ, R10 ;  /* 0x000000ffff087224 */ /* 0x000fe200078e000a */
[----:B------:R-:W-:Y:S01]  /*1ba0*/  LOP3.LUT R21, R4, 0x84, RZ, 0xfc, !PT ;  /* 0x0000008404157812 */ /* 0x000fe200078efcff */
[----:B------:R-:W-:Y:S01]  /*1bb0*/  @!P1 IMAD.IADD R12, R12, 0x1, -R2 ;  /* 0x000000010c0c9824 */ /* 0x000fe200078e0a02 */
[----:B------:R-:W-:Y:S01]  /*1bc0*/  ISETP.GE.AND P1, PT, R20, RZ, PT ;  /* 0x000000ff1400720c */ /* 0x000fe20003f26270 */
[----:B------:R-:W-:Y:S01]  /*1bd0*/  @!P2 IMAD.MOV R8, RZ, RZ, -R8 ;  /* 0x000000ffff08a224 */ /* 0x000fe200078e0a08 */
[----:B------:R-:W-:Y:S01]  /*1be0*/  ISETP.GE.AND P2, PT, R11, RZ, PT ;  /* 0x000000ff0b00720c */ /* 0x000fe20003f46270 */
[----:B------:R-:W-:Y:S01]  /*1bf0*/  @!P0 IMAD.IADD R14, R14, 0x1, -R2 ;  /* 0x000000010e0e8824 */ /* 0x000fe200078e0a02 */
[----:B------:R-:W-:Y:S01]  /*1c00*/  ISETP.GE.AND P0, PT, R17, RZ, PT ;  /* 0x000000ff1100720c */ /* 0x000fe20003f06270 */
[----:B-1----:R-:W-:Y:S01]  /*1c10*/  IMAD.HI.U32 R6, R3, R22, RZ ;  /* 0x0000001603067227 */ /* 0x002fe200078e00ff */
[----:B------:R1:W-:Y:S01]  /*1c20*/  STL [R1+0x64], R8 ;  /* 0x0000640801007387 */ /* 0x0003e20000100800 */
[----:B------:R-:W-:-:S02]  /*1c30*/  LOP3.LUT R27, R4, 0xe0, RZ, 0xfc, !PT ;  /* 0x000000e0041b7812 */ /* 0x000fc400078efcff */
[----:B------:R-:W-:Y:S02]  /*1c40*/  IMAD.MOV R6, RZ, RZ, -R6 ;  /* 0x000000ffff067224 */ /* 0x000fe400078e0a06 */
[----:B------:R-:W-:Y:S01]  /*1c50*/  @!P3 IMAD.IADD R15, R15, 0x1, -R2 ;  /* 0x000000010f0fb824 */ /* 0x000fe200078e0a02 */
[----:B------:R-:W-:Y:S01]  /*1c60*/  ISETP.GE.AND P3, PT, R19, RZ, PT ;  /* 0x000000ff1300720c */ /* 0x000fe20003f66270 */
[----:B------:R-:W-:Y:S01]  /*1c70*/  IMAD R22, R2, R6, R22 ;  /* 0x0000000602167224 */ /* 0x000fe200078e0216 */
[----:B------:R-:W-:Y:S01]  /*1c80*/  LOP3.LUT R6, R4, 0x74, RZ, 0xfc, !PT ;  /* 0x0000007404067812 */ /* 0x000fe200078efcff */
[----:B------:R-:W-:Y:S01]  /*1c90*/  @!P6 IMAD.IADD R16, R16, 0x1, -R2 ;  /* 0x000000011010e824 */ /* 0x000fe200078e0a02 */
[C---:B------:R-:W-:Y:S01]  /*1ca0*/  ISETP.GT.U32.AND P6, PT, R2.reuse, R14, PT ;  /* 0x0000000e0200720c */ /* 0x040fe20003fc4070 */
[----:B------:R-:W-:Y:S01]  /*1cb0*/  @!P5 IMAD.MOV R13, RZ, RZ, -R13 ;  /* 0x000000ffff0dd224 */ /* 0x000fe200078e0a0d */
[----:B------:R-:W-:Y:S01]  /*1cc0*/  ISETP.GT.U32.AND P5, PT, R2, R22, PT ;  /* 0x000000160200720c */ /* 0x000fe20003fa4070 */
[----:B------:R-:W-:Y:S01]  /*1cd0*/  IMAD.MOV.U32 R7, RZ, RZ, R18 ;  /* 0x000000ffff077224 */ /* 0x000fe200078e0012 */
[----:B-1----:R-:W-:Y:S01]  /*1ce0*/  LOP3.LUT R8, R4, 0x70, RZ, 0xfc, !PT ;  /* 0x0000007004087812 */ /* 0x002fe200078efcff */
[----:B------:R-:W-:Y:S01]  /*1cf0*/  @!P1 IMAD.MOV R12, RZ, RZ, -R12 ;  /* 0x000000ffff0c9224 */ /* 0x000fe200078e0a0c */
[C---:B------:R-:W-:Y:S01]  /*1d00*/  ISETP.GT.U32.AND P1, PT, R2.reuse, R15, PT ;  /* 0x0000000f0200720c */ /* 0x040fe20003f24070 */
[----:B------:R-:W-:Y:S01]  /*1d10*/  @!P2 IMAD.MOV R7, RZ, RZ, -R7 ;  /* 0x000000ffff07a224 */ /* 0x000fe200078e0a07 */
[----:B------:R-:W-:-:S02]  /*1d20*/  ISETP.GT.U32.AND P2, PT, R2, R16, PT ;  /* 0x000000100200720c */ /* 0x000fc40003f44070 */
[----:B------:R-:W-:Y:S01]  /*1d30*/  IABS R9, R8 ;  /* 0x0000000800097213 */ /* 0x000fe20000000000 */
[----:B------:R-:W-:Y:S01]  /*1d40*/  STL [R1+0xcac], R12 ;  /* 0x000cac0c01007387 */ /* 0x000fe20000100800 */
[----:B------:R-:W-:Y:S01]  /*1d50*/  LOP3.LUT R18, R4, 0x7c, RZ, 0xfc, !PT ;  /* 0x0000007c04127812 */ /* 0x000fe200078efcff */
[--C-:B------:R-:W-:Y:S01]  /*1d60*/  @!P6 IMAD.IADD R14, R14, 0x1, -R2.reuse ;  /* 0x000000010e0ee824 */ /* 0x100fe200078e0a02 */
[----:B------:R-:W-:Y:S01]  /*1d70*/  ISETP.GE.AND P6, PT, R0, RZ, PT ;  /* 0x000000ff0000720c */ /* 0x000fe20003fc6270 */
[----:B------:R1:W-:Y:S01]  /*1d80*/  STL [R1+0x38], R7 ;  /* 0x0000380701007387 */ /* 0x0003e20000100800 */
[--C-:B------:R-:W-:Y:S01]  /*1d90*/  @!P5 IMAD.IADD R22, R22, 0x1, -R2.reuse ;  /* 0x000000011616d824 */ /* 0x100fe200078e0a02 */
[----:B------:R-:W-:Y:S01]  /*1da0*/  ISETP.GE.AND P5, PT, R6, RZ, PT ;  /* 0x000000ff0600720c */ /* 0x000fe20003fa6270 */
[----:B------:R-:W-:Y:S01]  /*1db0*/  IMAD.HI.U32 R0, R3, R9, RZ ;  /* 0x0000000903007227 */ /* 0x000fe200078e00ff */
[----:B------:R-:W-:Y:S01]  /*1dc0*/  IABS R19, R24 ;  /* 0x0000001800137213 */ /* 0x000fe20000000000 */
[----:B------:R-:W-:Y:S02]  /*1dd0*/  STL [R1+0xcb0], R13 ;  /* 0x000cb00d01007387 */ /* 0x000fe40000100800 */
[----:B------:R-:W-:Y:S01]  /*1de0*/  @!P1 IMAD.IADD R15, R15, 0x1, -R2 ;  /* 0x000000010f0f9824 */ /* 0x000fe200078e0a02 */
[----:B------:R-:W-:Y:S01]  /*1df0*/  ISETP.GE.AND P1, PT, R5, RZ, PT ;  /* 0x000000ff0500720c */ /* 0x000fe20003f26270 */
[----:B------:R-:W-:Y:S01]  /*1e00*/  @!P0 IMAD.MOV R14, RZ, RZ, -R14 ;  /* 0x000000ffff0e8224 */ /* 0x000fe200078e0a0e */
[----:B-1----:R-:W-:Y:S01]  /*1e10*/  IABS R7, R6 ;  /* 0x0000000600077213 */ /* 0x002fe20000000000 */
[----:B------:R-:W-:Y:S01]  /*1e20*/  IMAD.MOV R0, RZ, RZ, -R0 ;  /* 0x000000ffff007224 */ /* 0x000fe200078e0a00 */
[----:B------:R-:W-:Y:S01]  /*1e30*/  ISETP.GT.U32.AND P0, PT, R2, R22, PT ;  /* 0x000000160200720c */ /* 0x000fe20003f04070 */
[----:B------:R-:W-:Y:S01]  /*1e40*/  @!P2 IMAD.IADD R16, R16, 0x1, -R2 ;  /* 0x000000011010a824 */ /* 0x000fe200078e0a02 */
[----:B------:R-:W-:Y:S01]  /*1e50*/  ISETP.GE.AND P2, PT, R8, RZ, PT ;  /* 0x000000ff0800720c */ /* 0x000fe20003f46270 */
[----:B------:R-:W-:Y:S01]  /*1e60*/  IMAD.HI.U32 R5, R3, R7, RZ ;  /* 0x0000000703057227 */ /* 0x000fe200078e00ff */
[----:B------:R-:W-:Y:S01]  /*1e70*/  LOP3.LUT R6, R4, 0x78, RZ, 0xfc, !PT ;  /* 0x0000007804067812 */ /* 0x000fe200078efcff */
[----:B------:R-:W-:Y:S02]  /*1e80*/  STL [R1+0xcb4], R14 ;  /* 0x000cb40e01007387 */ /* 0x000fe40000100800 */
[----:B------:R-:W-:Y:S01]  /*1e90*/  IMAD.MOV R8, RZ, RZ, -R5 ;  /* 0x000000ffff087224 */ /* 0x000fe200078e0a05 */
[----:B------:R-:W-:Y:S01]  /*1ea0*/  IABS R17, R6 ;  /* 0x0000000600117213 */ /* 0x000fe20000000000 */
[----:B------:R-:W-:-:S02]  /*1eb0*/  IMAD R5, R2, R0, R9 ;  /* 0x0000000002057224 */ /* 0x000fc400078e0209 */
[----:B------:R-:W-:Y:S02]  /*1ec0*/  @!P6 IMAD.MOV R16, RZ, RZ, -R16 ;  /* 0x000000ffff10e224 */ /* 0x000fe400078e0a10 */
[----:B------:R-:W-:Y:S01]  /*1ed0*/  @!P0 IMAD.IADD R22, R22, 0x1, -R2 ;  /* 0x0000000116168824 */ /* 0x000fe200078e0a02 */
[C---:B------:R-:W-:Y:S01]  /*1ee0*/  ISETP.GT.U32.AND P6, PT, R2.reuse, R5, PT ;  /* 0x000000050200720c */ /* 0x040fe20003fc4070 */
[----:B------:R-:W-:Y:S01]  /*1ef0*/  IMAD R0, R2, R8, R7 ;  /* 0x0000000802007224 */ /* 0x000fe200078e0207 */
[----:B------:R-:W-:Y:S01]  /*1f00*/  ISETP.GE.AND P0, PT, R18, RZ, PT ;  /* 0x000000ff1200720c */ /* 0x000fe20003f06270 */
[----:B------:R-:W-:Y:S01]  /*1f10*/  IMAD.MOV.U32 R10, RZ, RZ, R22 ;  /* 0x000000ffff0a7224 */ /* 0x000fe200078e0016 */
[----:B------:R-:W-:Y:S01]  /*1f20*/  IABS R18, R18 ;  /* 0x0000001200127213 */ /* 0x000fe20000000000 */
[----:B------:R-:W-:Y:S01]  /*1f30*/  @!P3 IMAD.MOV R15, RZ, RZ, -R15 ;  /* 0x000000ffff0fb224 */ /* 0x000fe200078e0a0f */
[----:B------:R-:W-:Y:S01]  /*1f40*/  ISETP.GE.AND P3, PT, R6, RZ, PT ;  /* 0x000000ff0600720c */ /* 0x000fe20003f66270 */
[----:B------:R-:W-:Y:S01]  /*1f50*/  @!P1 IMAD.MOV R10, RZ, RZ, -R10 ;  /* 0x000000ffff0a9224 */ /* 0x000fe200078e0a0a */
[----:B------:R-:W-:Y:S01]  /*1f60*/  ISETP.GT.U32.AND P1, PT, R2, R0, PT ;  /* 0x000000000200720c */ /* 0x000fe20003f24070 */
[----:B------:R-:W-:Y:S01]  /*1f70*/  IMAD.HI.U32 R6, R3, R17, RZ ;  /* 0x0000001103067227 */ /* 0x000fe200078e00ff */
[----:B------:R-:W-:-:S02]  /*1f80*/  IABS R22, R21 ;  /* 0x0000001500167213 */ /* 0x000fc40000000000 */
[----:B------:R1:W-:Y:S01]  /*1f90*/  STL [R1+0x54], R10 ;  /* 0x0000540a01007387 */ /* 0x0003e20000100800 */
[----:B------:R-:W-:Y:S01]  /*1fa0*/  @!P6 IMAD.IADD R5, R5, 0x1, -R2 ;  /* 0x000000010505e824 */ /* 0x000fe200078e0a02 */
[----:B------:R-:W-:Y:S01]  /*1fb0*/  LOP3.LUT R7, R4, 0x88, RZ, 0xfc, !PT ;  /* 0x0000008804077812 */ /* 0x000fe200078efcff */
[----:B------:R-:W-:-:S03]  /*1fc0*/  IMAD.HI.U32 R9, R3, R18, RZ ;  /* 0x0000001203097227 */ /* 0x000fc600078e00ff */
[----:B------:R-:W-:Y:S01]  /*1fd0*/  ISETP.GT.U32.AND P6, PT, R2, R5, PT ;  /* 0x000000050200720c */ /* 0x000fe20003fc4070 */
[----:B------:R-:W-:Y:S01]  /*1fe0*/  IMAD.MOV R6, RZ, RZ, -R6 ;  /* 0x000000ffff067224 */ /* 0x000fe200078e0a06 */
[----:B------:R-:W-:Y:S01]  /*1ff0*/  IABS R20, R7 ;  /* 0x0000000700147213 */ /* 0x000fe20000000000 */
[----:B------:R-:W-:Y:S02]  /*2000*/  @!P1 IMAD.IADD R0, R0, 0x1, -R2 ;  /* 0x0000000100009824 */ /* 0x000fe400078e0a02 */
[----:B------:R-:W-:Y:S02]  /*2010*/  IMAD.MOV R9, RZ, RZ, -R9 ;  /* 0x000000ffff097224 */ /* 0x000fe400078e0a09 */
[----:B------:R-:W-:Y:S01]  /*2020*/  IMAD.HI.U32 R8, R3, R19, RZ ;  /* 0x0000001303087227 */ /* 0x000fe200078e00ff */
[----:B------:R-:W-:-:S03]  /*2030*/  ISETP.GT.U32.AND P1, PT, R2, R0, PT ;  /* 0x000000000200720c */ /* 0x000fc60003f24070 */
[C---:B------:R-:W-:Y:S02]  /*2040*/  IMAD R17, R2.reuse, R6, R17 ;  /* 0x0000000602117224 */ /* 0x040fe400078e0211 */
[----:B------:R-:W-:Y:S02]  /*2050*/  @!P6 IMAD.IADD R5, R5, 0x1, -R2 ;  /* 0x000000010505e824 */ /* 0x000fe400078e0a02 */
[C---:B------:R-:W-:Y:S01]  /*2060*/  IMAD R18, R2.reuse, R9, R18 ;  /* 0x0000000902127224 */ /* 0x040fe200078e0212 */
[----:B------:R-:W-:Y:S01]  /*2070*/  ISETP.GT.U32.AND P6, PT, R2, R17, PT ;  /* 0x000000110200720c */ /* 0x000fe20003fc4070 */
[----:B------:R-:W-:Y:S01]  /*2080*/  IMAD.MOV R8, RZ, RZ, -R8 ;  /* 0x000000ffff087224 */ /* 0x000fe200078e0a08 */
[C---:B------:R-:W-:Y:S01]  /*2090*/  LOP3.LUT R9, R4.reuse, 0x94, RZ, 0xfc, !PT ;  /* 0x0000009404097812 */ /* 0x040fe200078efcff */
[----:B-1----:R-:W-:Y:S01]  /*20a0*/  IMAD.MOV.U32 R10, RZ, RZ, R5 ;  /* 0x000000ffff0a7224 */ /* 0x002fe200078e0005 */
[----:B------:R-:W-:Y:S01]  /*20b0*/  LOP3.LUT R5, R4, 0x8c, RZ, 0xfc, !PT ;  /* 0x0000008c04057812 */ /* 0x000fe200078efcff */
[----:B------:R-:W-:-:S03]  /*20c0*/  IMAD.HI.U32 R6, R3, R22, RZ ;  /* 0x0000001603067227 */ /* 0x000fc600078e00ff */
[----:B------:R-:W-:Y:S01]  /*20d0*/  IABS R11, R5 ;  /* 0x00000005000b7213 */ /* 0x000fe20000000000 */
[C---:B------:R-:W-:Y:S02]  /*20e0*/  IMAD R19, R2.reuse, R8, R19 ;  /* 0x0000000802137224 */ /* 0x040fe400078e0213 */
[----:B------:R-:W-:Y:S01]  /*20f0*/  @!P2 IMAD.MOV R10, RZ, RZ, -R10 ;  /* 0x000000ffff0aa224 */ /* 0x000fe200078e0a0a */
[----:B------:R-:W-:Y:S01]  /*2100*/  ISETP.GT.U32.AND P2, PT, R2, R18, PT ;  /* 0x000000120200720c */ /* 0x000fe20003f44070 */
[----:B------:R-:W-:Y:S02]  /*2110*/  IMAD.MOV R6, RZ, RZ, -R6 ;  /* 0x000000ffff067224 */ /* 0x000fe400078e0a06 */
[----:B------:R-:W-:Y:S01]  /*2120*/  @!P1 IMAD.IADD R0, R0, 0x1, -R2 ;  /* 0x0000000100009824 */ /* 0x000fe200078e0a02 */
[C---:B------:R-:W-:Y:S01]  /*2130*/  ISETP.GT.U32.AND P1, PT, R2.reuse, R19, PT ;  /* 0x000000130200720c */ /* 0x040fe20003f24070 */
[----:B------:R-:W-:Y:S01]  /*2140*/  IMAD R22, R2, R6, R22 ;  /* 0x0000000602167224 */ /* 0x000fe200078e0216 */
[----:B------:R-:W-:Y:S01]  /*2150*/  LOP3.LUT R6, R4, 0x90, RZ, 0xfc, !PT ;  /* 0x0000009004067812 */ /* 0x000fe200078efcff */
[----:B------:R-:W-:Y:S01]  /*2160*/  IMAD.HI.U32 R8, R3, R20, RZ ;  /* 0x0000001403087227 */ /* 0x000fe200078e00ff */
[----:B------:R1:W-:Y:S03]  /*2170*/  STL [R1+0xf4], R10 ;  /* 0x0000f40a01007387 */ /* 0x0003e60000100800 */
[--C-:B------:R-:W-:Y:S01]  /*2180*/  @!P6 IMAD.IADD R17, R17, 0x1, -R2.reuse ;  /* 0x000000011111e824 */ /* 0x100fe200078e0a02 */
[----:B------:R-:W-:Y:S01]  /*2190*/  ISETP.GT.U32.AND P6, PT, R2, R22, PT ;  /* 0x000000160200720c */ /* 0x000fe20003fc4070 */
[----:B------:R-:W-:-:S02]  /*21a0*/  @!P2 IMAD.IADD R18, R18, 0x1, -R2 ;  /* 0x000000011212a824 */ /* 0x000fc400078e0a02 */
[----:B------:R-:W-:Y:S01]  /*21b0*/  IMAD.MOV R8, RZ, RZ, -R8 ;  /* 0x000000ffff087224 */ /* 0x000fe200078e0a08 */
[C---:B------:R-:W-:Y:S01]  /*21c0*/  ISETP.GT.U32.AND P2, PT, R2.reuse, R17, PT ;  /* 0x000000110200720c */ /* 0x040fe20003f44070 */
[----:B------:R-:W-:Y:S01]  /*21d0*/  @!P1 IMAD.IADD R19, R19, 0x1, -R2 ;  /* 0x0000000113139824 */ /* 0x000fe200078e0a02 */
[C---:B------:R-:W-:Y:S01]  /*21e0*/  ISETP.GT.U32.AND P1, PT, R2.reuse, R18, PT ;  /* 0x000000120200720c */ /* 0x040fe20003f24070 */
[----:B------:R-:W-:Y:S01]  /*21f0*/  IMAD R20, R2, R8, R20 ;  /* 0x0000000802147224 */ /* 0x000fe200078e0214 */
[----:B-1----:R-:W-:Y:S01]  /*2200*/  IABS R10, R6 ;  /* 0x00000006000a7213 */ /* 0x002fe20000000000 */
[----:B------:R-:W-:-:S04]  /*2210*/  IMAD.HI.U32 R8, R3, R11, RZ ;  /* 0x0000000b03087227 */ /* 0x000fc800078e00ff */
[----:B------:R-:W-:Y:S02]  /*2220*/  IMAD.MOV R8, RZ, RZ, -R8 ;  /* 0x000000ffff087224 */ /* 0x000fe400078e0a08 */
[----:B------:R-:W-:Y:S02]  /*2230*/  IMAD.MOV.U32 R12, RZ, RZ, R0 ;  /* 0x000000ffff0c7224 */ /* 0x000fe400078e0000 */
[----:B------:R-:W-:Y:S01]  /*2240*/  @!P6 IMAD.IADD R22, R22, 0x1, -R2 ;  /* 0x000000011616e824 */ /* 0x000fe200078e0a02 */
[C---:B------:R-:W-:Y:S01]  /*2250*/  ISETP.GT.U32.AND P6, PT, R2.reuse, R19, PT ;  /* 0x000000130200720c */ /* 0x040fe20003fc4070 */
[C---:B------:R-:W-:Y:S01]  /*2260*/  IMAD R11, R2.reuse, R8, R11 ;  /* 0x00000008020b7224 */ /* 0x040fe200078e020b */
[----:B------:R-:W-:Y:S01]  /*2270*/  IABS R8, R9 ;  /* 0x0000000900087213 */ /* 0x000fe20000000000 */
[----:B------:R-:W-:Y:S01]  /*2280*/  @!P5 IMAD.MOV R12, RZ, RZ, -R12 ;  /* 0x000000ffff0cd224 */ /* 0x000fe200078e0a0c */
[----:B------:R-:W-:Y:S01]  /*2290*/  ISETP.GT.U32.AND P5, PT, R2, R22, PT ;  /* 0x000000160200720c */ /* 0x000fe20003fa4070 */
[----:B------:R-:W-:-:S03]  /*22a0*/  IMAD.HI.U32 R0, R3, R10, RZ ;  /* 0x0000000a03007227 */ /* 0x000fc600078e00ff */
[----:B------:R1:W-:Y:S01]  /*22b0*/  STL [R1+0xf0], R12 ;  /* 0x0000f00c01007387 */ /* 0x0003e20000100800 */
[--C-:B------:R-:W-:Y:S01]  /*22c0*/  @!P2 IMAD.IADD R17, R17, 0x1, -R2.reuse ;  /* 0x000000011111a824 */ /* 0x100fe200078e0a02 */
[----:B------:R-:W-:Y:S01]  /*22d0*/  ISETP.GT.U32.AND P2, PT, R2, R20, PT ;  /* 0x000000140200720c */ /* 0x000fe20003f44070 */
[----:B------:R-:W-:Y:S01]  /*22e0*/  @!P1 IMAD.IADD R18, R18, 0x1, -R2 ;  /* 0x0000000112129824 */ /* 0x000fe200078e0a02 */
[----:B------:R-:W-:Y:S01]  /*22f0*/  ISETP.GT.U32.AND P1, PT, R2, R11, PT ;  /* 0x0000000b0200720c */ /* 0x000fe20003f24070 */
[----:B------:R-:W-:Y:S02]  /*2300*/  IMAD.MOV R0, RZ, RZ, -R0 ;  /* 0x000000ffff007224 */ /* 0x000fe400078e0a00 */
[----:B------:R-:W-:Y:S01]  /*2310*/  @!P6 IMAD.IADD R19, R19, 0x1, -R2 ;  /* 0x000000011313e824 */ /* 0x000fe200078e0a02 */
[----:B------:R-:W-:Y:S01]  /*2320*/  ISETP.GE.AND P6, PT, R24, RZ, PT ;  /* 0x000000ff1800720c */ /* 0x000fe20003fc6270 */
[----:B------:R-:W-:Y:S01]  /*2330*/  IMAD R10, R2, R0, R10 ;  /* 0x00000000020a7224 */ /* 0x000fe200078e020a */
[----:B------:R-:W-:Y:S01]  /*2340*/  LOP3.LUT R0, R4, 0x98, RZ, 0xfc, !PT ;  /* 0x0000009804007812 */ /* 0x000fe200078efcff */
[----:B------:R-:W-:-:S03]  /*2350*/  IMAD.HI.U32 R23, R3, R8, RZ ;  /* 0x0000000803177227 */ /* 0x000fc600078e00ff */
[----:B------:R-:W-:Y:S01]  /*2360*/  IABS R24, R0 ;  /* 0x0000000000187213 */ /* 0x000fe20000000000 */
[--C-:B------:R-:W-:Y:S01]  /*2370*/  @!P5 IMAD.IADD R22, R22, 0x1, -R2.reuse ;  /* 0x000000011616d824 */ /* 0x100fe200078e0a02 */
[----:B------:R-:W-:Y:S01]  /*2380*/  ISETP.GT.U32.AND P5, PT, R2, R10, PT ;  /* 0x0000000a0200720c */ /* 0x000fe20003fa4070 */
[--C-:B------:R-:W-:Y:S01]  /*2390*/  @!P2 IMAD.IADD R20, R20, 0x1, -R2.reuse ;  /* 0x000000011414a824 */ /* 0x100fe200078e0a02 */
[----:B------:R-:W-:Y:S01]  /*23a0*/  ISETP.GE.AND P2, PT, R21, RZ, PT ;  /* 0x000000ff1500720c */ /* 0x000fe20003f46270 */
[----:B------:R-:W-:Y:S01]  /*23b0*/  @!P1 IMAD.IADD R11, R11, 0x1, -R2 ;  /* 0x000000010b0b9824 */ /* 0x000fe200078e0a02 */
[----:B------:R-:W-:Y:S01]  /*23c0*/  ISETP.GE.AND P1, PT, R7, RZ, PT ;  /* 0x000000ff0700720c */ /* 0x000fe20003f26270 */
[----:B------:R-:W-:Y:S01]  /*23d0*/  IMAD.MOV R23, RZ, RZ, -R23 ;  /* 0x000000ffff177224 */ /* 0x000fe200078e0a17 */
[C---:B------:R-:W-:Y:S01]  /*23e0*/  LOP3.LUT R7, R4.reuse, 0x9c, RZ, 0xfc, !PT ;  /* 0x0000009c04077812 */ /* 0x040fe200078efcff */
[----:B------:R-:W-:Y:S01]  /*23f0*/  IMAD.MOV.U32 R21, RZ, RZ, R24 ;  /* 0x000000ffff157224 */ /* 0x000fe200078e0018 */
[----:B------:R-:W-:Y:S01]  /*2400*/  LOP3.LUT R24, R4, 0xac, RZ, 0xfc, !PT ;  /* 0x000000ac04187812 */ /* 0x000fe200078efcff */
[----:B------:R-:W-:Y:S01]  /*2410*/  @!P3 IMAD.MOV R17, RZ, RZ, -R17 ;  /* 0x000000ffff11b224 */ /* 0x000fe200078e0a11 */
[C---:B------:R-:W-:Y:S01]  /*2420*/  ISETP.GT.U32.AND P3, PT, R2.reuse, R20, PT ;  /* 0x000000140200720c */ /* 0x040fe20003f64070 */
[----:B------:R-:W-:Y:S01]  /*2430*/  @!P0 IMAD.MOV R18, RZ, RZ, -R18 ;  /* 0x000000ffff128224 */ /* 0x000fe200078e0a12 */
[C---:B------:R-:W-:Y:S01]  /*2440*/  ISETP.GT.U32.AND P0, PT, R2.reuse, R11, PT ;  /* 0x0000000b0200720c */ /* 0x040fe20003f04070 */
[----:B------:R-:W-:Y:S01]  /*2450*/  IMAD R8, R2, R23, R8 ;  /* 0x0000001702087224 */ /* 0x000fe200078e0208 */
[----:B------:R2:W-:Y:S01]  /*2460*/  STL [R1+0xc6c], R17 ;  /* 0x000c6c1101007387 */ /* 0x0005e20000100800 */
[----:B------:R-:W-:-:S03]  /*2470*/  IMAD.HI.U32 R23, R3, R21, RZ ;  /* 0x0000001503177227 */ /* 0x000fc600078e00ff */
[----:B------:R3:W-:Y:S01]  /*2480*/  STL [R1+0xc70], R18 ;  /* 0x000c701201007387 */ /* 0x0007e20000100800 */
[----:B------:R-:W-:Y:S02]  /*2490*/  IMAD.MOV R23, RZ, RZ, -R23 ;  /* 0x000000ffff177224 */ /* 0x000fe400078e0a17 */
[----:B-1----:R-:W-:Y:S01]  /*24a0*/  IMAD.MOV.U32 R12, RZ, RZ, R22 ;  /* 0x000000ffff0c7224 */ /* 0x002fe200078e0016 */
[----:B------:R-:W-:Y:S01]  /*24b0*/  IABS R22, R7 ;  /* 0x0000000700167213 */ /* 0x000fe20000000000 */
[----:B------:R-:W-:Y:S01]  /*24c0*/  @!P5 IMAD.IADD R10, R10, 0x1, -R2 ;  /* 0x000000010a0ad824 */ /* 0x000fe200078e0a02 */
[----:B--2---:R-:W1:Y:S01]  /*24d0*/  S2R R17, SR_TID.X ;  /* 0x0000000000117919 */ /* 0x004e620000002100 */
[----:B------:R-:W-:Y:S01]  /*24e0*/  @!P6 IMAD.MOV R19, RZ, RZ, -R19 ;  /* 0x000000ffff13e224 */ /* 0x000fe200078e0a13 */
[----:B------:R-:W-:Y:S01]  /*24f0*/  ISETP.GE.AND P6, PT, R5, RZ, PT ;  /* 0x000000ff0500720c */ /* 0x000fe20003fc6270 */
[C---:B------:R-:W-:Y:S01]  /*2500*/  IMAD R5, R2.reuse, R23, R21 ;  /* 0x0000001702057224 */ /* 0x040fe200078e0215 */
[C---:B------:R-:W-:Y:S01]  /*2510*/  ISETP.GT.U32.AND P5, PT, R2.reuse, R10, PT ;  /* 0x0000000a0200720c */ /* 0x040fe20003fa4070 */
[----:B------:R-:W-:Y:S01]  /*2520*/  @!P2 IMAD.MOV R12, RZ, RZ, -R12 ;  /* 0x000000ffff0ca224 */ /* 0x000fe200078e0a0c */
[----:B------:R-:W-:Y:S01]  /*2530*/  ISETP.GT.U32.AND P2, PT, R2, R8, PT ;  /* 0x000000080200720c */ /* 0x000fe20003f44070 */
[----:B------:R-:W-:Y:S01]  /*2540*/  IMAD.MOV.U32 R21, RZ, RZ, R22 ;  /* 0x000000ffff157224 */ /* 0x000fe200078e0016 */
[----:B------:R1:W-:Y:S01]  /*2550*/  STL [R1+0xc74], R19 ;  /* 0x000c741301007387 */ /* 0x0003e20000100800 */
[--C-:B------:R-:W-:Y:S01]  /*2560*/  @!P3 IMAD.IADD R20, R20, 0x1, -R2.reuse ;  /* 0x000000011414b824 */ /* 0x100fe200078e0a02 */
[----:B------:R-:W-:Y:S01]  /*2570*/  ISETP.GE.AND P3, PT, R6, RZ, PT ;  /* 0x000000ff0600720c */ /* 0x000fe20003f66270 */
[----:B------:R-:W-:Y:S01]  /*2580*/  @!P0 IMAD.IADD R11, R11, 0x1, -R2 ;  /* 0x000000010b0b8824 */ /* 0x000fe200078e0a02 */
[----:B------:R-:W-:Y:S01]  /*2590*/  ISETP.GT.U32.AND P0, PT, R2, R5, PT ;  /* 0x000000050200720c */ /* 0x000fe20003f04070 */
[----:B------:R-:W-:Y:S01]  /*25a0*/  IMAD.HI.U32 R6, R3, R21, RZ ;  /* 0x0000001503067227 */ /* 0x000fe200078e00ff */
[----:B------:R2:W-:Y:S01]  /*25b0*/  STL [R1+0xd4], R12 ;  /* 0x0000d40c01007387 */ /* 0x0005e20000100800 */
[----:B---3--:R-:W-:-:S02]  /*25c0*/  LOP3.LUT R18, R4, 0xe4, RZ, 0xfc, !PT ;  /* 0x000000e404127812 */ /* 0x008fc400078efcff */
[----:B------:R-:W-:Y:S02]  /*25d0*/  IMAD.MOV R6, RZ, RZ, -R6 ;  /* 0x000000ffff067224 */ /* 0x000fe400078e0a06 */
[--C-:B------:R-:W-:Y:S01]  /*25e0*/  @!P5 IMAD.IADD R10, R10, 0x1, -R2.reuse ;  /* 0x000000010a0ad824 */ /* 0x100fe200078e0a02 */
[----:B------:R-:W-:Y:S01]  /*25f0*/  ISETP.GE.AND P5, PT, R9, RZ, PT ;  /* 0x000000ff0900720c */ /* 0x000fe20003fa6270 */
[----:B------:R-:W-:Y:S01]  /*2600*/  @!P2 IMAD.IADD R8, R8, 0x1, -R2 ;  /* 0x000000010808a824 */ /* 0x000fe200078e0a02 */
[----:B------:R-:W-:Y:S01]  /*2610*/  LOP3.LUT R9, R4, 0xa0, RZ, 0xfc, !PT ;  /* 0x000000a004097812 */ /* 0x000fe200078efcff */
[----:B------:R-:W-:Y:S01]  /*2620*/  @!P6 IMAD.MOV R11, RZ, RZ, -R11 ;  /* 0x000000ffff0be224 */ /* 0x000fe200078e0a0b */
[----:B-1----:R-:W-:Y:S01]  /*2630*/  SHF.R.U32.HI R19, RZ, 0x8, R17 ;  /* 0x00000008ff137819 */ /* 0x002fe20000011611 */
[----:B--2---:R-:W-:Y:S01]  /*2640*/  IMAD.MOV.U32 R12, RZ, RZ, R20 ;  /* 0x000000ffff0c7224 */ /* 0x004fe200078e0014 */
[----:B------:R-:W-:Y:S01]  /*2650*/  IABS R20, R9 ;  /* 0x0000000900147213 */ /* 0x000fe20000000000 */
[----:B------:R-:W-:Y:S01]  /*2660*/  @!P0 IMAD.IADD R5, R5, 0x1, -R2 ;  /* 0x0000000105058824 */ /* 0x000fe200078e0a02 */
[----:B------:R-:W-:Y:S01]  /*2670*/  ISETP.GT.U32.AND P2, PT, R2, R8, PT ;  /* 0x000000080200720c */ /* 0x000fe20003f44070 */
[----:B------:R-:W-:Y:S01]  /*2680*/  @!P1 IMAD.MOV R12, RZ, RZ, -R12 ;  /* 0x000000ffff0c9224 */ /* 0x000fe200078e0a0c */
[----:B------:R-:W-:Y:S01]  /*2690*/  ISETP.GE.AND P1, PT, R0, RZ, PT ;  /* 0x000000ff0000720c */ /* 0x000fe20003f26270 */
[C---:B------:R-:W-:Y:S01]  /*26a0*/  IMAD R0, R2.reuse, R6, R21 ;  /* 0x0000000602007224 */ /* 0x040fe200078e0215 */
[----:B------:R-:W-:Y:S01]  /*26b0*/  ISETP.GT.U32.AND P0, PT, R2, R5, PT ;  /* 0x000000050200720c */ /* 0x000fe20003f04070 */
[----:B------:R-:W-:Y:S01]  /*26c0*/  IMAD.MOV.U32 R21, RZ, RZ, R20 ;  /* 0x000000ffff157224 */ /* 0x000fe200078e0014 */
[----:B------:R1:W-:Y:S01]  /*26d0*/  STL [R1+0xd8], R12 ;  /* 0x0000d80c01007387 */ /* 0x0003e20000100800 */
[----:B------:R-:W-:Y:S01]  /*26e0*/  LOP3.LUT R6, R4, 0xa4, RZ, 0xfc, !PT ;  /* 0x000000a404067812 */ /* 0x000fe200078efcff */
[----:B------:R-:W-:Y:S01]  /*26f0*/  IMAD R14, R26, 0x100, R28 ;  /* 0x000001001a0e7824 */ /* 0x000fe200078e021c */
[----:B------:R-:W-:Y:S01]  /*2700*/  ISETP.GT.U32.AND P6, PT, R2, R0, PT ;  /* 0x000000000200720c */ /* 0x000fe20003fc4070 */
[----:B------:R-:W-:Y:S01]  /*2710*/  STL [R1+0xdc], R11 ;  /* 0x0000dc0b01007387 */ /* 0x000fe20000100800 */
[----:B------:R-:W-:-:S02]  /*2720*/  IABS R23, R6 ;  /* 0x0000000600177213 */ /* 0x000fc40000000000 */
[----:B------:R-:W-:Y:S01]  /*2730*/  @!P2 IMAD.IADD R8, R8, 0x1, -R2 ;  /* 0x000000010808a824 */ /* 0x000fe200078e0a02 */
[----:B------:R-:W-:Y:S01]  /*2740*/  ISETP.GE.AND P2, PT, R9, RZ, PT ;  /* 0x000000ff0900720c */ /* 0x000fe20003f46270 */
[----:B-1----:R-:W-:Y:S01]  /*2750*/  IMAD.MOV.U32 R12, RZ, RZ, R10 ;  /* 0x000000ffff0c7224 */ /* 0x002fe200078e000a */
[----:B------:R-:W-:Y:S01]  /*2760*/  IABS R9, R24 ;  /* 0x0000001800097213 */ /* 0x000fe20000000000 */
[----:B------:R-:W-:Y:S01]  /*2770*/  IMAD.HI.U32 R10, R3, R21, RZ ;  /* 0x00000015030a7227 */ /* 0x000fe200078e00ff */
[----:B------:R-:W-:Y:S02]  /*2780*/  LOP3.LUT R20, R4, 0xb4, RZ, 0xfc, !PT ;  /* 0x000000b404147812 */ /* 0x000fe400078efcff */
[----:B------:R-:W-:Y:S01]  /*2790*/  SGXT.U32 R19, R19, 0x1 ;  /* 0x000000011313781a */ /* 0x000fe20000000000 */
[----:B------:R-:W-:Y:S01]  /*27a0*/  @!P3 IMAD.MOV R12, RZ, RZ, -R12 ;  /* 0x000000ffff0cb224 */ /* 0x000fe200078e0a0c */
[----:B------:R-:W-:Y:S01]  /*27b0*/  ISETP.GE.AND P3, PT, R7, RZ, PT ;  /* 0x000000ff0700720c */ /* 0x000fe20003f66270 */
[----:B------:R-:W-:Y:S01]  /*27c0*/  @!P6 IMAD.IADD R0, R0, 0x1, -R2 ;  /* 0x000000010000e824 */ /* 0x000fe200078e0a02 */
[----:B------:R-:W-:Y:S01]  /*27d0*/  LOP3.LUT R7, R4, 0xa8, RZ, 0xfc, !PT ;  /* 0x000000a804077812 */ /* 0x000fe200078efcff */
[----:B------:R-:W-:Y:S01]  /*27e0*/  IMAD.MOV R10, RZ, RZ, -R10 ;  /* 0x000000ffff0a7224 */ /* 0x000fe200078e0a0a */
[----:B------:R1:W-:Y:S01]  /*27f0*/  STL [R1+0xe0], R12 ;  /* 0x0000e00c01007387 */ /* 0x0003e20000100800 */
[----:B------:R-:W-:Y:S01]  /*2800*/  @!P0 IMAD.IADD R5, R5, 0x1, -R2 ;  /* 0x0000000105058824 */ /* 0x000fe200078e0a02 */
[----:B------:R-:W-:Y:S01]  /*2810*/  ISETP.GE.AND P0, PT, R6, RZ, PT ;  /* 0x000000ff0600720c */ /* 0x000fe20003f06270 */
[C---:B------:R-:W-:Y:S01]  /*2820*/  IMAD R21, R2.reuse, R10, R21 ;  /* 0x0000000a02157224 */ /* 0x040fe200078e0215 */
[----:B------:R-:W-:Y:S01]  /*2830*/  ISETP.GT.U32.AND P6, PT, R2, R0, PT ;  /* 0x000000000200720c */ /* 0x000fe20003fc4070 */
[----:B------:R-:W-:Y:S01]  /*2840*/  IMAD.HI.U32 R6, R3, R23, RZ ;  /* 0x0000001703067227 */ /* 0x000fe200078e00ff */
[----:B------:R-:W-:-:S02]  /*2850*/  IABS R22, R7 ;  /* 0x0000000700167213 */ /* 0x000fc40000000000 */
[C---:B------:R-:W-:Y:S01]  /*2860*/  LOP3.LUT R26, R4.reuse, 0xe8, RZ, 0xfc, !PT ;  /* 0x000000e8041a7812 */ /* 0x040fe200078efcff */
[----:B------:R-:W-:Y:S01]  /*2870*/  IMAD.MOV R6, RZ, RZ, -R6 ;  /* 0x000000ffff067224 */ /* 0x000fe200078e0a06 */
[----:B------:R-:W-:Y:S01]  /*2880*/  LOP3.LUT R17, R4, 0xec, RZ, 0xfc, !PT ;  /* 0x000000ec04117812 */ /* 0x000fe200078efcff */
[----:B-1----:R-:W-:Y:S02]  /*2890*/  IMAD.MOV.U32 R12, RZ, RZ, R8 ;  /* 0x000000ffff0c7224 */ /* 0x002fe400078e0008 */
[----:B------:R-:W-:Y:S01]  /*28a0*/  IMAD R23, R2, R6, R23 ;  /* 0x0000000602177224 */ /* 0x000fe200078e0217 */
[----:B------:R-:W-:Y:S01]  /*28b0*/  LOP3.LUT R6, R4, 0xb0, RZ, 0xfc, !PT ;  /* 0x000000b004067812 */ /* 0x000fe200078efcff */
[----:B------:R-:W-:Y:S01]  /*28c0*/  @!P5 IMAD.MOV R12, RZ, RZ, -R12 ;  /* 0x000000ffff0cd224 */ /* 0x000fe200078e0a0c */
[----:B------:R-:W-:Y:S01]  /*28d0*/  ISETP.GT.U32.AND P5, PT, R2, R21, PT ;  /* 0x000000150200720c */ /* 0x000fe20003fa4070 */
[----:B------:R-:W-:Y:S01]  /*28e0*/  @!P6 IMAD.IADD R0, R0, 0x1, -R2 ;  /* 0x000000010000e824 */ /* 0x000fe200078e0a02 */
[----:B------:R-:W-:Y:S01]  /*28f0*/  ISETP.GT.U32.AND P6, PT, R2, R23, PT ;  /* 0x000000170200720c */ /* 0x000fe20003fc4070 */
[----:B------:R-:W-:Y:S01]  /*2900*/  IMAD.MOV.U32 R11, RZ, RZ, R5 ;  /* 0x000000ffff0b7224 */ /* 0x000fe200078e0005 */
[----:B------:R-:W-:Y:S01]  /*2910*/  IABS R8, R6 ;  /* 0x0000000600087213 */ /* 0x000fe20000000000 */
[----:B------:R-:W-:Y:S01]  /*2920*/  IMAD.HI.U32 R5, R3, R22, RZ ;  /* 0x0000001603057227 */ /* 0x000fe200078e00ff */
[----:B------:R1:W-:Y:S03]  /*2930*/  STL [R1+0xe8], R12 ;  /* 0x0000e80c01007387 */ /* 0x0003e60000100800 */
[----:B------:R-:W-:-:S02]  /*2940*/  IMAD.MOV R5, RZ, RZ, -R5 ;  /* 0x000000ffff057224 */ /* 0x000fc400078e0a05 */
[----:B------:R-:W-:Y:S02]  /*2950*/  IMAD.MOV.U32 R10, RZ, RZ, R0 ;  /* 0x000000ffff0a7224 */ /* 0x000fe400078e0000 */
[----:B------:R-:W-:Y:S02]  /*2960*/  @!P5 IMAD.IADD R21, R21, 0x1, -R2 ;  /* 0x000000011515d824 */ /* 0x000fe400078e0a02 */
[C---:B------:R-:W-:Y:S02]  /*2970*/  IMAD R22, R2.reuse, R5, R22 ;  /* 0x0000000502167224 */ /* 0x040fe400078e0216 */
[----:B------:R-:W-:Y:S01]  /*2980*/  IMAD.HI.U32 R5, R3, R9, RZ ;  /* 0x0000000903057227 */ /* 0x000fe200078e00ff */
[----:B------:R-:W-:-:S03]  /*2990*/  ISETP.GT.U32.AND P5, PT, R2, R21, PT ;  /* 0x000000150200720c */ /* 0x000fc60003fa4070 */
[----:B------:R-:W-:Y:S02]  /*29a0*/  @!P6 IMAD.IADD R23, R23, 0x1, -R2 ;  /* 0x000000011717e824 */ /* 0x000fe400078e0a02 */
[----:B------:R-:W-:Y:S02]  /*29b0*/  IMAD.MOV R5, RZ, RZ, -R5 ;  /* 0x000000ffff057224 */ /* 0x000fe400078e0a05 */
[----:B------:R-:W-:Y:S01]  /*29c0*/  @!P3 IMAD.MOV R10, RZ, RZ, -R10 ;  /* 0x000000ffff0ab224 */ /* 0x000fe200078e0a0a */
[C---:B------:R-:W-:Y:S01]  /*29d0*/  ISETP.GT.U32.AND P3, PT, R2.reuse, R22, PT ;  /* 0x000000160200720c */ /* 0x040fe20003f64070 */
[----:B------:R-:W-:Y:S01]  /*29e0*/  IMAD.HI.U32 R0, R3, R8, RZ ;  /* 0x0000000803007227 */ /* 0x000fe200078e00ff */
[----:B------:R-:W-:-:S03]  /*29f0*/  ISETP.GT.U32.AND P6, PT, R2, R23, PT ;  /* 0x000000170200720c */ /* 0x000fc60003fc4070 */
[----:B------:R-:W-:Y:S01]  /*2a00*/  IMAD R9, R2, R5, R9 ;  /* 0x0000000502097224 */ /* 0x000fe200078e0209 */
[----:B------:R-:W-:Y:S01]  /*2a10*/  LOP3.LUT R5, R4, 0xb8, RZ, 0xfc, !PT ;  /* 0x000000b804057812 */ /* 0x000fe200078efcff */
[----:B------:R-:W-:Y:S02]  /*2a20*/  IMAD.MOV R0, RZ, RZ, -R0 ;  /* 0x000000ffff007224 */ /* 0x000fe400078e0a00 */
[----:B------:R-:W-:Y:S01]  /*2a30*/  @!P5 IMAD.IADD R21, R21, 0x1, -R2 ;  /* 0x000000011515d824 */ /* 0x000fe200078e0a02 */
[C---:B------:R-:W-:Y:S01]  /*2a40*/  ISETP.GT.U32.AND P5, PT, R2.reuse, R9, PT ;  /* 0x000000090200720c */ /* 0x040fe20003fa4070 */
[----:B------:R-:W-:Y:S01]  /*2a50*/  @!P1 IMAD.MOV R11, RZ, RZ, -R11 ;  /* 0x000000ffff0b9224 */ /* 0x000fe200078e0a0b */
[----:B------:R-:W-:Y:S01]  /*2a60*/  ISETP.GE.AND P1, PT, R7, RZ, PT ;  /* 0x000000ff0700720c */ /* 0x000fe20003f26270 */
[----:B------:R-:W-:Y:S01]  /*2a70*/  IMAD R8, R2, R0, R8 ;  /* 0x0000000002087224 */ /* 0x000fe200078e0208 */
[----:B------:R-:W-:Y:S01]  /*2a80*/  IABS R7, R5 ;  /* 0x0000000500077213 */ /* 0x000fe20000000000 */
[--C-:B------:R-:W-:Y:S01]  /*2a90*/  @!P3 IMAD.IADD R22, R22, 0x1, -R2.reuse ;  /* 0x000000011616b824 */ /* 0x100fe200078e0a02 */
[----:B------:R2:W-:Y:S01]  /*2aa0*/  STL [R1+0xec], R11 ;  /* 0x0000ec0b01007387 */ /* 0x0005e20000100800 */
[----:B------:R-:W-:Y:S01]  /*2ab0*/  @!P6 IMAD.IADD R23, R23, 0x1, -R2 ;  /* 0x000000011717e824 */ /* 0x000fe200078e0a02 */
[C---:B------:R-:W-:Y:S01]  /*2ac0*/  ISETP.GT.U32.AND P6, PT, R2.reuse, R8, PT ;  /* 0x000000080200720c */ /* 0x040fe20003fc4070 */
[----:B-1----:R-:W-:Y:S01]  /*2ad0*/  IMAD.MOV.U32 R12, RZ, RZ, R21 ;  /* 0x000000ffff0c7224 */ /* 0x002fe200078e0015 */
[----:B------:R1:W-:Y:S01]  /*2ae0*/  STL [R1+0xe4], R10 ;  /* 0x0000e40a01007387 */ /* 0x0003e20000100800 */
[----:B------:R-:W-:Y:S01]  /*2af0*/  ISETP.GT.U32.AND P3, PT, R2, R22, PT ;  /* 0x000000160200720c */ /* 0x000fe20003f64070 */
[----:B------:R-:W-:Y:S01]  /*2b00*/  IMAD.HI.U32 R21, R3, R7, RZ ;  /* 0x0000000703157227 */ /* 0x000fe200078e00ff */
[----:B------:R-:W-:-:S02]  /*2b10*/  LOP3.LUT R0, R4, 0xbc, RZ, 0xfc, !PT ;  /* 0x000000bc04007812 */ /* 0x000fc400078efcff */
[----:B--2---:R-:W-:Y:S01]  /*2b20*/  IABS R11, R20 ;  /* 0x00000014000b7213 */ /* 0x004fe20000000000 */
[----:B------:R-:W-:Y:S02]  /*2b30*/  @!P5 IMAD.IADD R9, R9, 0x1, -R2 ;  /* 0x000000010909d824 */ /* 0x000fe400078e0a02 */
[----:B------:R-:W-:Y:S01]  /*2b40*/  @!P2 IMAD.MOV R12, RZ, RZ, -R12 ;  /* 0x000000ffff0ca224 */ /* 0x000fe200078e0a0c */
[----:B------:R-:W-:Y:S01]  /*2b50*/  ISETP.GE.AND P2, PT, R24, RZ, PT ;  /* 0x000000ff1800720c */ /* 0x000fe20003f46270 */
[----:B-1----:R-:W-:Y:S01]  /*2b60*/  IMAD.HI.U32 R10, R3, R11, RZ ;  /* 0x0000000b030a7227 */ /* 0x002fe200078e00ff */
[----:B------:R-:W-:Y:S02]  /*2b70*/  ISETP.GT.U32.AND P5, PT, R2, R9, PT ;  /* 0x000000090200720c */ /* 0x000fe40003fa4070 */
[----:B------:R1:W-:Y:S01]  /*2b80*/  STL [R1+0xd0], R12 ;  /* 0x0000d00c01007387 */ /* 0x0003e20000100800 */
[----:B------:R-:W-:Y:S02]  /*2b90*/  IMAD.MOV R10, RZ, RZ, -R10 ;  /* 0x000000ffff0a7224 */ /* 0x000fe400078e0a0a */
[----:B------:R-:W-:Y:S01]  /*2ba0*/  @!P6 IMAD.IADD R8, R8, 0x1, -R2 ;  /* 0x000000010808e824 */ /* 0x000fe200078e0a02 */
[----:B------:R-:W-:Y:S01]  /*2bb0*/  ISETP.GE.AND P6, PT, R6, RZ, PT ;  /* 0x000000ff0600720c */ /* 0x000fe20003fc6270 */
[----:B------:R-:W-:Y:S01]  /*2bc0*/  IMAD R10, R2, R10, R11 ;  /* 0x0000000a020a7224 */ /* 0x000fe200078e020b */
[----:B------:R-:W-:Y:S01]  /*2bd0*/  IABS R11, R0 ;  /* 0x00000000000b7213 */ /* 0x000fe20000000000 */
[----:B------:R-:W-:-:S02]  /*2be0*/  IMAD.MOV R21, RZ, RZ, -R21 ;  /* 0x000000ffff157224 */ /* 0x000fc400078e0a15 */
[----:B------:R-:W-:Y:S01]  /*2bf0*/  @!P3 IMAD.IADD R22, R22, 0x1, -R2 ;  /* 0x000000011616b824 */ /* 0x000fe200078e0a02 */
[C---:B------:R-:W-:Y:S01]  /*2c00*/  ISETP.GT.U32.AND P3, PT, R2.reuse, R10, PT ;  /* 0x0000000a0200720c */ /* 0x040fe20003f64070 */
[----:B-1----:R-:W-:Y:S02]  /*2c10*/  IMAD.MOV.U32 R12, RZ, RZ, R23 ;  /* 0x000000ffff0c7224 */ /* 0x002fe400078e0017 */
[----:B------:R-:W-:Y:S01]  /*2c20*/  IMAD R6, R2, R21, R7 ;  /* 0x0000001502067224 */ /* 0x000fe200078e0207 */
[----:B------:R-:W-:Y:S01]  /*2c30*/  LOP3.LUT R7, R4, 0xc0, RZ, 0xfc, !PT ;  /* 0x000000c004077812 */ /* 0x000fe200078efcff */
[----:B------:R-:W-:Y:S01]  /*2c40*/  @!P0 IMAD.MOV R12, RZ, RZ, -R12 ;  /* 0x000000ffff0c8224 */ /* 0x000fe200078e0a0c */
[C---:B------:R-:W-:Y:S01]  /*2c50*/  ISETP.GT.U32.AND P0, PT, R2.reuse, R8, PT ;  /* 0x000000080200720c */ /* 0x040fe20003f04070 */
[--C-:B------:R-:W-:Y:S01]  /*2c60*/  @!P5 IMAD.IADD R9, R9, 0x1, -R2.reuse ;  /* 0x000000010909d824 */ /* 0x100fe200078e0a02 */
[----:B------:R-:W-:Y:S01]  /*2c70*/  ISETP.GT.U32.AND P5, PT, R2, R6, PT ;  /* 0x000000060200720c */ /* 0x000fe20003fa4070 */
[----:B------:R-:W-:Y:S01]  /*2c80*/  IMAD.HI.U32 R21, R3, R11, RZ ;  /* 0x0000000b03157227 */ /* 0x000fe200078e00ff */
[----:B------:R1:W-:Y:S03]  /*2c90*/  STL [R1+0x74], R12 ;  /* 0x0000740c01007387 */ /* 0x0003e60000100800 */
[----:B------:R-:W-:-:S02]  /*2ca0*/  @!P3 IMAD.IADD R10, R10, 0x1, -R2 ;  /* 0x000000010a0ab824 */ /* 0x000fc400078e0a02 */
[----:B------:R-:W-:Y:S02]  /*2cb0*/  IMAD.MOV R21, RZ, RZ, -R21 ;  /* 0x000000ffff157224 */ /* 0x000fe400078e0a15 */
[----:B------:R-:W-:Y:S01]  /*2cc0*/  IMAD.MOV.U32 R13, RZ, RZ, R9 ;  /* 0x000000ffff0d7224 */ /* 0x000fe200078e0009 */
[----:B------:R-:W-:Y:S01]  /*2cd0*/  ISETP.GT.U32.AND P3, PT, R2, R10, PT ;  /* 0x0000000a0200720c */ /* 0x000fe20003f64070 */
[----:B------:R-:W-:Y:S01]  /*2ce0*/  @!P0 IMAD.IADD R8, R8, 0x1, -R2 ;  /* 0x0000000108088824 */ /* 0x000fe200078e0a02 */
[----:B------:R-:W-:Y:S01]  /*2cf0*/  ISETP.GE.AND P0, PT, R5, RZ, PT ;  /* 0x000000ff0500720c */ /* 0x000fe20003f06270 */
[----:B-1----:R-:W-:Y:S01]  /*2d00*/  IMAD.MOV.U32 R12, RZ, RZ, R22 ;  /* 0x000000ffff0c7224 */ /* 0x002fe200078e0016 */
[----:B------:R-:W-:Y:S01]  /*2d10*/  IABS R22, R7 ;  /* 0x0000000700167213 */ /* 0x000fe20000000000 */
[----:B------:R-:W-:Y:S02]  /*2d20*/  IMAD R5, R2, R21, R11 ;  /* 0x0000001502057224 */ /* 0x000fe400078e020b */
[----:B------:R-:W-:Y:S01]  /*2d30*/  @!P1 IMAD.MOV R12, RZ, RZ, -R12 ;  /* 0x000000ffff0c9224 */ /* 0x000fe200078e0a0c */
[----:B------:R-:W-:Y:S01]  /*2d40*/  ISETP.GE.AND P1, PT, R20, RZ, PT ;  /* 0x000000ff1400720c */ /* 0x000fe20003f26270 */
[----:B------:R-:W-:-:S02]  /*2d50*/  @!P5 IMAD.IADD R6, R6, 0x1, -R2 ;  /* 0x000000010606d824 */ /* 0x000fc400078e0a02 */
[----:B------:R-:W-:Y:S01]  /*2d60*/  IMAD.MOV.U32 R20, RZ, RZ, R22 ;  /* 0x000000ffff147224 */ /* 0x000fe200078e0016 */
[----:B------:R1:W-:Y:S01]  /*2d70*/  STL [R1+0x6c], R12 ;  /* 0x00006c0c01007387 */ /* 0x0003e20000100800 */
[----:B------:R-:W-:Y:S01]  /*2d80*/  @!P2 IMAD.MOV R13, RZ, RZ, -R13 ;  /* 0x000000ffff0da224 */ /* 0x000fe200078e0a0d */
[----:B------:R-:W-:Y:S01]  /*2d90*/  ISETP.GT.U32.AND P5, PT, R2, R6, PT ;  /* 0x000000060200720c */ /* 0x000fe20003fa4070 */
[----:B------:R-:W-:Y:S01]  /*2da0*/  IMAD.HI.U32 R9, R3, R20, RZ ;  /* 0x0000001403097227 */ /* 0x000fe200078e00ff */
[----:B------:R-:W-:Y:S02]  /*2db0*/  ISETP.GE.AND P2, PT, R0, RZ, PT ;  /* 0x000000ff0000720c */ /* 0x000fe40003f46270 */
[----:B------:R2:W-:Y:S01]  /*2dc0*/  STL [R1+0x50], R13 ;  /* 0x0000500d01007387 */ /* 0x0005e20000100800 */
[----:B------:R-:W-:Y:S01]  /*2dd0*/  IMAD.MOV R0, RZ, RZ, -R9 ;  /* 0x000000ffff007224 */ /* 0x000fe200078e0a09 */
[----:B------:R-:W-:Y:S01]  /*2de0*/  LOP3.LUT R9, R4, 0xc8, RZ, 0xfc, !PT ;  /* 0x000000c804097812 */ /* 0x000fe200078efcff */
[----:B------:R-:W-:Y:S01]  /*2df0*/  @!P3 IMAD.IADD R10, R10, 0x1, -R2 ;  /* 0x000000010a0ab824 */ /* 0x000fe200078e0a02 */
[----:B------:R-:W-:Y:S01]  /*2e00*/  ISETP.GE.AND P3, PT, R7, RZ, PT ;  /* 0x000000ff0700720c */ /* 0x000fe20003f66270 */
[----:B-1----:R-:W-:Y:S01]  /*2e10*/  IMAD.MOV.U32 R12, RZ, RZ, R8 ;  /* 0x000000ffff0c7224 */ /* 0x002fe200078e0008 */
[----:B------:R-:W-:Y:S01]  /*2e20*/  LOP3.LUT R7, R4, 0xc4, RZ, 0xfc, !PT ;  /* 0x000000c404077812 */ /* 0x000fe200078efcff */
[C---:B------:R-:W-:Y:S01]  /*2e30*/  IMAD R20, R2.reuse, R0, R20 ;  /* 0x0000000002147224 */ /* 0x040fe200078e0214 */
[----:B------:R-:W-:Y:S01]  /*2e40*/  IABS R23, R9 ;  /* 0x0000000900177213 */ /* 0x000fe20000000000 */
[----:B------:R-:W-:Y:S01]  /*2e50*/  @!P6 IMAD.MOV R12, RZ, RZ, -R12 ;  /* 0x000000ffff0ce224 */ /* 0x000fe200078e0a0c */
[----:B------:R-:W-:Y:S01]  /*2e60*/  ISETP.GT.U32.AND P6, PT, R2, R5, PT ;  /* 0x000000050200720c */ /* 0x000fe20003fc4070 */
[----:B------:R-:W-:Y:S01]  /*2e70*/  IMAD.MOV.U32 R11, RZ, RZ, R10 ;  /* 0x000000ffff0b7224 */ /* 0x000fe200078e000a */
[----:B------:R-:W-:Y:S01]  /*2e80*/  IABS R22, R7 ;  /* 0x0000000700167213 */ /* 0x000fe20000000000 */
[----:B------:R-:W-:Y:S01]  /*2e90*/  @!P5 IMAD.IADD R6, R6, 0x1, -R2 ;  /* 0x000000010606d824 */ /* 0x000fe200078e0a02 */
[----:B------:R-:W-:Y:S01]  /*2ea0*/  ISETP.GT.U32.AND P5, PT, R2, R20, PT ;  /* 0x000000140200720c */ /* 0x000fe20003fa4070 */
[----:B------:R-:W-:Y:S01]  /*2eb0*/  @!P1 IMAD.MOV R11, RZ, RZ, -R11 ;  /* 0x000000ffff0b9224 */ /* 0x000fe200078e0a0b */
[----:B------:R-:W-:Y:S01]  /*2ec0*/  STL [R1+0x4c], R12 ;  /* 0x00004c0c01007387 */ /* 0x000fe20000100800 */
[----:B------:R-:W-:Y:S01]  /*2ed0*/  IMAD.HI.U32 R10, R3, R22, RZ ;  /* 0x00000016030a7227 */ /* 0x000fe200078e00ff */
[----:B------:R-:W-:-:S02]  /*2ee0*/  LOP3.LUT R8, R4, 0xcc, RZ, 0xfc, !PT ;  /* 0x000000cc04087812 */ /* 0x000fc400078efcff */
[----:B------:R1:W-:Y:S01]  /*2ef0*/  STL [R1+0x48], R11 ;  /* 0x0000480b01007387 */ /* 0x0003e20000100800 */
[----:B--2---:R-:W-:Y:S02]  /*2f00*/  LOP3.LUT R13, R4, 0xd8, RZ, 0xfc, !PT ;  /* 0x000000d8040d7812 */ /* 0x004fe400078efcff */
[--C-:B------:R-:W-:Y:S01]  /*2f10*/  @!P6 IMAD.IADD R5, R5, 0x1, -R2.reuse ;  /* 0x000000010505e824 */ /* 0x100fe200078e0a02 */
[----:B------:R-:W-:Y:S01]  /*2f20*/  ISETP.GE.AND P6, PT, R7, RZ, PT ;  /* 0x000000ff0700720c */ /* 0x000fe20003fc6270 */
[----:B------:R-:W-:Y:S01]  /*2f30*/  IMAD.HI.U32 R7, R3, R23, RZ ;  /* 0x0000001703077227 */ /* 0x000fe200078e00ff */
[----:B------:R-:W-:Y:S02]  /*2f40*/  IABS R0, R8 ;  /* 0x0000000800007213 */ /* 0x000fe40000000000 */
[----:B------:R-:W-:Y:S01]  /*2f50*/  ISETP.GT.U32.AND P1, PT, R2, R5, PT ;  /* 0x000000050200720c */ /* 0x000fe20003f24070 */
[----:B------:R-:W-:Y:S01]  /*2f60*/  @!P5 IMAD.IADD R20, R20, 0x1, -R2 ;  /* 0x000000011414d824 */ /* 0x000fe200078e0a02 */
[----:B------:R-:W-:Y:S01]  /*2f70*/  ISETP.GE.AND P5, PT, R9, RZ, PT ;  /* 0x000000ff0900720c */ /* 0x000fe20003fa6270 */
[----:B-1----:R-:W-:Y:S01]  /*2f80*/  IMAD.MOV.U32 R11, RZ, RZ, R6 ;  /* 0x000000ffff0b7224 */ /* 0x002fe200078e0006 */
[----:B------:R-:W-:Y:S01]  /*2f90*/  LOP3.LUT R12, R4, 0xdc, RZ, 0xfc, !PT ;  /* 0x000000dc040c7812 */ /* 0x000fe200078efcff */
[----:B------:R-:W-:-:S02]  /*2fa0*/  IMAD.MOV R9, RZ, RZ, -R10 ;  /* 0x000000ffff097224 */ /* 0x000fc400078e0a0a */
[----:B------:R-:W-:Y:S01]  /*2fb0*/  @!P0 IMAD.MOV R11, RZ, RZ, -R11 ;  /* 0x000000ffff0b8224 */ /* 0x000fe200078e0a0b */
[C---:B------:R-:W-:Y:S01]  /*2fc0*/  ISETP.GT.U32.AND P0, PT, R2.reuse, R20, PT ;  /* 0x000000140200720c */ /* 0x040fe20003f04070 */
[----:B------:R-:W-:Y:S01]  /*2fd0*/  IMAD R22, R2, R9, R22 ;  /* 0x0000000902167224 */ /* 0x000fe200078e0216 */
[----:B------:R-:W-:Y:S01]  /*2fe0*/  IABS R9, R27 ;  /* 0x0000001b00097213 */ /* 0x000fe20000000000 */
[----:B------:R-:W-:Y:S01]  /*2ff0*/  IMAD.MOV R7, RZ, RZ, -R7 ;  /* 0x000000ffff077224 */ /* 0x000fe200078e0a07 */
[----:B------:R1:W-:Y:S01]  /*3000*/  STL [R1+0x44], R11 ;  /* 0x0000440b01007387 */ /* 0x0003e20000100800 */
[--C-:B------:R-:W-:Y:S01]  /*3010*/  @!P1 IMAD.IADD R5, R5, 0x1, -R2.reuse ;  /* 0x0000000105059824 */ /* 0x100fe200078e0a02 */
[----:B------:R-:W-:Y:S01]  /*3020*/  ISETP.GE.AND P1, PT, R8, RZ, PT ;  /* 0x000000ff0800720c */ /* 0x000fe20003f26270 */
[----:B------:R-:W-:Y:S01]  /*3030*/  IMAD R23, R2, R7, R23 ;  /* 0x0000000702177224 */ /* 0x000fe200078e0217 */
[----:B------:R-:W-:Y:S01]  /*3040*/  LOP3.LUT R7, R4, 0xd4, RZ, 0xfc, !PT ;  /* 0x000000d404077812 */ /* 0x000fe200078efcff */
[----:B------:R-:W-:Y:S01]  /*3050*/  IMAD.HI.U32 R6, R3, R0, RZ ;  /* 0x0000000003067227 */ /* 0x000fe200078e00ff */
[----:B------:R-:W-:Y:S01]  /*3060*/  IABS R8, R12 ;  /* 0x0000000c00087213 */ /* 0x000fe20000000000 */
[----:B------:R-:W-:Y:S02]  /*3070*/  STL [R1+0x6f0], R14 ;  /* 0x0006f00e01007387 */ /* 0x000fe40000100800 */
[----:B------:R-:W-:Y:S01]  /*3080*/  @!P0 IMAD.IADD R20, R20, 0x1, -R2 ;  /* 0x0000000114148824 */ /* 0x000fe200078e0a02 */
[----:B------:R-:W-:Y:S01]  /*3090*/  ISETP.GE.AND P0, PT, R25, RZ, PT ;  /* 0x000000ff1900720c */ /* 0x000fe20003f06270 */
[----:B-1----:R-:W-:Y:S01]  /*30a0*/  IMAD.MOV.U32 R11, RZ, RZ, R5 ;  /* 0x000000ffff0b7224 */ /* 0x002fe200078e0005 */
[----:B------:R-:W-:Y:S01]  /*30b0*/  IABS R25, R25 ;  /* 0x0000001900197213 */ /* 0x000fe20000000000 */
[----:B------:R-:W-:-:S02]  /*30c0*/  IMAD.MOV R6, RZ, RZ, -R6 ;  /* 0x000000ffff067224 */ /* 0x000fc400078e0a06 */
[----:B------:R-:W-:Y:S01]  /*30d0*/  @!P2 IMAD.MOV R11, RZ, RZ, -R11 ;  /* 0x000000ffff0ba224 */ /* 0x000fe200078e0a0b */
[C---:B------:R-:W-:Y:S01]  /*30e0*/  ISETP.GT.U32.AND P2, PT, R2.reuse, R22, PT ;  /* 0x000000160200720c */ /* 0x040fe20003f44070 */
[----:B------:R-:W-:Y:S02]  /*30f0*/  IMAD R0, R2, R6, R0 ;  /* 0x0000000602007224 */ /* 0x000fe400078e0200 */
[----:B------:R-:W-:Y:S01]  /*3100*/  IMAD.HI.U32 R24, R3, R25, RZ ;  /* 0x0000001903187227 */ /* 0x000fe200078e00ff */
[----:B------:R1:W-:Y:S03]  /*3110*/  STL [R1+0x40], R11 ;  /* 0x0000400b01007387 */ /* 0x0003e60000100800 */
[----:B------:R-:W-:Y:S01]  /*3120*/  @!P3 IMAD.MOV R20, RZ, RZ, -R20 ;  /* 0x000000ffff14b224 */ /* 0x000fe200078e0a14 */
[----:B------:R-:W-:Y:S01]  /*3130*/  ISETP.GE.AND P3, PT, R7, RZ, PT ;  /* 0x000000ff0700720c */ /* 0x000fe20003f66270 */
[----:B------:R-:W-:Y:S01]  /*3140*/  IMAD.MOV R24, RZ, RZ, -R24 ;  /* 0x000000ffff187224 */ /* 0x000fe200078e0a18 */
[----:B------:R-:W-:Y:S01]  /*3150*/  IABS R7, R7 ;  /* 0x0000000700077213 */ /* 0x000fe20000000000 */
[----:B------:R-:W-:Y:S01]  /*3160*/  IMAD.HI.U32 R6, R3, R8, RZ ;  /* 0x0000000803067227 */ /* 0x000fe200078e00ff */
[----:B------:R2:W-:Y:S01]  /*3170*/  STL [R1+0xc44], R20 ;  /* 0x000c441401007387 */ /* 0x0005e20000100800 */
[----:B-1----:R-:W-:-:S02]  /*3180*/  IABS R11, R13 ;  /* 0x0000000d000b7213 */ /* 0x002fc40000000000 */
[----:B------:R-:W-:Y:S01]  /*3190*/  @!P2 IMAD.IADD R22, R22, 0x1, -R2 ;  /* 0x000000011616a824 */ /* 0x000fe200078e0a02 */
[----:B------:R1:W-:Y:S01]  /*31a0*/  STL [R1+0x8], R26 ;  /* 0x0000081a01007387 */ /* 0x0003e20000100800 */
[----:B------:R-:W-:-:S03]  /*31b0*/  IMAD.HI.U32 R5, R3, R9, RZ ;  /* 0x0000000903057227 */ /* 0x000fc600078e00ff */
[C---:B------:R-:W-:Y:S01]  /*31c0*/  ISETP.GT.U32.AND P2, PT, R2.reuse, R22, PT ;  /* 0x000000160200720c */ /* 0x040fe20003f44070 */
[----:B------:R-:W-:Y:S01]  /*31d0*/  IMAD R25, R2, R24, R25 ;  /* 0x0000001802197224 */ /* 0x000fe200078e0219 */
[----:B------:R3:W-:Y:S01]  /*31e0*/  STL [R1+0x10], R17 ;  /* 0x0000101101007387 */ /* 0x0007e20000100800 */
[----:B------:R-:W-:Y:S01]  /*31f0*/  IMAD.HI.U32 R21, R3, R7, RZ ;  /* 0x0000000703157227 */ /* 0x000fe200078e00ff */
[----:B------:R-:W-:-:S03]  /*3200*/  IABS R24, R26 ;  /* 0x0000001a00187213 */ /* 0x000fc60000000000 */
[----:B------:R-:W-:Y:S02]  /*3210*/  IMAD.MOV R6, RZ, RZ, -R6 ;  /* 0x000000ffff067224 */ /* 0x000fe400078e0a06 */
[----:B------:R-:W-:Y:S02]  /*3220*/  IMAD.MOV R5, RZ, RZ, -R5 ;  /* 0x000000ffff057224 */ /* 0x000fe400078e0a05 */
[----:B------:R-:W-:Y:S02]  /*3230*/  IMAD.MOV R21, RZ, RZ, -R21 ;  /* 0x000000ffff157224 */ /* 0x000fe400078e0a15 */
[----:B------:R-:W-:Y:S01]  /*3240*/  @!P2 IMAD.IADD R22, R22, 0x1, -R2 ;  /* 0x000000011616a824 */ /* 0x000fe200078e0a02 */
[C---:B------:R-:W-:Y:S01]  /*3250*/  ISETP.GT.U32.AND P2, PT, R2.reuse, R23, PT ;  /* 0x000000170200720c */ /* 0x040fe20003f44070 */
[C---:B------:R-:W-:Y:S02]  /*3260*/  IMAD R8, R2.reuse, R6, R8 ;  /* 0x0000000602087224 */ /* 0x040fe400078e0208 */
[----:B------:R-:W-:Y:S01]  /*3270*/  @!P6 IMAD.MOV R22, RZ, RZ, -R22 ;  /* 0x000000ffff16e224 */ /* 0x000fe200078e0a16 */
[C---:B------:R-:W-:Y:S01]  /*3280*/  ISETP.GT.U32.AND P6, PT, R2.reuse, R0, PT ;  /* 0x000000000200720c */ /* 0x040fe20003fc4070 */
[----:B------:R-:W-:Y:S01]  /*3290*/  IMAD R9, R2, R5, R9 ;  /* 0x0000000502097224 */ /* 0x000fe200078e0209 */
[----:B------:R-:W-:Y:S01]  /*32a0*/  LOP3.LUT R5, R4, 0xf0, RZ, 0xfc, !PT ;  /* 0x000000f004057812 */ /* 0x000fe200078efcff */
[----:B--2---:R-:W-:-:S02]  /*32b0*/  IMAD.MOV.U32 R20, RZ, RZ, c[0x0][0x188] ;  /* 0x00006200ff147624 */ /* 0x004fc400078e00ff */
[----:B------:R-:W-:Y:S01]  /*32c0*/  IMAD R6, R19, c[0x0][0x188], RZ ;  /* 0x0000620013067a24 */ /* 0x000fe200078e02ff */
[----:B-1----:R-:W-:Y:S01]  /*32d0*/  IABS R26, R5 ;  /* 0x00000005001a7213 */ /* 0x002fe20000000000 */
[----:B------:R-:W-:Y:S01]  /*32e0*/  IMAD R7, R2, R21, R7 ;  /* 0x0000001502077224 */ /* 0x000fe200078e0207 */
[----:B------:R-:W-:Y:S01]  /*32f0*/  IABS R21, R17 ;  /* 0x0000001100157213 */ /* 0x000fe20000000000 */
[--C-:B------:R-:W-:Y:S01]  /*3300*/  @!P2 IMAD.IADD R23, R23, 0x1, -R2.reuse ;  /* 0x000000011717a824 */ /* 0x100fe200078e0a02 */
[----:B------:R-:W-:Y:S01]  /*3310*/  STL [R1+0xc], R5 ;  /* 0x00000c0501007387 */ /* 0x000fe20000100800 */
[----:B---3--:R-:W-:Y:S02]  /*3320*/  IMAD.MOV.U32 R17, RZ, RZ, R29 ;  /* 0x000000ffff117224 */ /* 0x008fe400078e001d */
[----:B------:R-:W-:Y:S01]  /*3330*/  @!P6 IMAD.IADD R0, R0, 0x1, -R2 ;  /* 0x000000010000e824 */ /* 0x000fe200078e0a02 */
[----:B------:R-:W-:Y:S01]  /*3340*/  ISETP.GT.U32.AND P2, PT, R2, R23, PT ;  /* 0x000000170200720c */ /* 0x000fe20003f44070 */
[----:B------:R-:W-:Y:S01]  /*3350*/  IMAD R29, R20, 0x2, R6 ;  /* 0x00000002141d7824 */ /* 0x000fe200078e0206 */
[----:B------:R1:W-:Y:S01]  /*3360*/  STL [R1+0xc48], R22 ;  /* 0x000c481601007387 */ /* 0x0003e20000100800 */
[----:B------:R-:W-:Y:S01]  /*3370*/  IMAD.HI.U32 R28, R3, R24, RZ ;  /* 0x00000018031c7227 */ /* 0x000fe200078e00ff */
[----:B------:R-:W-:-:S03]  /*3380*/  ISETP.GT.U32.AND P6, PT, R2, R0, PT ;  /* 0x000000000200720c */ /* 0x000fc60003fc4070 */
[----:B------:R-:W-:-:S04]  /*3390*/  IMAD.HI.U32 R10, R3, R11, RZ ;  /* 0x0000000b030a7227 */ /* 0x000fc800078e00ff */
[----:B------:R-:W-:-:S04]  /*33a0*/  IMAD.HI.U32 R6, R3, R21, RZ ;  /* 0x0000001503067227 */ /* 0x000fc800078e00ff */
[----:B------:R-:W-:Y:S01]  /*33b0*/  @!P2 IMAD.IADD R23, R23, 0x1, -R2 ;  /* 0x000000011717a824 */ /* 0x000fe200078e0a02 */
[----:B------:R-:W-:Y:S01]  /*33c0*/  ISETP.GT.U32.AND P2, PT, R2, R25, PT ;  /* 0x000000190200720c */ /* 0x000fe20003f44070 */
[C---:B-1----:R-:W-:Y:S02]  /*33d0*/  IMAD R22, R20.reuse, 0x2, R29 ;  /* 0x0000000214167824 */ /* 0x042fe400078e021d */
[----:B------:R-:W-:Y:S02]  /*33e0*/  IMAD.MOV R28, RZ, RZ, -R28 ;  /* 0x000000ffff1c7224 */ /* 0x000fe400078e0a1c */
[----:B------:R-:W-:Y:S02]  /*33f0*/  IMAD R22, R20, 0x2, R22 ;  /* 0x0000000214167824 */ /* 0x000fe400078e0216 */
[----:B------:R-:W-:Y:S02]  /*3400*/  IMAD.MOV R10, RZ, RZ, -R10 ;  /* 0x000000ffff0a7224 */ /* 0x000fe400078e0a0a */
[----:B------:R-:W-:-:S02]  /*3410*/  IMAD.MOV R6, RZ, RZ, -R6 ;  /* 0x000000ffff067224 */ /* 0x000fc400078e0a06 */
[----:B------:R-:W-:Y:S02]  /*3420*/  IMAD R24, R2, R28, R24 ;  /* 0x0000001c02187224 */ /* 0x000fe400078e0218 */
[----:B------:R-:W-:Y:S02]  /*3430*/  @!P2 IMAD.IADD R25, R25, 0x1, -R2 ;  /* 0x000000011919a824 */ /* 0x000fe400078e0a02 */
[----:B------:R-:W-:Y:S01]  /*3440*/  IMAD R28, R20, 0x2, R22 ;  /* 0x00000002141c7824 */ /* 0x000fe200078e0216 */
[----:B------:R-:W-:Y:S01]  /*3450*/  LOP3.LUT R22, R4, 0xf4, RZ, 0xfc, !PT ;  /* 0x000000f404167812 */ /* 0x000fe200078efcff */
[C---:B------:R-:W-:Y:S01]  /*3460*/  IMAD R11, R2.reuse, R10, R11 ;  /* 0x0000000a020b7224 */ /* 0x040fe200078e020b */
[C---:B------:R-:W-:Y:S01]  /*3470*/  ISETP.GT.U32.AND P2, PT, R2.reuse, R25, PT ;  /* 0x000000190200720c */ /* 0x040fe20003f44070 */
[----:B------:R-:W-:Y:S01]  /*3480*/  IMAD R21, R2, R6, R21 ;  /* 0x0000000602157224 */ /* 0x000fe200078e0215 */
[----:B------:R1:W-:Y:S01]  /*3490*/  STL [R1+0x3ec], R28 ;  /* 0x0003ec1c01007387 */ /* 0x0003e20000100800 */
[----:B------:R-:W-:Y:S01]  /*34a0*/  IMAD R6, R20, 0x2, R28 ;  /* 0x0000000214067824 */ /* 0x000fe200078e021c */
[----:B------:R-:W-:Y:S01]  /*34b0*/  IABS R10, R18 ;  /* 0x00000012000a7213 */ /* 0x000fe20000000000 */
[----:B------:R-:W-:Y:S01]  /*34c0*/  @!P6 IMAD.IADD R0, R0, 0x1, -R2 ;  /* 0x000000010000e824 */ /* 0x000fe200078e0a02 */
[C---:B------:R-:W-:Y:S01]  /*34d0*/  ISETP.GT.U32.AND P6, PT, R2.reuse, R7, PT ;  /* 0x000000070200720c */ /* 0x040fe20003fc4070 */
[----:B------:R-:W-:Y:S01]  /*34e0*/  @!P5 IMAD.MOV R23, RZ, RZ, -R23 ;  /* 0x000000ffff17d224 */ /* 0x000fe200078e0a17 */
[----:B------:R-:W-:Y:S01]  /*34f0*/  STL [R1], R22 ;  /* 0x0000001601007387 */ /* 0x000fe20000100800 */
[C---:B------:R-:W-:Y:S01]  /*3500*/  ISETP.GT.U32.AND P5, PT, R2.reuse, R11, PT ;  /* 0x0000000b0200720c */ /* 0x040fe20003fa4070 */
[----:B------:R-:W-:Y:S01]  /*3510*/  @!P1 IMAD.MOV R0, RZ, RZ, -R0 ;  /* 0x000000ffff009224 */ /* 0x000fe200078e0a00 */
[C---:B------:R-:W-:Y:S01]  /*3520*/  ISETP.GT.U32.AND P1, PT, R2.reuse, R8, PT ;  /* 0x000000080200720c */ /* 0x040fe20003f24070 */
[----:B------:R2:W-:Y:S01]  /*3530*/  STL [R1+0x4dc], R6 ;  /* 0x0004dc0601007387 */ /* 0x0005e20000100800 */
[----:B------:R-:W-:Y:S01]  /*3540*/  @!P2 IMAD.IADD R25, R25, 0x1, -R2 ;  /* 0x000000011919a824 */ /* 0x000fe200078e0a02 */
[----:B------:R-:W-:Y:S01]  /*3550*/  ISETP.GT.U32.AND P2, PT, R2, R9, PT ;  /* 0x000000090200720c */ /* 0x000fe20003f44070 */
[----:B------:R-:W-:Y:S01]  /*3560*/  IMAD.HI.U32 R5, R3, R10, RZ ;  /* 0x0000000a03057227 */ /* 0x000fe200078e00ff */
[----:B-1----:R-:W-:-:S03]  /*3570*/  IABS R28, R22 ;  /* 0x00000016001c7213 */ /* 0x002fc60000000000 */
[----:B------:R-:W-:Y:S02]  /*3580*/  IMAD.MOV R5, RZ, RZ, -R5 ;  /* 0x000000ffff057224 */ /* 0x000fe400078e0a05 */
[----:B------:R-:W-:Y:S02]  /*3590*/  @!P6 IMAD.IADD R7, R7, 0x1, -R2 ;  /* 0x000000010707e824 */ /* 0x000fe400078e0a02 */
[----:B--2---:R-:W-:Y:S02]  /*35a0*/  IMAD R6, R20, 0x2, R6 ;  /* 0x0000000214067824 */ /* 0x004fe400078e0206 */
[C---:B------:R-:W-:Y:S02]  /*35b0*/  IMAD R10, R2.reuse, R5, R10 ;  /* 0x00000005020a7224 */ /* 0x040fe400078e020a */
[----:B------:R-:W-:Y:S01]  /*35c0*/  @!P5 IMAD.IADD R11, R11, 0x1, -R2 ;  /* 0x000000010b0bd824 */ /* 0x000fe200078e0a02 */
[----:B------:R1:W-:Y:S01]  /*35d0*/  STL [R1+0x3e8], R6 ;  /* 0x0003e80601007387 */ /* 0x0003e20000100800 */
[----:B------:R-:W-:Y:S01]  /*35e0*/  IMAD.HI.U32 R5, R3, R26, RZ ;  /* 0x0000001a03057227 */ /* 0x000fe200078e00ff */
[----:B------:R-:W-:-:S02]  /*35f0*/  ISETP.GT.U32.AND P5, PT, R2, R7, PT ;  /* 0x000000070200720c */ /* 0x000fc40003fa4070 */
[----:B------:R-:W-:Y:S01]  /*3600*/  STL [R1+0xc4c], R23 ;  /* 0x000c4c1701007387 */ /* 0x000fe20000100800 */
[--C-:B------:R-:W-:Y:S01]  /*3610*/  @!P1 IMAD.IADD R8, R8, 0x1, -R2.reuse ;  /* 0x0000000108089824 */ /* 0x100fe200078e0a02 */
[C---:B------:R-:W-:Y:S01]  /*3620*/  ISETP.GT.U32.AND P1, PT, R2.reuse, R11, PT ;  /* 0x0000000b0200720c */ /* 0x040fe20003f24070 */
[----:B------:R-:W-:Y:S01]  /*3630*/  IMAD.MOV R5, RZ, RZ, -R5 ;  /* 0x000000ffff057224 */ /* 0x000fe200078e0a05 */
[----:B------:R2:W-:Y:S01]  /*3640*/  STL [R1+0xc50], R0 ;  /* 0x000c500001007387 */ /* 0x0005e20000100800 */
[----:B------:R-:W-:Y:S01]  /*3650*/  @!P2 IMAD.IADD R9, R9, 0x1, -R2 ;  /* 0x000000010909a824 */ /* 0x000fe200078e0a02 */
[----:B------:R-:W-:Y:S01]  /*3660*/  ISETP.GT.U32.AND P6, PT, R2, R10, PT ;  /* 0x0000000a0200720c */ /* 0x000fe20003fc4070 */
[----:B-1----:R-:W-:Y:S01]  /*3670*/  IMAD R6, R20, 0x2, R6 ;  /* 0x0000000214067824 */ /* 0x002fe200078e0206 */
[C---:B------:R-:W-:Y:S01]  /*3680*/  ISETP.GT.U32.AND P2, PT, R2.reuse, R8, PT ;  /* 0x000000080200720c */ /* 0x040fe20003f44070 */
[----:B------:R-:W-:Y:S01]  /*3690*/  IMAD R26, R2, R5, R26 ;  /* 0x00000005021a7224 */ /* 0x000fe200078e021a */
[----:B------:R-:W-:Y:S01]  /*36a0*/  LOP3.LUT R5, R4, 0xf8, RZ, 0xfc, !PT ;  /* 0x000000f804057812 */ /* 0x000fe200078efcff */
[----:B------:R-:W-:Y:S01]  /*36b0*/  @!P0 IMAD.MOV R25, RZ, RZ, -R25 ;  /* 0x000000ffff198224 */ /* 0x000fe200078e0a19 */
[----:B------:R1:W-:Y:S01]  /*36c0*/  STL [R1+0x3e4], R6 ;  /* 0x0003e40601007387 */ /* 0x0003e20000100800 */
[----:B------:R-:W-:Y:S01]  /*36d0*/  @!P5 IMAD.IADD R7, R7, 0x1, -R2 ;  /* 0x000000010707d824 */ /* 0x000fe200078e0a02 */
[----:B------:R-:W-:Y:S01]  /*36e0*/  IABS R29, R5 ;  /* 0x00000005001d7213 */ /* 0x000fe20000000000 */
[----:B--2---:R-:W-:-:S02]  /*36f0*/  IMAD R0, R20, 0x2, R6 ;  /* 0x0000000214007824 */ /* 0x004fc400078e0206 */
[----:B------:R-:W-:-:S03]  /*3700*/  IMAD.HI.U32 R4, R3, R28, RZ ;  /* 0x0000001c03047227 */ /* 0x000fc600078e00ff */
[----:B------:R2:W-:Y:S01]  /*3710*/  STL [R1+0x3e0], R0 ;  /* 0x0003e00001007387 */ /* 0x0005e20000100800 */
[----:B------:R-:W-:Y:S01]  /*3720*/  ISETP.GT.U32.AND P5, PT, R2, R24, PT ;  /* 0x000000180200720c */ /* 0x000fe20003fa4070 */
[----:B------:R-:W-:Y:S02]  /*3730*/  @!P1 IMAD.IADD R11, R11, 0x1, -R2 ;  /* 0x000000010b0b9824 */ /* 0x000fe400078e0a02 */
[----:B-1----:R-:W3:Y:S01]  /*3740*/  LDL.LU R6, [R1+0x28] ;  /* 0x0000280001067983 */ /* 0x002ee20000300800 */
[----:B------:R-:W-:-:S04]  /*3750*/  IMAD.HI.U32 R3, R3, R29, RZ ;  /* 0x0000001d03037227 */ /* 0x000fc800078e00ff */
[----:B------:R-:W-:Y:S02]  /*3760*/  @!P6 IMAD.IADD R10, R10, 0x1, -R2 ;  /* 0x000000010a0ae824 */ /* 0x000fe400078e0a02 */
[----:B--2---:R-:W-:Y:S01]  /*3770*/  IMAD R0, R20, 0x2, R0 ;  /* 0x0000000214007824 */ /* 0x004fe200078e0200 */
[----:B------:R-:W-:Y:S01]  /*3780*/  ISETP.GT.U32.AND P1, PT, R2, R21, PT ;  /* 0x000000150200720c */ /* 0x000fe20003f24070 */
[----:B------:R-:W-:Y:S01]  /*3790*/  @!P2 IMAD.IADD R8, R8, 0x1, -R2 ;  /* 0x000000010808a824 */ /* 0x000fe200078e0a02 */
[----:B------:R-:W1:Y:S01]  /*37a0*/  S2R R23, SR_TID.X ;  /* 0x0000000000177919 */ /* 0x000e620000002100 */
[----:B------:R-:W-:Y:S02]  /*37b0*/  IMAD.MOV R3, RZ, RZ, -R3 ;  /* 0x000000ffff037224 */ /* 0x000fe400078e0a03 */
[----:B------:R-:W-:Y:S01]  /*37c0*/  IMAD.MOV R4, RZ, RZ, -R4 ;  /* 0x000000ffff047224 */ /* 0x000fe200078e0a04 */
[----:B------:R2:W-:Y:S01]  /*37d0*/  STL [R1+0x3dc], R0 ;  /* 0x0003dc0001007387 */ /* 0x0005e20000100800 */
[C---:B------:R-:W-:Y:S01]  /*37e0*/  ISETP.GT.U32.AND P2, PT, R2.reuse, R26, PT ;  /* 0x0000001a0200720c */ /* 0x040fe20003f44070 */
[----:B------:R-:W-:-:S02]  /*37f0*/  IMAD R29, R2, R3, R29 ;  /* 0x00000003021d7224 */ /* 0x000fc400078e021d */
[----:B------:R-:W-:Y:S01]  /*3800*/  STL [R1+0xc54], R25 ;  /* 0x000c541901007387 */ /* 0x000fe20000100800 */
[----:B------:R-:W-:Y:S01]  /*3810*/  ISETP.GT.U32.AND P6, PT, R2, R10, PT ;  /* 0x0000000a0200720c */ /* 0x000fe20003fc4070 */
[--C-:B------:R-:W-:Y:S02]  /*3820*/  @!P5 IMAD.IADD R24, R24, 0x1, -R2.reuse ;  /* 0x000000011818d824 */ /* 0x100fe400078e0a02 */
[----:B------:R-:W-:Y:S02]  /*3830*/  @!P1 IMAD.IADD R21, R21, 0x1, -R2 ;  /* 0x0000000115159824 */ /* 0x000fe400078e0a02 */
[----:B--2---:R-:W-:Y:S02]  /*3840*/  IMAD R0, R20, 0x2, R0 ;  /* 0x0000000214007824 */ /* 0x004fe400078e0200 */
[----:B------:R-:W-:-:S03]  /*3850*/  IMAD R28, R2, R4, R28 ;  /* 0x00000004021c7224 */ /* 0x000fc600078e021c */
[----:B------:R2:W-:Y:S02]  /*3860*/  STL [R1+0x3d8], R0 ;  /* 0x0003d80001007387 */ /* 0x0005e40000100800 */
[----:B--2---:R-:W-:-:S04]  /*3870*/  IMAD R0, R20, 0x2, R0 ;  /* 0x0000000214007824 */ /* 0x004fc800078e0200 */
[----:B------:R-:W-:Y:S01]  /*3880*/  IMAD R22, R20, 0x2, R0 ;  /* 0x0000000214167824 */ /* 0x000fe200078e0200 */
[----:B------:R2:W-:Y:S01]  /*3890*/  STL [R1+0x384], R0 ;  /* 0x0003840001007387 */ /* 0x0005e20000100800 */
[----:B------:R-:W-:-:S03]  /*38a0*/  IABS R3, R14 ;  /* 0x0000000e00037213 */ /* 0x000fc60000000000 */
[----:B------:R-:W4:Y:S01]  /*38b0*/  LDL.LU R14, [R1+0xcb4] ;  /* 0x000cb400010e7983 */ /* 0x000f220000300800 */
[----:B--2---:R-:W-:Y:S01]  /*38c0*/  IMAD R0, R20, 0x2, R22 ;  /* 0x0000000214007824 */ /* 0x004fe200078e0216 */
[----:B------:R-:W-:Y:S01]  /*38d0*/  ISETP.GE.AND P5, PT, R13, RZ, PT ;  /* 0x000000ff0d00720c */ /* 0x000fe20003fa6270 */
[----:B------:R-:W-:-:S03]  /*38e0*/  @!P2 IMAD.IADD R26, R26, 0x1, -R2 ;  /* 0x000000011a1aa824 */ /* 0x000fc600078e0a02 */
[----:B------:R2:W-:Y:S01]  /*38f0*/  STL [R1+0x1c], R0 ;  /* 0x00001c0001007387 */ /* 0x0005e20000100800 */
[----:B------:R-:W-:Y:S02]  /*3900*/  ISETP.GE.AND P1, PT, R12, RZ, PT ;  /* 0x000000ff0c00720c */ /* 0x000fe40003f26270 */
[----:B------:R-:W-:Y:S01]  /*3910*/  ISETP.GE.AND P2, PT, R27, RZ, PT ;  /* 0x000000ff1b00720c */ /* 0x000fe20003f46270 */
[----:B------:R-:W5:Y:S01]  /*3920*/  LDL.LU R13, [R1+0xcb0] ;  /* 0x000cb000010d7983 */ /* 0x000f620000300800 */
[----:B------:R-:W-:-:S03]  /*3930*/  @!P6 IMAD.IADD R10, R10, 0x1, -R2 ;  /* 0x000000010a0ae824 */ /* 0x000fc600078e0a02 */
[----:B------:R-:W4:Y:S01]  /*3940*/  LDL.LU R12, [R1+0xcac] ;  /* 0x000cac00010c7983 */ /* 0x000f220000300800 */
[----:B--2---:R-:W-:-:S03]  /*3950*/  IMAD R0, R20, 0x2, R0 ;  /* 0x0000000214007824 */ /* 0x004fc600078e0200 */
[----:B------:R-:W2:Y:S01]  /*3960*/  LDL.LU R27, [R1+0xca8] ;  /* 0x000ca800011b7983 */ /* 0x000ea20000300800 */
[----:B------:R-:W-:-:S03]  /*3970*/  ISETP.GT.U32.AND P6, PT, R2, R29, PT ;  /* 0x0000001d0200720c */ /* 0x000fc60003fc4070 */
[----:B------:R1:W-:Y:S02]  /*3980*/  STL [R1+0x34], R0 ;  /* 0x0000340001007387 */ /* 0x0003e40000100800 */
[----:B-1----:R-:W-:-:S05]  /*3990*/  IMAD R0, R20, 0x2, R0 ;  /* 0x0000000214007824 */ /* 0x002fca00078e0200 */
[----:B------:R1:W-:Y:S01]  /*39a0*/  STL [R1+0x30], R0 ;  /* 0x0000300001007387 */ /* 0x0003e20000100800 */
[----:B------:R-:W-:Y:S02]  /*39b0*/  LOP3.LUT R4, R23, 0x7f, RZ, 0xc0, !PT ;  /* 0x0000007f17047812 */ /* 0x000fe400078ec0ff */
[----:B------:R-:W-:Y:S02]  /*39c0*/  @!P6 IMAD.IADD R29, R29, 0x1, -R2 ;  /* 0x000000011d1de824 */ /* 0x000fe400078e0a02 */
[----:B-1----:R-:W-:Y:S01]  /*39d0*/  IMAD R0, R20, 0x2, R0 ;  /* 0x0000000214007824 */ /* 0x002fe200078e0200 */
[----:B------:R-:W-:Y:S01]  /*39e0*/  ISETP.GE.AND P6, PT, R4, c[0x0][0x180], PT ;  /* 0x0000600004007a0c */ /* 0x000fe20003fc6270 */
[----:B------:R-:W-:-:S03]  /*39f0*/  @!P3 IMAD.MOV R7, RZ, RZ, -R7 ;  /* 0x000000ffff07b224 */ /* 0x000fc600078e0a07 */
[----:B------:R1:W-:Y:S04]  /*3a00*/  STL [R1+0x2c], R0 ;  /* 0x00002c0001007387 */ /* 0x0003e80000100800 */
[----:B------:R-:W5:Y:S04]  /*3a10*/  LDL.LU R25, [R1+0x10] ;  /* 0x0000100001197983 */ /* 0x000f680000300800 */
[----:B------:R-:W5:Y:S01]  /*3a20*/  LDL.LU R4, [R1+0xc] ;  /* 0x00000c0001047983 */ /* 0x000f620000300800 */
[----:B-1----:R-:W-:-:S05]  /*3a30*/  IMAD R0, R20, 0x2, R0 ;  /* 0x0000000214007824 */ /* 0x002fca00078e0200 */
[----:B------:R-:W-:Y:S04]  /*3a40*/  STL [R1+0x18], R0 ;  /* 0x0000180001007387 */ /* 0x000fe80000100800 */
[----:B------:R-:W5:Y:S04]  /*3a50*/  LDL.LU R23, [R1] ;  /* 0x0000000001177983 */ /* 0x000f680000300800 */
[----:B------:R1:W-:Y:S04]  /*3a60*/  STL [R1+0xc58], R7 ;  /* 0x000c580701007387 */ /* 0x0003e80000100800 */
[----:B-1----:R-:W5:Y:S01]  /*3a70*/  LDL.LU R7, [R1+0x8] ;  /* 0x0000080001077983 */ /* 0x002f620000300800 */
[----:B------:R-:W-:-:S13]  /*3a80*/  ISETP.GT.U32.AND P0, PT, R2, R9, PT ;  /* 0x000000090200720c */ /* 0x000fda0003f04070 */
[----:B------:R-:W-:Y:S01]  /*3a90*/  @!P0 IMAD.IADD R9, R9, 0x1, -R2 ;  /* 0x0000000109098824 */ /* 0x000fe200078e0a02 */
[----:B------:R-:W-:Y:S01]  /*3aa0*/  ISETP.GT.U32.AND P0, PT, R2, R28, PT ;  /* 0x0000001c0200720c */ /* 0x000fe20003f04070 */
[----:B------:R-:W-:-:S12]  /*3ab0*/  @!P5 IMAD.MOV R11, RZ, RZ, -R11 ;  /* 0x000000ffff0bd224 */ /* 0x000fd800078e0a0b */
[----:B------:R-:W-:Y:S01]  /*3ac0*/  @!P0 IMAD.IADD R28, R28, 0x1, -R2 ;  /* 0x000000011c1c8824 */ /* 0x000fe200078e0a02 */
[----:B------:R-:W-:Y:S01]  /*3ad0*/  ISETP.GE.AND P0, PT, R18, RZ, PT ;  /* 0x000000ff1200720c */ /* 0x000fe20003f06270 */
[----:B------:R-:W-:Y:S01]  /*3ae0*/  @!P1 IMAD.MOV R8, RZ, RZ, -R8 ;  /* 0x000000ffff089224 */ /* 0x000fe200078e0a08 */
[----:B------:R-:W-:Y:S01]  /*3af0*/  ISETP.GT.U32.AND P3, PT, R2, R24, PT ;  /* 0x000000180200720c */ /* 0x000fe20003f64070 */
[----:B------:R-:W-:Y:S01]  /*3b00*/  @!P2 IMAD.MOV R9, RZ, RZ, -R9 ;  /* 0x000000ffff09a224 */ /* 0x000fe200078e0a09 */
[----:B------:R-:W-:Y:S01]  /*3b10*/  STL [R1+0xc5c], R11 ;  /* 0x000c5c0b01007387 */ /* 0x000fe20000100800 */
[----:B------:R-:W-:Y:S01]  /*3b20*/  IMAD R0, R20, 0x2, R0 ;  /* 0x0000000214007824 */ /* 0x000fe200078e0200 */
[----:B------:R-:W-:Y:S02]  /*3b30*/  IABS R18, c[0x0][0x178] ;  /* 0x00005e0000127a13 */ /* 0x000fe40000000000 */
[----:B------:R-:W-:Y:S01]  /*3b40*/  STL [R1+0xc60], R8 ;  /* 0x000c600801007387 */ /* 0x000fe20000100800 */
[----:B------:R-:W-:-:S04]  /*3b50*/  ISETP.GT.U32.AND P5, PT, R2, R21, PT ;  /* 0x000000150200720c */ /* 0x000fc80003fa4070 */
[----:B------:R-:W-:Y:S01]  /*3b60*/  @!P0 IMAD.MOV R10, RZ, RZ, -R10 ;  /* 0x000000ffff0a8224 */ /* 0x000fe200078e0a0a */
[----:B------:R-:W-:Y:S01]  /*3b70*/  STL [R1+0xc64], R9 ;  /* 0x000c640901007387 */ /* 0x000fe20000100800 */
[----:B------:R-:W-:-:S03]  /*3b80*/  ISETP.GT.U32.AND P1, PT, R2, R26, PT ;  /* 0x0000001a0200720c */ /* 0x000fc60003f24070 */
[----:B------:R-:W-:Y:S01]  /*3b90*/  STL [R1+0xc68], R10 ;  /* 0x000c680a01007387 */ /* 0x000fe20000100800 */
[C---:B------:R-:W-:Y:S02]  /*3ba0*/  ISETP.GT.U32.AND P2, PT, R2.reuse, R28, PT ;  /* 0x0000001c0200720c */ /* 0x040fe40003f44070 */
[----:B------:R-:W-:Y:S01]  /*3bb0*/  ISETP.GT.U32.AND P0, PT, R2, R29, PT ;  /* 0x0000001d0200720c */ /* 0x000fe20003f04070 */
[----:B------:R1:W-:Y:S01]  /*3bc0*/  STL [R1+0x24], R0 ;  /* 0x0000240001007387 */ /* 0x0003e20000100800 */
[----:B------:R-:W-:Y:S02]  /*3bd0*/  @!P3 IMAD.IADD R24, R24, 0x1, -R2 ;  /* 0x000000011818b824 */ /* 0x000fe400078e0a02 */
[----:B-1----:R-:W-:-:S05]  /*3be0*/  IMAD R0, R20, 0x2, R0 ;  /* 0x0000000214007824 */ /* 0x002fca00078e0200 */
[----:B------:R1:W-:Y:S01]  /*3bf0*/  STL [R1+0x14], R0 ;  /* 0x0000140001007387 */ /* 0x0003e20000100800 */
[--C-:B------:R-:W-:Y:S02]  /*3c00*/  @!P5 IMAD.IADD R21, R21, 0x1, -R2.reuse ;  /* 0x000000011515d824 */ /* 0x100fe400078e0a02 */
[----:B------:R-:W-:Y:S01]  /*3c10*/  @!P1 IMAD.IADD R26, R26, 0x1, -R2 ;  /* 0x000000011a1a9824 */ /* 0x000fe200078e0a02 */
[----:B------:R-:W-:Y:S01]  /*3c20*/  STL [R1+0xc8c], R22 ;  /* 0x000c8c1601007387 */ /* 0x000fe20000100800 */
[----:B-1----:R-:W-:Y:S02]  /*3c30*/  IMAD R0, R20, 0x2, R0 ;  /* 0x0000000214007824 */ /* 0x002fe400078e0200 */
[--C-:B------:R-:W-:Y:S02]  /*3c40*/  @!P2 IMAD.IADD R28, R28, 0x1, -R2.reuse ;  /* 0x000000011c1ca824 */ /* 0x100fe400078e0a02 */
[----:B------:R-:W-:Y:S02]  /*3c50*/  @!P0 IMAD.IADD R29, R29, 0x1, -R2 ;  /* 0x000000011d1d8824 */ /* 0x000fe400078e0a02 */
[----:B---3--:R-:W-:-:S04]  /*3c60*/  IMAD.HI.U32 R6, R6, R3, RZ ;  /* 0x0000000306067227 */ /* 0x008fc800078e00ff */
[----:B------:R-:W-:-:S04]  /*3c70*/  IMAD.MOV R6, RZ, RZ, -R6 ;  /* 0x000000ffff067224 */ /* 0x000fc800078e0a06 */
[----:B------:R-:W-:-:S05]  /*3c80*/  IMAD R6, R18, R6, R3 ;  /* 0x0000000612067224 */ /* 0x000fca00078e0203 */
[----:B------:R-:W-:-:S13]  /*3c90*/  ISETP.GT.U32.AND P3, PT, R18, R6, PT ;  /* 0x000000061200720c */ /* 0x000fda0003f64070 */
[----:B------:R-:W-:Y:S01]  /*3ca0*/  @!P3 IMAD.IADD R6, R6, 0x1, -R18 ;  /* 0x000000010606b824 */ /* 0x000fe200078e0a12 */
[----:B--2---:R-:W-:Y:S01]  /*3cb0*/  SEL R3, R27, RZ, !P6 ;  /* 0x000000ff1b037207 */ /* 0x004fe20007000000 */
[----:B----4-:R-:W-:Y:S03]  /*3cc0*/  STL [R1+0xc88], R12 ;  /* 0x000c880c01007387 */ /* 0x010fe60000100800 */
[----:B------:R-:W-:Y:S01]  /*3cd0*/  ISETP.NE.U32.AND P6, PT, R3, RZ, PT ;  /* 0x000000ff0300720c */ /* 0x000fe20003fc5070 */
[C---:B------:R-:W-:Y:S01]  /*3ce0*/  IMAD R3, R20.reuse, 0x2, R0 ;  /* 0x0000000214037824 */ /* 0x040fe200078e0200 */
[----:B-----5:R-:W-:Y:S03]  /*3cf0*/  STL [R1+0xc84], R13 ;  /* 0x000c840d01007387 */ /* 0x020fe60000100800 */
[----:B------:R-:W-:Y:S01]  /*3d00*/  IMAD R2, R20, 0x2, R3 ;  /* 0x0000000214027824 */ /* 0x000fe200078e0203 */
[----:B------:R1:W-:Y:S04]  /*3d10*/  STL [R1+0x28], R0 ;  /* 0x0000280001007387 */ /* 0x0003e80000100800 */
[----:B------:R-:W-:Y:S04]  /*3d20*/  STL [R1+0xc80], R14 ;  /* 0x000c800e01007387 */ /* 0x000fe80000100800 */
[----:B------:R-:W-:Y:S01]  /*3d30*/  STL [R1+0xc7c], R15 ;  /* 0x000c7c0f01007387 */ /* 0x000fe20000100800 */
[----:B-1----:R-:W-:-:S03]  /*3d40*/  LOP3.LUT R0, R19, 0x4, RZ, 0xfc, !PT ;  /* 0x0000000413007812 */ /* 0x002fc600078efcff */
[----:B------:R-:W-:Y:S04]  /*3d50*/  STL [R1+0xc78], R16 ;  /* 0x000c781001007387 */ /* 0x000fe80000100800 */
[----:B------:R1:W-:Y:S01]  /*3d60*/  STL [R1+0x10], R3 ;  /* 0x0000100301007387 */ /* 0x0003e20000100800 */
[----:B------:R-:W-:Y:S02]  /*3d70*/  ISETP.GE.AND P3, PT, R0, c[0x0][0x180], PT ;  /* 0x0000600000007a0c */ /* 0x000fe40003f66270 */
[----:B------:R-:W-:Y:S01]  /*3d80*/  ISETP.GE.AND P1, PT, R25, RZ, PT ;  /* 0x000000ff1900720c */ /* 0x000fe20003f26270 */
[----:B-1----:R-:W-:Y:S01]  /*3d90*/  IMAD R3, R20, 0x2, R2 ;  /* 0x0000000214037824 */ /* 0x002fe200078e0202 */
[----:B------:R-:W-:-:S03]  /*3da0*/  ISETP.GE.AND P2, PT, R4, RZ, PT ;  /* 0x000000ff0400720c */ /* 0x000fc60003f46270 */
[C---:B------:R-:W-:Y:S01]  /*3db0*/  IMAD R10, R20.reuse, 0x2, R3 ;  /* 0x00000002140a7824 */ /* 0x040fe200078e0203 */
[----:B------:R1:W-:Y:S01]  /*3dc0*/  STL [R1+0xc], R2 ;  /* 0x00000c0201007387 */ /* 0x0003e20000100800 */
[----:B------:R-:W-:Y:S02]  /*3dd0*/  LOP3.LUT R0, R19, 0x8, RZ, 0xfc, !PT ;  /* 0x0000000813007812 */ /* 0x000fe400078efcff */
[----:B------:R-:W-:Y:S01]  /*3de0*/  IMAD R19, R20, 0x2, R10 ;  /* 0x0000000214137824 */ /* 0x000fe200078e020a */
[----:B------:R2:W-:Y:S03]  /*3df0*/  STL [R1+0x8], R3 ;  /* 0x0000080301007387 */ /* 0x0005e60000100800 */
[----:B------:R-:W-:Y:S01]  /*3e00*/  @!P1 IMAD.MOV R21, RZ, RZ, -R21 ;  /* 0x000000ffff159224 */ /* 0x000fe200078e0a15 */
[----:B------:R-:W-:Y:S02]  /*3e10*/  ISETP.GE.AND P5, PT, R7, RZ, PT ;  /* 0x000000ff0700720c */ /* 0x000fe40003fa6270 */
[----:B-1----:R-:W-:Y:S01]  /*3e20*/  SEL R2, R27, RZ, !P3 ;  /* 0x000000ff1b027207 */ /* 0x002fe20005800000 */
[----:B------:R-:W-:-:S03]  /*3e30*/  @!P2 IMAD.MOV R26, RZ, RZ, -R26 ;  /* 0x000000ffff1aa224 */ /* 0x000fc600078e0a1a */
[----:B------:R-:W-:Y:S01]  /*3e40*/  ISETP.NE.U32.AND P1, PT, R2, RZ, PT ;  /* 0x000000ff0200720c */ /* 0x000fe20003f25070 */
[----:B------:R-:W-:-:S06]  /*3e50*/  IMAD R2, R20, 0x2, R19 ;  /* 0x0000000214027824 */ /* 0x000fcc00078e0213 */
[----:B------:R-:W-:-:S05]  /*3e60*/  @!P5 IMAD.MOV R24, RZ, RZ, -R24 ;  /* 0x000000ffff18d224 */ /* 0x000fca00078e0a18 */
[----:B------:R-:W-:Y:S04]  /*3e70*/  STL [R1+0xc90], R24 ;  /* 0x000c901801007387 */ /* 0x000fe80000100800 */
[----:B------:R-:W-:Y:S04]  /*3e80*/  STL [R1+0xc94], R21 ;  /* 0x000c941501007387 */ /* 0x000fe80000100800 */
[----:B------:R-:W-:Y:S01]  /*3e90*/  STL [R1+0xc98], R10 ;  /* 0x000c980a01007387 */ /* 0x000fe20000100800 */
[----:B------:R-:W-:-:S03]  /*3ea0*/  ISETP.GE.AND P5, PT, R0, c[0x0][0x180], PT ;  /* 0x0000600000007a0c */ /* 0x000fc60003fa6270 */
[----:B------:R-:W-:Y:S04]  /*3eb0*/  STL [R1+0xc9c], R27 ;  /* 0x000c9c1b01007387 */ /* 0x000fe80000100800 */
[----:B------:R-:W-:Y:S04]  /*3ec0*/  STL [R1+0xca0], R19 ;  /* 0x000ca01301007387 */ /* 0x000fe80000100800 */
[----:B------:R1:W-:Y:S04]  /*3ed0*/  STL [R1+0xca4], R26 ;  /* 0x000ca41a01007387 */ /* 0x0003e80000100800 */
[----:B------:R3:W-:Y:S01]  /*3ee0*/  STL [R1+0xbb0], R2 ;  /* 0x000bb00201007387 */ /* 0x0007e20000100800 */
[----:B--2---:R-:W-:-:S03]  /*3ef0*/  SEL R3, R27, RZ, !P5 ;  /* 0x000000ff1b037207 */ /* 0x004fc60006800000 */
[----:B-1----:R-:W2:Y:S04]  /*3f00*/  LDL.LU R26, [R1+0x58] ;  /* 0x00005800011a7983 */ /* 0x002ea80000300800 */
[----:B------:R-:W4:Y:S04]  /*3f10*/  LDL.LU R19, [R1+0x5c] ;  /* 0x00005c0001137983 */ /* 0x000f280000300800 */
[----:B------:R-:W5:Y:S04]  /*3f20*/  LDL.LU R27, [R1+0x60] ;  /* 0x00006000011b7983 */ /* 0x000f680000300800 */
[----:B------:R-:W5:Y:S01]  /*3f30*/  LDL.LU R10, [R1+0x80] ;  /* 0x00008000010a7983 */ /* 0x000f620000300800 */
[----:B------:R-:W-:-:S02]  /*3f40*/  ISETP.GT.U32.AND P3, PT, R18, R6, PT ;  /* 0x000000061200720c */ /* 0x000fc40003f64070 */
[----:B------:R-:W-:Y:S01]  /*3f50*/  ISETP.GE.AND P0, PT, R23, RZ, PT ;  /* 0x000000ff1700720c */ /* 0x000fe20003f06270 */
[----:B------:R-:W5:Y:S04]  /*3f60*/  LDL.LU R21, [R1+0x94] ;  /* 0x0000940001157983 */ /* 0x000f680000300800 */
[----:B------:R-:W5:Y:S01]  /*3f70*/  LDL.LU R24, [R1+0x98] ;  /* 0x0000980001187983 */ /* 0x000f620000300800 */
[----:B------:R-:W-:-:S03]  /*3f80*/  ISETP.GE.AND P5, PT, R5, RZ, PT ;  /* 0x000000ff0500720c */ /* 0x000fc60003fa6270 */
[----:B------:R-:W5:Y:S01]  /*3f90*/  LDL.LU R22, [R1+0xa8] ;  /* 0x0000a80001167983 */ /* 0x000f620000300800 */
[----:B------:R-:W-:-:S03]  /*3fa0*/  IMAD.MOV.U32 R5, RZ, RZ, c[0x0][0x188] ;  /* 0x00006200ff057624 */ /* 0x000fc600078e00ff */
[----:B------:R-:W5:Y:S01]  /*3fb0*/  LDL.LU R12, [R1+0xac] ;  /* 0x0000ac00010c7983 */ /* 0x000f620000300800 */
[----:B------:R-:W-:-:S03]  /*3fc0*/  ISETP.NE.U32.AND P2, PT, R3, RZ, PT ;  /* 0x000000ff0300720c */ /* 0x000fc60003f45070 */
[----:B------:R-:W5:Y:S01]  /*3fd0*/  LDL.LU R13, [R1+0xf8] ;  /* 0x0000f800010d7983 */ /* 0x000f620000300800 */
[----:B------:R-:W-:-:S03]  /*3fe0*/  IMAD R3, R5, 0x2, R2 ;  /* 0x0000000205037824 */ /* 0x000fc600078e0202 */
[----:B------:R-:W5:Y:S01]  /*3ff0*/  LDL.LU R14, [R1+0x9c] ;  /* 0x00009c00010e7983 */ /* 0x000f620000300800 */
[----:B------:R-:W-:-:S03]  /*4000*/  @!P3 IMAD.IADD R6, R6, 0x1, -R18 ;  /* 0x000000010606b824 */ /* 0x000fc600078e0a12 */
[----:B------:R-:W5:Y:S01]  /*4010*/  LDL.LU R15, [R1+0xa4] ;  /* 0x0000a400010f7983 */ /* 0x000f620000300800 */
[----:B------:R-:W-:-:S03]  /*4020*/  IMAD.MOV.U32 R20, RZ, RZ, R17 ;  /* 0x000000ffff147224 */ /* 0x000fc600078e0011 */
[----:B------:R-:W5:Y:S01]  /*4030*/  LDL.LU R16, [R1+0xa0] ;  /* 0x0000a00001107983 */ /* 0x000f620000300800 */
[----:B------:R-:W-:Y:S01]  /*4040*/  @!P0 IMAD.MOV R28, RZ, RZ, -R28 ;  /* 0x000000ffff1c8224 */ /* 0x000fe200078e0a1c */
[----:B------:R-:W-:Y:S02]  /*4050*/  ISETP.NE.AND P0, PT, RZ, c[0x0][0x17c], PT ;  /* 0x00005f00ff007a0c */ /* 0x000fe40003f05270 */
[----:B---3--:R-:W3:Y:S01]  /*4060*/  LDL.LU R2, [R1+0x88] ;  /* 0x0000880001027983 */ /* 0x008ee20000300800 */
[----:B------:R-:W-:-:S03]  /*4070*/  LOP3.LUT R0, RZ, c[0x0][0x17c], RZ, 0x33, !PT ;  /* 0x00005f00ff007a12 */ /* 0x000fc600078e33ff */
[----:B------:R-:W3:Y:S04]  /*4080*/  LDL.LU R18, [R1+0x8c] ;  /* 0x00008c0001127983 */ /* 0x000ee80000300800 */
[----:B------:R-:W3:Y:S04]  /*4090*/  LDL.LU R17, [R1+0x90] ;  /* 0x0000900001117983 */ /* 0x000ee80000300800 */
[----:B------:R-:W3:Y:S04]  /*40a0*/  LDL.LU R9, [R1+0x7c] ;  /* 0x00007c0001097983 */ /* 0x000ee80000300800 */
[----:B------:R-:W3:Y:S04]  /*40b0*/  LDL.LU R8, [R1+0x78] ;  /* 0x0000780001087983 */ /* 0x000ee80000300800 */
[----:B------:R-:W3:Y:S01]  /*40c0*/  LDL.LU R11, [R1+0x70] ;  /* 0x00007000010b7983 */ /* 0x000ee20000300800 */
[----:B------:R-:W-:-:S03]  /*40d0*/  IMAD R4, R5, 0x2, R3 ;  /* 0x0000000205047824 */ /* 0x000fc600078e0203 */
[----:B------:R-:W3:Y:S04]  /*40e0*/  LDL.LU R7, [R1+0x68] ;  /* 0x0000680001077983 */ /* 0x000ee80000300800 */
[----:B------:R-:W3:Y:S04]  /*40f0*/  LDL.LU R25, [R1+0x64] ;  /* 0x0000640001197983 */ /* 0x000ee80000300800 */
[----:B------:R-:W3:Y:S04]  /*4100*/  LDL.LU R23, [R1+0x38] ;  /* 0x0000380001177983 */ /* 0x000ee80000300800 */
[----:B------:R1:W-:Y:S04]  /*4110*/  STL [R1+0xbc4], R3 ;  /* 0x000bc40301007387 */ /* 0x0003e80000100800 */
[----:B-1----:R-:W3:Y:S01]  /*4120*/  LDL.LU R3, [R1+0x84] ;  /* 0x0000840001037983 */ /* 0x002ee20000300800 */
[----:B--2---:R-:W-:-:S02]  /*4130*/  SEL R26, R0, R26, !P0 ;  /* 0x0000001a001a7207 */ /* 0x004fc40004000000 */
[----:B----4-:R-:W-:-:S03]  /*4140*/  SEL R19, R0, R19, !P0 ;  /* 0x0000001300137207 */ /* 0x010fc60004000000 */
[----:B------:R1:W-:Y:S01]  /*4150*/  STL [R1+0xcc], R26 ;  /* 0x0000cc1a01007387 */ /* 0x0003e20000100800 */
[C---:B-----5:R-:W-:Y:S02]  /*4160*/  SEL R27, R0.reuse, R27, !P0 ;  /* 0x0000001b001b7207 */ /* 0x060fe40004000000 */
[C---:B------:R-:W-:Y:S01]  /*4170*/  SEL R10, R0.reuse, R10, !P0 ;  /* 0x0000000a000a7207 */ /* 0x040fe20004000000 */
[----:B-1----:R-:W2:Y:S04]  /*4180*/  LDL.LU R26, [R1+0xca4] ;  /* 0x000ca400011a7983 */ /* 0x002ea80000300800 */
[----:B------:R1:W-:Y:S04]  /*4190*/  STL [R1+0xc8], R19 ;  /* 0x0000c81301007387 */ /* 0x0003e80000100800 */
[----:B-1----:R-:W4:Y:S04]  /*41a0*/  LDL.LU R19, [R1+0xca0] ;  /* 0x000ca00001137983 */ /* 0x002f280000300800 */
[----:B------:R1:W-:Y:S04]  /*41b0*/  STL [R1+0xc4], R27 ;  /* 0x0000c41b01007387 */ /* 0x0003e80000100800 */
[----:B-1----:R-:W5:Y:S04]  /*41c0*/  LDL.LU R27, [R1+0xc9c] ;  /* 0x000c9c00011b7983 */ /* 0x002f680000300800 */
[----:B------:R1:W-:Y:S04]  /*41d0*/  STL [R1+0xc0], R10 ;  /* 0x0000c00a01007387 */ /* 0x0003e80000100800 */
[----:B-1----:R-:W2:Y:S01]  /*41e0*/  LDL.LU R10, [R1+0xc98] ;  /* 0x000c9800010a7983 */ /* 0x002ea20000300800 */
[----:B------:R-:W-:-:S02]  /*41f0*/  SEL R21, R0, R21, !P0 ;  /* 0x0000001500157207 */ /* 0x000fc40004000000 */
[C---:B------:R-:W-:Y:S02]  /*4200*/  SEL R24, R0.reuse, R24, !P0 ;  /* 0x0000001800187207 */ /* 0x040fe40004000000 */
[C---:B------:R-:W-:Y:S01]  /*4210*/  SEL R22, R0.reuse, R22, !P0 ;  /* 0x0000001600167207 */ /* 0x040fe20004000000 */
[----:B------:R1:W-:Y:S01]  /*4220*/  STL [R1+0xbc], R21 ;  /* 0x0000bc1501007387 */ /* 0x0003e20000100800 */
[C---:B------:R-:W-:Y:S02]  /*4230*/  SEL R12, R0.reuse, R12, !P0 ;  /* 0x0000000c000c7207 */ /* 0x040fe40004000000 */
[C---:B------:R-:W-:Y:S02]  /*4240*/  SEL R13, R0.reuse, R13, !P0 ;  /* 0x0000000d000d7207 */ /* 0x040fe40004000000 */
[C---:B------:R-:W-:Y:S01]  /*4250*/  SEL R14, R0.reuse, R14, !P0 ;  /* 0x0000000e000e7207 */ /* 0x040fe20004000000 */
[----:B-1----:R-:W5:Y:S04]  /*4260*/  LDL.LU R21, [R1+0xc94] ;  /* 0x000c940001157983 */ /* 0x002f680000300800 */
[----:B------:R1:W-:Y:S01]  /*4270*/  STL [R1+0xb8], R24 ;  /* 0x0000b81801007387 */ /* 0x0003e20000100800 */
[----:B------:R-:W-:-:S03]  /*4280*/  SEL R15, R0, R15, !P0 ;  /* 0x0000000f000f7207 */ /* 0x000fc60004000000 */
[----:B-1----:R-:W5:Y:S04]  /*4290*/  LDL.LU R24, [R1+0xc90] ;  /* 0x000c900001187983 */ /* 0x002f680000300800 */
[----:B------:R1:W-:Y:S04]  /*42a0*/  STL [R1+0xb4], R22 ;  /* 0x0000b41601007387 */ /* 0x0003e80000100800 */
[----:B-1----:R-:W5:Y:S04]  /*42b0*/  LDL.LU R22, [R1+0xc8c] ;  /* 0x000c8c0001167983 */ /* 0x002f680000300800 */
[----:B------:R1:W-:Y:S01]  /*42c0*/  STL [R1+0xb0], R12 ;  /* 0x0000b00c01007387 */ /* 0x0003e20000100800 */
[----:B------:R-:W-:-:S03]  /*42d0*/  SEL R16, R0, R16, !P0 ;  /* 0x0000001000107207 */ /* 0x000fc60004000000 */
[----:B-1----:R-:W5:Y:S04]  /*42e0*/  LDL.LU R12, [R1+0xc88] ;  /* 0x000c8800010c7983 */ /* 0x002f680000300800 */
[----:B------:R1:W-:Y:S01]  /*42f0*/  STL [R1+0xac], R13 ;  /* 0x0000ac0d01007387 */ /* 0x0003e20000100800 */
[----:B---3--:R-:W-:-:S03]  /*4300*/  SEL R3, R0, R3, !P0 ;  /* 0x0000000300037207 */ /* 0x008fc60004000000 */
[----:B-1----:R-:W3:Y:S04]  /*4310*/  LDL.LU R13, [R1+0xc84] ;  /* 0x000c8400010d7983 */ /* 0x002ee80000300800 */
[----:B------:R1:W-:Y:S01]  /*4320*/  STL [R1+0xa8], R14 ;  /* 0x0000a80e01007387 */ /* 0x0003e20000100800 */
[----:B------:R-:W-:-:S03]  /*4330*/  SEL R2, R0, R2, !P0 ;  /* 0x0000000200027207 */ /* 0x000fc60004000000 */
[----:B-1----:R-:W3:Y:S04]  /*4340*/  LDL.LU R14, [R1+0xc80] ;  /* 0x000c8000010e7983 */ /* 0x002ee80000300800 */
[----:B------:R1:W-:Y:S01]  /*4350*/  STL [R1+0xa4], R15 ;  /* 0x0000a40f01007387 */ /* 0x0003e20000100800 */
[----:B------:R-:W-:-:S03]  /*4360*/  SEL R18, R0, R18, !P0 ;  /* 0x0000001200127207 */ /* 0x000fc60004000000 */
[----:B-1----:R-:W3:Y:S04]  /*4370*/  LDL.LU R15, [R1+0xc7c] ;  /* 0x000c7c00010f7983 */ /* 0x002ee80000300800 */
[----:B------:R1:W-:Y:S04]  /*4380*/  STL [R1+0xa0], R16 ;  /* 0x0000a01001007387 */ /* 0x0003e80000100800 */
[----:B-1----:R-:W3:Y:S04]  /*4390*/  LDL.LU R16, [R1+0xc78] ;  /* 0x000c780001107983 */ /* 0x002ee80000300800 */
[----:B------:R4:W-:Y:S04]  /*43a0*/  STL [R1+0x9c], R3 ;  /* 0x00009c0301007387 */ /* 0x0009e80000100800 */
[----:B------:R-:W-:Y:S01]  /*43b0*/  STL [R1+0x98], R2 ;  /* 0x0000980201007387 */ /* 0x000fe20000100800 */
[----:B----4-:R-:W-:-:S03]  /*43c0*/  IMAD.MOV.U32 R3, RZ, RZ, R19 ;  /* 0x000000ffff037224 */ /* 0x010fc600078e0013 */
[----:B------:R-:W4:Y:S04]  /*43d0*/  LDL.LU R19, [R1+0x54] ;  /* 0x0000540001137983 */ /* 0x000f280000300800 */
[----:B------:R1:W-:Y:S04]  /*43e0*/  STL [R1+0x94], R18 ;  /* 0x0000941201007387 */ /* 0x0003e80000100800 */
[----:B-1----:R-:W4:Y:S01]  /*43f0*/  LDL.LU R18, [R1+0xf4] ;  /* 0x0000f40001127983 */ /* 0x002f220000300800 */
[----:B--2---:R-:W-:Y:S01]  /*4400*/  IMAD.MOV.U32 R2, RZ, RZ, R10 ;  /* 0x000000ffff027224 */ /* 0x004fe200078e000a */
[----:B------:R-:W-:-:S05]  /*4410*/  SEL R10, R0, R17, !P0 ;  /* 0x00000011000a7207 */ /* 0x000fca0004000000 */
[----:B------:R1:W-:Y:S04]  /*4420*/  STL [R1+0x90], R10 ;  /* 0x0000900a01007387 */ /* 0x0003e80000100800 */
[----:B------:R-:W2:Y:S01]  /*4430*/  LDL.LU R17, [R1+0xf0] ;  /* 0x0000f00001117983 */ /* 0x000ea20000300800 */
[C---:B-1----:R-:W-:Y:S02]  /*4440*/  SEL R10, R0.reuse, R9, !P0 ;  /* 0x00000009000a7207 */ /* 0x042fe40004000000 */
[----:B------:R-:W-:-:S03]  /*4450*/  SEL R9, R0, R8, !P0 ;  /* 0x0000000800097207 */ /* 0x000fc60004000000 */
[----:B------:R1:W-:Y:S01]  /*4460*/  STL [R1+0x8c], R10 ;  /* 0x00008c0a01007387 */ /* 0x0003e20000100800 */
[----:B------:R-:W-:-:S03]  /*4470*/  SEL R8, R0, R7, !P0 ;  /* 0x0000000700087207 */ /* 0x000fc60004000000 */
[----:B------:R1:W-:Y:S01]  /*4480*/  STL [R1+0x88], R9 ;  /* 0x0000880901007387 */ /* 0x0003e20000100800 */
[C---:B------:R-:W-:Y:S02]  /*4490*/  SEL R7, R0.reuse, R23, !P0 ;  /* 0x0000001700077207 */ /* 0x040fe40004000000 */
[C---:B-1----:R-:W-:Y:S02]  /*44a0*/  SEL R10, R0.reuse, R11, !P0 ;  /* 0x0000000b000a7207 */ /* 0x042fe40004000000 */
[----:B------:R-:W-:-:S03]  /*44b0*/  SEL R9, R0, R25, !P0 ;  /* 0x0000001900097207 */ /* 0x000fc60004000000 */
[----:B------:R-:W-:Y:S04]  /*44c0*/  STL [R1+0x84], R10 ;  /* 0x0000840a01007387 */ /* 0x000fe80000100800 */
[----:B------:R5:W-:Y:S04]  /*44d0*/  STL [R1+0x80], R8 ;  /* 0x0000800801007387 */ /* 0x000be80000100800 */
[----:B------:R-:W-:Y:S04]  /*44e0*/  STL [R1+0x7c], R9 ;  /* 0x00007c0901007387 */ /* 0x000fe80000100800 */
[----:B------:R3:W-:Y:S01]  /*44f0*/  STL [R1+0x78], R7 ;  /* 0x0000780701007387 */ /* 0x0007e20000100800 */
[----:B-----5:R-:W-:-:S05]  /*4500*/  SEL R8, R0, R12, !P0 ;  /* 0x0000000c00087207 */ /* 0x020fca0004000000 */
[----:B------:R-:W-:Y:S01]  /*4510*/  STL [R1+0x70], R8 ;  /* 0x0000700801007387 */ /* 0x000fe20000100800 */
[----:B---3--:R-:W-:-:S05]  /*4520*/  SEL R7, R0, R13, !P0 ;  /* 0x0000000d00077207 */ /* 0x008fca0004000000 */
[----:B------:R-:W-:Y:S04]  /*4530*/  STL [R1+0x68], R7 ;  /* 0x0000680701007387 */ /* 0x000fe80000100800 */
[----:B------:R-:W3:Y:S01]  /*4540*/  LDL.LU R10, [R1+0xdc] ;  /* 0x0000dc00010a7983 */ /* 0x000ee20000300800 */
[----:B------:R-:W-:Y:S02]  /*4550*/  SEL R0, R0, R14, !P0 ;  /* 0x0000000e00007207 */ /* 0x000fe40004000000 */
[----:B------:R-:W-:-:S03]  /*4560*/  LOP3.LUT R14, RZ, c[0x0][0x17c], RZ, 0x33, !PT ;  /* 0x00005f00ff0e7a12 */ /* 0x000fc600078e33ff */
[----:B------:R1:W-:Y:S02]  /*4570*/  STL [R1+0x64], R0 ;  /* 0x0000640001007387 */ /* 0x0003e40000100800 */
[C---:B-1----:R-:W-:Y:S02]  /*4580*/  SEL R0, R14.reuse, R15, !P0 ;  /* 0x0000000f0e007207 */ /* 0x042fe40004000000 */
[----:B------:R-:W5:Y:S04]  /*4590*/  LDL.LU R15, [R1+0xd8] ;  /* 0x0000d800010f7983 */ /* 0x000f680000300800 */
[----:B------:R-:W3:Y:S04]  /*45a0*/  LDL.LU R9, [R1+0xe0] ;  /* 0x0000e00001097983 */ /* 0x000ee80000300800 */
[----:B------:R1:W-:Y:S04]  /*45b0*/  STL [R1+0x60], R0 ;  /* 0x0000600001007387 */ /* 0x0003e80000100800 */
[----:B------:R-:W3:Y:S01]  /*45c0*/  LDL.LU R8, [R1+0xe8] ;  /* 0x0000e80001087983 */ /* 0x000ee20000300800 */
[----:B------:R-:W-:-:S03]  /*45d0*/  SEL R16, R14, R16, !P0 ;  /* 0x000000100e107207 */ /* 0x000fc60004000000 */
[----:B------:R-:W3:Y:S01]  /*45e0*/  LDL.LU R11, [R1+0xec] ;  /* 0x0000ec00010b7983 */ /* 0x000ee20000300800 */
[----:B------:R-:W-:-:S03]  /*45f0*/  IMAD.MOV.U32 R12, RZ, RZ, R22 ;  /* 0x000000ffff0c7224 */ /* 0x000fc600078e0016 */
[----:B------:R-:W3:Y:S01]  /*4600*/  LDL.LU R7, [R1+0xe4] ;  /* 0x0000e40001077983 */ /* 0x000ee20000300800 */
[----:B------:R-:W-:-:S03]  /*4610*/  IMAD.MOV.U32 R13, RZ, RZ, R20 ;  /* 0x000000ffff0d7224 */ /* 0x000fc600078e0014 */
[----:B------:R-:W3:Y:S04]  /*4620*/  LDL.LU R25, [R1+0xd0] ;  /* 0x0000d00001197983 */ /* 0x000ee80000300800 */
[----:B-1----:R-:W3:Y:S04]  /*4630*/  LDL.LU R0, [R1+0x74] ;  /* 0x0000740001007983 */ /* 0x002ee80000300800 */
[----:B------:R-:W3:Y:S04]  /*4640*/  LDL.LU R23, [R1+0x6c] ;  /* 0x00006c0001177983 */ /* 0x000ee80000300800 */
[----:B------:R-:W3:Y:S04]  /*4650*/  LDL.LU R22, [R1+0x50] ;  /* 0x0000500001167983 */ /* 0x000ee80000300800 */
[----:B------:R-:W3:Y:S04]  /*4660*/  LDL.LU R20, [R1+0x4c] ;  /* 0x00004c0001147983 */ /* 0x000ee80000300800 */
[----:B------:R1:W-:Y:S04]  /*4670*/  STL [R1+0x5c], R16 ;  /* 0x00005c1001007387 */ /* 0x0003e80000100800 */
[----:B-1----:R-:W3:Y:S01]  /*4680*/  LDL.LU R16, [R1+0xd4] ;  /* 0x0000d40001107983 */ /* 0x002ee20000300800 */
[----:B----4-:R-:W-:-:S05]  /*4690*/  SEL R19, R14, R19, !P0 ;  /* 0x000000130e137207 */ /* 0x010fca0004000000 */
[----:B------:R1:W-:Y:S01]  /*46a0*/  STL [R1+0x58], R19 ;  /* 0x0000581301007387 */ /* 0x0003e20000100800 */
[----:B------:R-:W-:-:S03]  /*46b0*/  SEL R18, R14, R18, !P0 ;  /* 0x000000120e127207 */ /* 0x000fc60004000000 */
[----:B-1----:R-:W4:Y:S04]  /*46c0*/  LDL.LU R19, [R1+0xc74] ;  /* 0x000c740001137983 */ /* 0x002f280000300800 */
[----:B------:R1:W-:Y:S04]  /*46d0*/  STL [R1+0x54], R18 ;  /* 0x0000541201007387 */ /* 0x0003e80000100800 */
[----:B-1----:R-:W4:Y:S01]  /*46e0*/  LDL.LU R18, [R1+0xc70] ;  /* 0x000c700001127983 */ /* 0x002f220000300800 */
[----:B--2---:R-:W-:-:S05]  /*46f0*/  SEL R17, R14, R17, !P0 ;  /* 0x000000110e117207 */ /* 0x004fca0004000000 */
[----:B------:R1:W-:Y:S04]  /*4700*/  STL [R1+0x38], R17 ;  /* 0x0000381101007387 */ /* 0x0003e80000100800 */
[----:B-1----:R-:W2:Y:S01]  /*4710*/  LDL.LU R17, [R1+0xc6c] ;  /* 0x000c6c0001117983 */ /* 0x002ea20000300800 */
[C---:B-----5:R-:W-:Y:S02]  /*4720*/  SEL R15, R14.reuse, R15, !P0 ;  /* 0x0000000f0e0f7207 */ /* 0x060fe40004000000 */
[C---:B---3--:R-:W-:Y:S02]  /*4730*/  SEL R16, R14.reuse, R16, !P0 ;  /* 0x000000100e107207 */ /* 0x048fe40004000000 */
[C---:B----4-:R-:W-:Y:S02]  /*4740*/  SEL R19, R14.reuse, R19, !P0 ;  /* 0x000000130e137207 */ /* 0x050fe40004000000 */
[----:B------:R-:W-:-:S02]  /*4750*/  SEL R18, R14, R18, !P0 ;  /* 0x000000120e127207 */ /* 0x000fc40004000000 */
[C---:B--2---:R-:W-:Y:S02]  /*4760*/  SEL R17, R14.reuse, R17, !P0 ;  /* 0x000000110e117207 */ /* 0x044fe40004000000 */
[----:B------:R-:W-:-:S03]  /*4770*/  SEL R14, R14, R10, !P0 ;  /* 0x0000000a0e0e7207 */ /* 0x000fc60004000000 */
[----:B------:R1:W-:Y:S04]  /*4780*/  STL [R1+0xc38], R17 ;  /* 0x000c381101007387 */ /* 0x0003e80000100800 */
[----:B-1----:R-:W2:Y:S04]  /*4790*/  LDL.LU R17, [R1+0x40] ;  /* 0x0000400001117983 */ /* 0x002ea80000300800 */
[----:B------:R1:W-:Y:S04]  /*47a0*/  STL [R1+0xc3c], R18 ;  /* 0x000c3c1201007387 */ /* 0x0003e80000100800 */
[----:B-1----:R-:W3:Y:S04]  /*47b0*/  LDL.LU R18, [R1+0x44] ;  /* 0x0000440001127983 */ /* 0x002ee80000300800 */
[----:B------:R1:W-:Y:S04]  /*47c0*/  STL [R1+0xc40], R19 ;  /* 0x000c401301007387 */ /* 0x0003e80000100800 */
[----:B-1----:R-:W4:Y:S04]  /*47d0*/  LDL.LU R19, [R1+0x48] ;  /* 0x0000480001137983 */ /* 0x002f280000300800 */
[----:B------:R-:W5:Y:S04]  /*47e0*/  LDL.LU R10, [R1+0xc68] ;  /* 0x000c6800010a7983 */ /* 0x000f680000300800 */
[----:B------:R1:W-:Y:S02]  /*47f0*/  STL [R1+0xc34], R14 ;  /* 0x000c340e01007387 */ /* 0x0003e40000100800 */
[----:B-1----:R-:W-:-:S04]  /*4800*/  LOP3.LUT R14, RZ, c[0x0][0x17c], RZ, 0x33, !PT ;  /* 0x00005f00ff0e7a12 */ /* 0x002fc800078e33ff */
[C---:B------:R-:W-:Y:S02]  /*4810*/  SEL R9, R14.reuse, R9, !P0 ;  /* 0x000000090e097207 */ /* 0x040fe40004000000 */
        /* <DEDUP_REMOVED lines=8> */
[----:B------:R-:W-:-:S02]  /*48a0*/  SEL R23, R14, R23, !P0 ;  /* 0x000000170e177207 */ /* 0x000fc40004000000 */
[C---:B------:R-:W-:Y:S01]  /*48b0*/  SEL R22, R14.reuse, R22, !P0 ;  /* 0x000000160e167207 */ /* 0x040fe20004000000 */
[----:B-1----:R-:W5:Y:S04]  /*48c0*/  LDL.LU R8, [R1+0xc60] ;  /* 0x000c600001087983 */ /* 0x002f680000300800 */
[----:B------:R1:W-:Y:S01]  /*48d0*/  STL [R1+0xdc], R11 ;  /* 0x0000dc0b01007387 */ /* 0x0003e20000100800 */
[----:B------:R-:W-:-:S03]  /*48e0*/  SEL R20, R14, R20, !P0 ;  /* 0x000000140e147207 */ /* 0x000fc60004000000 */
[----:B-1----:R-:W5:Y:S04]  /*48f0*/  LDL.LU R11, [R1+0xc5c] ;  /* 0x000c5c00010b7983 */ /* 0x002f680000300800 */
[----:B------:R1:W-:Y:S04]  /*4900*/  STL [R1+0xe0], R7 ;  /* 0x0000e00701007387 */ /* 0x0003e80000100800 */
        /* <DEDUP_REMOVED lines=10> */
[----:B-1----:R-:W5:Y:S01]  /*49b0*/  LDL.LU R20, [R1+0xc44] ;  /* 0x000c440001147983 */ /* 0x002f620000300800 */
[----:B----4-:R-:W-:-:S05]  /*49c0*/  SEL R19, R14, R19, !P0 ;  /* 0x000000130e137207 */ /* 0x010fca0004000000 */
[----:B------:R3:W-:Y:S02]  /*49d0*/  STL [R1+0x48], R19 ;  /* 0x0000481301007387 */ /* 0x0007e40000100800 */
[C---:B---3--:R-:W-:Y:S02]  /*49e0*/  SEL R19, R14.reuse, R18, !P0 ;  /* 0x000000120e137207 */ /* 0x048fe40004000000 */
[----:B--2---:R-:W-:-:S03]  /*49f0*/  SEL R18, R14, R17, !P0 ;  /* 0x000000110e127207 */ /* 0x004fc60004000000 */
[----:B------:R-:W-:Y:S04]  /*4a00*/  STL [R1+0x44], R19 ;  /* 0x0000441301007387 */ /* 0x000fe80000100800 */
[----:B------:R-:W-:Y:S01]  /*4a10*/  STL [R1+0x40], R18 ;  /* 0x0000401201007387 */ /* 0x000fe20000100800 */
[----:B-----5:R-:W-:-:S05]  /*4a20*/  SEL R20, R14, R20, !P0 ;  /* 0x000000140e147207 */ /* 0x020fca0004000000 */
[----:B------:R1:W-:Y:S04]  /*4a30*/  STL [R1+0xc04], R20 ;  /* 0x000c041401007387 */ /* 0x0003e80000100800 */
[----:B-1----:R-:W2:Y:S01]  /*4a40*/  LDL.LU R20, [R1+0x100] ;  /* 0x0001000001147983 */ /* 0x002ea20000300800 */
[C---:B------:R-:W-:Y:S02]  /*4a50*/  SEL R22, R14.reuse, R22, !P0 ;  /* 0x000000160e167207 */ /* 0x040fe40004000000 */
[C---:B------:R-:W-:Y:S02]  /*4a60*/  SEL R23, R14.reuse, R23, !P0 ;  /* 0x000000170e177207 */ /* 0x040fe40004000000 */
[C---:B------:R-:W-:Y:S02]  /*4a70*/  SEL R25, R14.reuse, R25, !P0 ;  /* 0x000000190e197207 */ /* 0x040fe40004000000 */
[C---:B------:R-:W-:Y:S01]  /*4a80*/  SEL R0, R14.reuse, R0, !P0 ;  /* 0x000000000e007207 */ /* 0x040fe20004000000 */
[----:B------:R-:W-:Y:S01]  /*4a90*/  STL [R1+0xc00], R22 ;  /* 0x000c001601007387 */ /* 0x000fe20000100800 */
[----:B------:R-:W-:Y:S01]  /*4aa0*/  IMAD.MOV.U32 R18, RZ, RZ, R2 ;  /* 0x000000ffff127224 */ /* 0x000fe200078e0002 */
[----:B------:R-:W-:-:S02]  /*4ab0*/  SEL R2, R14, R7, !P0 ;  /* 0x000000070e027207 */ /* 0x000fc40004000000 */
[----:B------:R-:W-:Y:S01]  /*4ac0*/  STL [R1+0xc08], R23 ;  /* 0x000c081701007387 */ /* 0x000fe20000100800 */
[----:B------:R-:W-:-:S03]  /*4ad0*/  SEL R7, R14, R8, !P0 ;  /* 0x000000080e077207 */ /* 0x000fc60004000000 */
[----:B------:R-:W-:Y:S04]  /*4ae0*/  STL [R1+0xc20], R25 ;  /* 0x000c201901007387 */ /* 0x000fe80000100800 */
[----:B------:R1:W-:Y:S04]  /*4af0*/  STL [R1+0xe4], R0 ;  /* 0x0000e40001007387 */ /* 0x0003e80000100800 */
[----:B------:R3:W-:Y:S01]  /*4b00*/  STL [R1+0xe8], R2 ;  /* 0x0000e80201007387 */ /* 0x0007e20000100800 */
[----:B-1----:R-:W-:-:S05]  /*4b10*/  SEL R0, R14, R11, !P0 ;  /* 0x0000000b0e007207 */ /* 0x002fca0004000000 */
[----:B------:R1:W-:Y:S04]  /*4b20*/  STL [R1+0xec], R0 ;  /* 0x0000ec0001007387 */ /* 0x0003e80000100800 */
[----:B------:R-:W-:Y:S04]  /*4b30*/  STL [R1+0xf0], R7 ;  /* 0x0000f00701007387 */ /* 0x000fe80000100800 */
[----:B------:R-:W4:Y:S01]  /*4b40*/  LDL R22, [R1+0x6f0] ;  /* 0x0006f00001167983 */ /* 0x000f220000100800 */
[C---:B---3--:R-:W-:Y:S01]  /*4b50*/  SEL R2, R14.reuse, R9, !P0 ;  /* 0x000000090e027207 */ /* 0x048fe20004000000 */
[----:B------:R-:W-:Y:S01]  /*4b60*/  @!P5 IMAD.MOV R29, RZ, RZ, -R29 ;  /* 0x000000ffff1dd224 */ /* 0x000fe200078e0a1d */
[----:B-1----:R-:W-:-:S02]  /*4b70*/  SEL R0, R14, R10, !P0 ;  /* 0x0000000a0e007207 */ /* 0x002fc40004000000 */
[C---:B------:R-:W-:Y:S01]  /*4b80*/  SEL R24, R14.reuse, R24, !P0 ;  /* 0x000000180e187207 */ /* 0x040fe20004000000 */
[----:B------:R1:W-:Y:S01]  /*4b90*/  STL [R1+0xf4], R2 ;  /* 0x0000f40201007387 */ /* 0x0003e20000100800 */
[----:B------:R-:W-:-:S03]  /*4ba0*/  SEL R21, R14, R21, !P0 ;  /* 0x000000150e157207 */ /* 0x000fc60004000000 */
[----:B------:R3:W-:Y:S01]  /*4bb0*/  STL [R1+0xf8], R0 ;  /* 0x0000f80001007387 */ /* 0x0007e20000100800 */
[----:B-1----:R-:W-:-:S03]  /*4bc0*/  SEL R2, R14, R26, !P0 ;  /* 0x0000001a0e027207 */ /* 0x002fc60004000000 */
[----:B------:R-:W-:Y:S01]  /*4bd0*/  STL [R1+0xbe0], R24 ;  /* 0x000be01801007387 */ /* 0x000fe20000100800 */
[----:B---3--:R-:W-:-:S03]  /*4be0*/  SEL R0, R14, R29, !P0 ;  /* 0x0000001d0e007207 */ /* 0x008fc60004000000 */
[----:B------:R-:W-:Y:S04]  /*4bf0*/  STL [R1+0xbd4], R21 ;  /* 0x000bd41501007387 */ /* 0x000fe80000100800 */
[----:B------:R-:W-:Y:S04]  /*4c00*/  STL [R1+0xbe4], R2 ;  /* 0x000be40201007387 */ /* 0x000fe80000100800 */
[----:B------:R2:W-:Y:S04]  /*4c10*/  STL [R1+0x198], R0 ;  /* 0x0001980001007387 */ /* 0x0005e80000100800 */
[----:B------:R-:W3:Y:S04]  /*4c20*/  LDL R29, [R1+0x4dc] ;  /* 0x0004dc00011d7983 */ /* 0x000ee80000100800 */
[----:B------:R-:W1:Y:S01]  /*4c30*/  S2R R19, SR_TID.X ;  /* 0x0000000000137919 */ /* 0x000e620000002100 */
[----:B------:R-:W-:-:S02]  /*4c40*/  SEL R28, R14, R28, !P0 ;  /* 0x0000001c0e1c7207 */ /* 0x000fc40004000000 */
[----:B--2---:R-:W-:-:S05]  /*4c50*/  SEL R0, R14, R20, !P0 ;  /* 0x000000140e007207 */ /* 0x004fca0004000000 */
[----:B------:R2:W-:Y:S04]  /*4c60*/  STL [R1+0x19c], R0 ;  /* 0x00019c0001007387 */ /* 0x0005e80000100800 */
[----:B------:R-:W5:Y:S04]  /*4c70*/  LDL R20, [R1+0x3ec] ;  /* 0x0003ec0001147983 */ /* 0x000f680000100800 */
[----:B------:R-:W4:Y:S01]  /*4c80*/  S2R R14, SR_TID.X ;  /* 0x00000000000e7919 */ /* 0x000f220000002100 */
[----:B-1----:R-:W-:-:S05]  /*4c90*/  LOP3.LUT R19, R19, 0x7f, RZ, 0xc0, !PT ;  /* 0x0000007f13137812 */ /* 0x002fca00078ec0ff */
[----:B------:R-:W-:-:S04]  /*4ca0*/  IMAD R23, R19, c[0x0][0x18c], RZ ;  /* 0x0000630013177a24 */ /* 0x000fc800078e02ff */
[----:B--2---:R-:W-:-:S05]  /*4cb0*/  IMAD.SHL.U32 R0, R23, 0x4, RZ ;  /* 0x0000000417007824 */ /* 0x004fca00078e00ff */
[----:B------:R-:W-:-:S04]  /*4cc0*/  IADD3 R0, P3, R0, c[0x0][0x168], RZ ;  /* 0x00005a0000007a10 */ /* 0x000fc80007f7e0ff */
[----:B------:R-:W-:Y:S02]  /*4cd0*/  LEA.HI.X.SX32 R26, R23, c[0x0][0x16c], 0x2, P3 ;  /* 0x00005b00171a7a11 */ /* 0x000fe400018f16ff */
[--C-:B----4-:R-:W-:Y:S02]  /*4ce0*/  SHF.R.U32.HI R19, RZ, 0x8, R14.reuse ;  /* 0x00000008ff137819 */ /* 0x110fe4000001160e */
[--C-:B------:R-:W-:Y:S02]  /*4cf0*/  SHF.R.U32.HI R23, RZ, 0x8, R14.reuse ;  /* 0x00000008ff177819 */ /* 0x100fe4000001160e */
[----:B------:R-:W-:Y:S02]  /*4d00*/  SGXT.U32 R19, R19, 0x1 ;  /* 0x000000011313781a */ /* 0x000fe40000000000 */
[----:B------:R-:W-:Y:S02]  /*4d10*/  SGXT.U32 R23, R23, 0x1 ;  /* 0x000000011717781a */ /* 0x000fe40000000000 */
[C---:B------:R-:W-:Y:S01]  /*4d20*/  LOP3.LUT R7, R19.reuse, 0xc, RZ, 0xfc, !PT ;  /* 0x0000000c13077812 */ /* 0x040fe200078efcff */
[----:B------:R-:W-:Y:S01]  /*4d30*/  IMAD.MOV.U32 R17, RZ, RZ, R13 ;  /* 0x000000ffff117224 */ /* 0x000fe200078e000d */
[----:B------:R-:W-:Y:S01]  /*4d40*/  LOP3.LUT R2, R19, 0x10, RZ, 0xfc, !PT ;  /* 0x0000001013027812 */ /* 0x000fe200078efcff */
[----:B------:R-:W-:Y:S01]  /*4d50*/  IMAD R25, R23, c[0x0][0x188], RZ ;  /* 0x0000620017197a24 */ /* 0x000fe200078e02ff */
[----:B------:R-:W-:Y:S01]  /*4d60*/  SHF.R.U32.HI R14, RZ, 0x8, R14 ;  /* 0x00000008ff0e7819 */ /* 0x000fe2000001160e */
[----:B------:R-:W-:Y:S01]  /*4d70*/  IMAD R5, R5, 0x2, R4 ;  /* 0x0000000205057824 */ /* 0x000fe200078e0204 */
[----:B------:R-:W-:Y:S01]  /*4d80*/  ISETP.GE.AND P5, PT, R7, c[0x0][0x180], PT ;  /* 0x0000600007007a0c */ /* 0x000fe20003fa6270 */
[----:B------:R-:W-:Y:S01]  /*4d90*/  IMAD.MOV.U32 R13, RZ, RZ, c[0x0][0x188] ;  /* 0x00006200ff0d7624 */ /* 0x000fe200078e00ff */
[----:B------:R-:W-:Y:S01]  /*4da0*/  ISETP.GE.AND P3, PT, R2, c[0x0][0x180], PT ;  /* 0x0000600002007a0c */ /* 0x000fe20003f66270 */
[----:B------:R-:W-:Y:S01]  /*4db0*/  IMAD.SHL.U32 R2, R25, 0x4, RZ ;  /* 0x0000000419027824 */ /* 0x000fe200078e00ff */
[----:B------:R-:W-:Y:S01]  /*4dc0*/  SGXT.U32 R14, R14, 0x1 ;  /* 0x000000010e0e781a */ /* 0x000fe20000000000 */
[----:B------:R-:W-:Y:S01]  /*4dd0*/  IMAD R8, R13, 0x2, R5 ;  /* 0x000000020d087824 */ /* 0x000fe200078e0205 */
[----:B------:R-:W-:Y:S01]  /*4de0*/  SEL R2, R27, RZ, !P5 ;  /* 0x000000ff1b027207 */ /* 0x000fe20006800000 */
[----:B------:R-:W-:Y:S01]  /*4df0*/  IMAD.MOV.U32 R23, RZ, RZ, c[0x0][0x188] ;  /* 0x00006200ff177624 */ /* 0x000fe200078e00ff */
[----:B------:R-:W-:Y:S01]  /*4e00*/  ISETP.GE.AND P5, PT, R22, RZ, PT ;  /* 0x000000ff1600720c */ /* 0x000fe20003fa6270 */
[----:B------:R-:W-:-:S02]  /*4e10*/  IMAD R22, R19, c[0x0][0x188], RZ ;  /* 0x0000620013167a24 */ /* 0x000fc400078e02ff */
[----:B------:R-:W-:Y:S02]  /*4e20*/  IMAD R9, R13, 0x2, R8 ;  /* 0x000000020d097824 */ /* 0x000fe400078e0208 */
[----:B------:R-:W-:Y:S02]  /*4e30*/  IMAD R14, R14, c[0x0][0x188], RZ ;  /* 0x000062000e0e7a24 */ /* 0x000fe400078e02ff */
[----:B------:R-:W-:Y:S02]  /*4e40*/  IMAD R19, R19, c[0x0][0x188], RZ ;  /* 0x0000620013137a24 */ /* 0x000fe400078e02ff */
[C---:B------:R-:W-:Y:S01]  /*4e50*/  IMAD R22, R23.reuse, 0x2, R22 ;  /* 0x0000000217167824 */ /* 0x040fe200078e0216 */
[----:B------:R1:W-:Y:S01]  /*4e60*/  STL.64 [R1+0xbb8], R4 ;  /* 0x000bb80401007387 */ /* 0x0003e20000100a00 */
[C---:B------:R-:W-:Y:S02]  /*4e70*/  IMAD R14, R23.reuse, 0x2, R14 ;  /* 0x00000002170e7824 */ /* 0x040fe400078e020e */
[----:B------:R-:W-:Y:S01]  /*4e80*/  IMAD R19, R23, 0x2, R19 ;  /* 0x0000000217137824 */ /* 0x000fe200078e0213 */
[----:B------:R-:W-:Y:S01]  /*4e90*/  STL.64 [R1+0xba8], R8 ;  /* 0x000ba80801007387 */ /* 0x000fe20000100a00 */
[----:B------:R-:W-:-:S02]  /*4ea0*/  IMAD R10, R13, 0x2, R9 ;  /* 0x000000020d0a7824 */ /* 0x000fc400078e0209 */
[C---:B------:R-:W-:Y:S01]  /*4eb0*/  IMAD R22, R23.reuse, 0x2, R22 ;  /* 0x0000000217167824 */ /* 0x040fe200078e0216 */
[----:B------:R2:W-:Y:S01]  /*4ec0*/  STL [R1+0x1a4], R2 ;  /* 0x0001a40201007387 */ /* 0x0005e20000100800 */
[----:B------:R-:W-:Y:S02]  /*4ed0*/  IMAD R19, R23, 0x2, R19 ;  /* 0x0000000217137824 */ /* 0x000fe400078e0213 */
[----:B------:R-:W-:Y:S02]  /*4ee0*/  IMAD R7, R13, 0x2, R10 ;  /* 0x000000020d077824 */ /* 0x000fe400078e020a */
[----:B-1----:R-:W-:Y:S02]  /*4ef0*/  IMAD.SHL.U32 R4, R14, 0x4, RZ ;  /* 0x000000040e047824 */ /* 0x002fe400078e00ff */
[----:B------:R-:W4:Y:S01]  /*4f00*/  LDL.LU R14, [R1+0xcc] ;  /* 0x0000cc00010e7983 */ /* 0x000f220000300800 */
[----:B--2---:R-:W-:Y:S01]  /*4f10*/  SEL R2, R27, RZ, !P3 ;  /* 0x000000ff1b027207 */ /* 0x004fe20005800000 */
[----:B------:R-:W-:-:S02]  /*4f20*/  IMAD R22, R23, 0x2, R22 ;  /* 0x0000000217167824 */ /* 0x000fc400078e0216 */
[----:B------:R-:W-:Y:S01]  /*4f30*/  STL [R1+0xb90], R27 ;  /* 0x000b901b01007387 */ /* 0x000fe20000100800 */
[----:B------:R-:W-:-:S03]  /*4f40*/  IMAD R11, R13, 0x2, R7 ;  /* 0x000000020d0b7824 */ /* 0x000fc600078e0207 */
[----:B------:R1:W-:Y:S04]  /*4f50*/  STL [R1+0x1a0], R2 ;  /* 0x0001a00201007387 */ /* 0x0003e80000100800 */
[----:B------:R2:W-:Y:S01]  /*4f60*/  STL [R1+0xbe8], R7 ;  /* 0x000be80701007387 */ /* 0x0005e20000100800 */
[----:B-1----:R-:W-:Y:S02]  /*4f70*/  IMAD.SHL.U32 R2, R19, 0x4, RZ ;  /* 0x0000000413027824 */ /* 0x002fe400078e00ff */
[----:B------:R-:W-:Y:S01]  /*4f80*/  IMAD.SHL.U32 R2, R22, 0x4, RZ ;  /* 0x0000000416027824 */ /* 0x000fe200078e00ff */
[----:B--2---:R-:W2:Y:S04]  /*4f90*/  LDL.LU R7, [R1+0xc8] ;  /* 0x0000c80001077983 */ /* 0x004ea80000300800 */
[----:B------:R-:W2:Y:S04]  /*4fa0*/  LDL.LU R19, [R1+0xc4] ;  /* 0x0000c40001137983 */ /* 0x000ea80000300800 */
[----:B------:R-:W2:Y:S01]  /*4fb0*/  LDL.LU R22, [R1+0xc0] ;  /* 0x0000c00001167983 */ /* 0x000ea20000300800 */
[----:B------:R-:W-:-:S03]  /*4fc0*/  IMAD.MOV.U32 R5, RZ, RZ, R12 ;  /* 0x000000ffff057224 */ /* 0x000fc600078e000c */
[----:B------:R-:W-:Y:S01]  /*4fd0*/  STL [R1+0x60c], R2 ;  /* 0x00060c0201007387 */ /* 0x000fe20000100800 */
[----:B------:R-:W-:-:S03]  /*4fe0*/  IMAD R12, R13, 0x2, R11 ;  /* 0x000000020d0c7824 */ /* 0x000fc600078e020b */
[----:B------:R-:W2:Y:S04]  /*4ff0*/  LDL.LU R24, [R1+0xbc] ;  /* 0x0000bc0001187983 */ /* 0x000ea80000300800 */
[----:B------:R-:W2:Y:S04]  /*5000*/  LDL.LU R27, [R1+0xb8] ;  /* 0x0000b800011b7983 */ /* 0x000ea80000300800 */
[----:B------:R-:W2:Y:S04]  /*5010*/  LDL.LU R8, [R1+0xb4] ;  /* 0x0000b40001087983 */ /* 0x000ea80000300800 */
[----:B------:R1:W-:Y:S04]  /*5020*/  STL.64 [R1+0xba0], R10 ;  /* 0x000ba00a01007387 */ /* 0x0003e80000100a00 */
[----:B-1----:R-:W2:Y:S01]  /*5030*/  LDL R11, [R1+0x3e8] ;  /* 0x0003e800010b7983 */ /* 0x002ea20000100800 */
[----:B---3--:R-:W-:-:S03]  /*5040*/  IMAD.SHL.U32 R10, R29, 0x4, RZ ;  /* 0x000000041d0a7824 */ /* 0x008fc600078e00ff */
[----:B------:R-:W3:Y:S04]  /*5050*/  LDL.LU R2, [R1+0xb0] ;  /* 0x0000b00001027983 */ /* 0x000ee80000300800 */
[----:B------:R-:W3:Y:S01]  /*5060*/  LDL.LU R25, [R1+0xac] ;  /* 0x0000ac0001197983 */ /* 0x000ee20000300800 */
[----:B------:R-:W-:-:S03]  /*5070*/  IMAD.MOV.U32 R21, RZ, RZ, R18 ;  /* 0x000000ffff157224 */ /* 0x000fc600078e0012 */
[----:B------:R-:W-:Y:S04]  /*5080*/  STL [R1+0x600], R10 ;  /* 0x0006000a01007387 */ /* 0x000fe80000100800 */
[----:B------:R-:W3:Y:S04]  /*5090*/  LDL.LU R18, [R1+0xa8] ;  /* 0x0000a80001127983 */ /* 0x000ee80000300800 */
[----:B------:R-:W3:Y:S01]  /*50a0*/  LDL.LU R23, [R1+0xa4] ;  /* 0x0000a40001177983 */ /* 0x000ee20000300800 */
[----:B------:R-:W-:Y:S02]  /*50b0*/  IMAD.MOV.U32 R9, RZ, RZ, R17 ;  /* 0x000000ffff097224 */ /* 0x000fe400078e0011 */
[----:B-----5:R-:W-:-:S02]  /*50c0*/  IMAD.SHL.U32 R4, R20, 0x4, RZ ;  /* 0x0000000414047824 */ /* 0x020fc400078e00ff */
[----:B------:R-:W5:Y:S04]  /*50d0*/  LDL.LU R20, [R1+0xa0] ;  /* 0x0000a00001147983 */ /* 0x000f680000300800 */
[----:B------:R-:W5:Y:S01]  /*50e0*/  LDL.LU R17, [R1+0x9c] ;  /* 0x00009c0001117983 */ /* 0x000f620000300800 */
[----:B------:R-:W-:-:S03]  /*50f0*/  IMAD R13, R13, 0x2, R12 ;  /* 0x000000020d0d7824 */ /* 0x000fc600078e020c */
[----:B------:R-:W-:Y:S04]  /*5100*/  STL.64 [R1+0xbc8], R28 ;  /* 0x000bc81c01007387 */ /* 0x000fe80000100a00 */
[----:B------:R-:W-:Y:S04]  /*5110*/  STL [R1+0xbd0], R29 ;  /* 0x000bd01d01007387 */ /* 0x000fe80000100800 */
[----:B------:R-:W-:Y:S04]  /*5120*/  STL [R1+0x608], R4 ;  /* 0x0006080401007387 */ /* 0x000fe80000100800 */
[----:B------:R1:W-:Y:S04]  /*5130*/  STL [R1+0xbc0], R4 ;  /* 0x000bc00401007387 */ /* 0x0003e80000100800 */
[----:B------:R-:W-:Y:S01]  /*5140*/  STL.64 [R1+0xbd8], R12 ;  /* 0x000bd80c01007387 */ /* 0x000fe20000100a00 */
[----:B----4-:R-:W-:-:S02]  /*5150*/  IMAD R14, R14, c[0x0][0x190], RZ ;  /* 0x000064000e0e7a24 */ /* 0x010fc400078e02ff */
[----:B--2---:R-:W-:Y:S02]  /*5160*/  IMAD R19, R19, c[0x0][0x190], RZ ;  /* 0x0000640013137a24 */ /* 0x004fe400078e02ff */
[----:B------:R-:W-:Y:S02]  /*5170*/  IMAD R24, R24, c[0x0][0x190], RZ ;  /* 0x0000640018187a24 */ /* 0x000fe400078e02ff */
[----:B-1----:R-:W-:-:S05]  /*5180*/  IMAD.SHL.U32 R4, R11, 0x4, RZ ;  /* 0x000000040b047824 */ /* 0x002fca00078e00ff */
[----:B------:R1:W-:Y:S04]  /*5190*/  STL [R1+0x5fc], R4 ;  /* 0x0005fc0401007387 */ /* 0x0003e80000100800 */
[----:B------:R-:W-:Y:S01]  /*51a0*/  STL [R1+0x504], R14 ;  /* 0x0005040e01007387 */ /* 0x000fe20000100800 */
[----:B-1----:R-:W-:-:S05]  /*51b0*/  IMAD R4, R7, c[0x0][0x190], RZ ;  /* 0x0000640007047a24 */ /* 0x002fca00078e02ff */
[----:B------:R1:W-:Y:S01]  /*51c0*/  STL [R1+0x500], R4 ;  /* 0x0005000401007387 */ /* 0x0003e20000100800 */
[----:B------:R-:W-:Y:S02]  /*51d0*/  IMAD R7, R27, c[0x0][0x190], RZ ;  /* 0x000064001b077a24 */ /* 0x000fe400078e02ff */
[----:B-1----:R-:W-:Y:S02]  /*51e0*/  IMAD R4, R22, c[0x0][0x190], RZ ;  /* 0x0000640016047a24 */ /* 0x002fe400078e02ff */
[----:B------:R-:W2:Y:S04]  /*51f0*/  LDL.LU R22, [R1+0x98] ;  /* 0x0000980001167983 */ /* 0x000ea80000300800 */
[----:B------:R1:W-:Y:S04]  /*5200*/  STL [R1+0x4f8], R4 ;  /* 0x0004f80401007387 */ /* 0x0003e80000100800 */
[----:B------:R-:W-:Y:S04]  /*5210*/  STL [R1+0x4fc], R19 ;  /* 0x0004fc1301007387 */ /* 0x000fe80000100800 */
[----:B------:R-:W4:Y:S01]  /*5220*/  LDL.LU R28, [R1+0x94] ;  /* 0x00009400011c7983 */ /* 0x000f220000300800 */
[----:B-1----:R-:W-:-:S03]  /*5230*/  IMAD R4, R8, c[0x0][0x190], RZ ;  /* 0x0000640008047a24 */ /* 0x002fc600078e02ff */
[----:B------:R3:W-:Y:S01]  /*5240*/  STL [R1+0x4f0], R7 ;  /* 0x0004f00701007387 */ /* 0x0007e20000100800 */
[----:B------:R-:W-:-:S03]  /*5250*/  IMAD.MOV.U32 R8, RZ, RZ, R5 ;  /* 0x000000ffff087224 */ /* 0x000fc600078e0005 */
[----:B------:R1:W-:Y:S01]  /*5260*/  STL [R1+0x4ec], R4 ;  /* 0x0004ec0401007387 */ /* 0x0003e20000100800 */
[----:B------:R-:W-:-:S03]  /*5270*/  IMAD.MOV.U32 R5, RZ, RZ, R21 ;  /* 0x000000ffff057224 */ /* 0x000fc600078e0015 */
[----:B------:R-:W4:Y:S01]  /*5280*/  LDL.LU R11, [R1+0x90] ;  /* 0x00009000010b7983 */ /* 0x000f220000300800 */
[----:B---3--:R-:W-:-:S03]  /*5290*/  IMAD R7, R2, c[0x0][0x190], RZ ;  /* 0x0000640002077a24 */ /* 0x008fc600078e02ff */
[----:B------:R-:W3:Y:S01]  /*52a0*/  LDL.LU R21, [R1+0x8c] ;  /* 0x00008c0001157983 */ /* 0x000ee20000300800 */
[----:B-1----:R-:W-:-:S03]  /*52b0*/  IMAD R4, R25, c[0x0][0x190], RZ ;  /* 0x0000640019047a24 */ /* 0x002fc600078e02ff */
[----:B------:R-:W-:Y:S01]  /*52c0*/  STL [R1+0x4f4], R24 ;  /* 0x0004f41801007387 */ /* 0x000fe20000100800 */
[----:B------:R-:W-:-:S03]  /*52d0*/  IMAD R2, R18, c[0x0][0x190], RZ ;  /* 0x0000640012027a24 */ /* 0x000fc600078e02ff */
[----:B------:R-:W3:Y:S04]  /*52e0*/  LDL.LU R25, [R1+0x88] ;  /* 0x0000880001197983 */ /* 0x000ee80000300800 */
[----:B------:R5:W-:Y:S04]  /*52f0*/  STL [R1+0x4e4], R4 ;  /* 0x0004e40401007387 */ /* 0x000be80000100800 */
[----:B------:R-:W3:Y:S01]  /*5300*/  LDL.LU R18, [R1+0x80] ;  /* 0x0000800001127983 */ /* 0x000ee20000300800 */
[----:B------:R-:W-:-:S03]  /*5310*/  IMAD R10, R23, c[0x0][0x190], RZ ;  /* 0x00006400170a7a24 */ /* 0x000fc600078e02ff */
[----:B------:R-:W-:Y:S04]  /*5320*/  STL [R1+0x4e8], R7 ;  /* 0x0004e80701007387 */ /* 0x000fe80000100800 */
[----:B------:R1:W-:Y:S01]  /*5330*/  STL [R1+0x4d8], R10 ;  /* 0x0004d80a01007387 */ /* 0x0003e20000100800 */
[----:B-----5:R-:W-:Y:S02]  /*5340*/  IMAD R4, R20, c[0x0][0x190], RZ ;  /* 0x0000640014047a24 */ /* 0x020fe400078e02ff */
[----:B-1----:R-:W-:Y:S02]  /*5350*/  IMAD R10, R17, c[0x0][0x190], RZ ;  /* 0x00006400110a7a24 */ /* 0x002fe400078e02ff */
[----:B------:R-:W5:Y:S04]  /*5360*/  LDL.LU R17, [R1+0x7c] ;  /* 0x00007c0001117983 */ /* 0x000f680000300800 */
[----:B------:R-:W-:Y:S04]  /*5370*/  STL [R1+0x4d4], R4 ;  /* 0x0004d40401007387 */ /* 0x000fe80000100800 */
[----:B------:R-:W5:Y:S04]  /*5380*/  LDL.LU R27, [R1+0x78] ;  /* 0x00007800011b7983 */ /* 0x000f680000300800 */
[----:B------:R-:W5:Y:S04]  /*5390*/  LDL.LU R12, [R1+0x68] ;  /* 0x00006800010c7983 */ /* 0x000f680000300800 */
[----:B------:R-:W5:Y:S04]  /*53a0*/  LDL.LU R23, [R1+0x64] ;  /* 0x0000640001177983 */ /* 0x000f680000300800 */
[----:B------:R-:W5:Y:S04]  /*53b0*/  LDL.LU R20, [R1+0x60] ;  /* 0x0000600001147983 */ /* 0x000f680000300800 */
[----:B------:R-:W5:Y:S04]  /*53c0*/  LDL.LU R13, [R1+0x5c] ;  /* 0x00005c00010d7983 */ /* 0x000f680000300800 */
[----:B------:R-:W-:Y:S04]  /*53d0*/  STL [R1+0x4e0], R2 ;  /* 0x0004e00201007387 */ /* 0x000fe80000100800 */
[----:B------:R1:W-:Y:S04]  /*53e0*/  STL [R1+0xc30], R2 ;  /* 0x000c300201007387 */ /* 0x0003e80000100800 */
[----:B-1----:R-:W5:Y:S04]  /*53f0*/  LDL.LU R2, [R1+0x84] ;  /* 0x0000840001027983 */ /* 0x002f680000300800 */
[----:B------:R-:W5:Y:S01]  /*5400*/  LDL.LU R4, [R1+0x58] ;  /* 0x0000580001047983 */ /* 0x000f620000300800 */
[----:B--2---:R-:W-:-:S03]  /*5410*/  IMAD R29, R22, c[0x0][0x190], RZ ;  /* 0x00006400161d7a24 */ /* 0x004fc600078e02ff */
[----:B------:R-:W2:Y:S04]  /*5420*/  LDL.LU R22, [R1+0x54] ;  /* 0x0000540001167983 */ /* 0x000ea80000300800 */
[----:B------:R-:W-:Y:S01]  /*5430*/  STL [R1+0x4d0], R10 ;  /* 0x0004d00a01007387 */ /* 0x000fe20000100800 */
[----:B----4-:R-:W-:-:S05]  /*5440*/  IMAD R28, R28, c[0x0][0x190], RZ ;  /* 0x000064001c1c7a24 */ /* 0x010fca00078e02ff */
[----:B------:R1:W-:Y:S01]  /*5450*/  STL [R1+0x4c8], R28 ;  /* 0x0004c81c01007387 */ /* 0x0003e20000100800 */
[----:B------:R-:W-:-:S03]  /*5460*/  IMAD R11, R11, c[0x0][0x190], RZ ;  /* 0x000064000b0b7a24 */ /* 0x000fc600078e02ff */
[----:B-1----:R-:W4:Y:S01]  /*5470*/  LDL.LU R28, [R1+0x38] ;  /* 0x00003800011c7983 */ /* 0x002f220000300800 */
[----:B---3--:R-:W-:-:S03]  /*5480*/  IMAD R21, R21, c[0x0][0x190], RZ ;  /* 0x0000640015157a24 */ /* 0x008fc600078e02ff */
[----:B------:R-:W-:Y:S04]  /*5490*/  STL [R1+0x4cc], R29 ;  /* 0x0004cc1d01007387 */ /* 0x000fe80000100800 */
[----:B------:R1:W-:Y:S01]  /*54a0*/  STL [R1+0xc28], R29 ;  /* 0x000c281d01007387 */ /* 0x0003e20000100800 */
[----:B------:R-:W-:Y:S02]  /*54b0*/  IMAD R18, R18, c[0x0][0x190], RZ ;  /* 0x0000640012127a24 */ /* 0x000fe400078e02ff */
[----:B-1----:R-:W-:Y:S02]  /*54c0*/  IMAD.MOV.U32 R29, RZ, RZ, R19 ;  /* 0x000000ffff1d7224 */ /* 0x002fe400078e0013 */
[----:B------:R-:W3:Y:S04]  /*54d0*/  LDL.LU R19, [R1+0xc40] ;  /* 0x000c400001137983 */ /* 0x000ee80000300800 */
[----:B------:R-:W-:Y:S04]  /*54e0*/  STL [R1+0x4c4], R11 ;  /* 0x0004c40b01007387 */ /* 0x000fe80000100800 */
[----:B------:R1:W-:Y:S04]  /*54f0*/  STL [R1+0x4b4], R18 ;  /* 0x0004b41201007387 */ /* 0x0003e80000100800 */
[----:B-1----:R-:W3:Y:S04]  /*5500*/  LDL.LU R18, [R1+0xc3c] ;  /* 0x000c3c0001127983 */ /* 0x002ee80000300800 */
[----:B------:R-:W-:Y:S04]  /*5510*/  STL [R1+0x4c0], R21 ;  /* 0x0004c01501007387 */ /* 0x000fe80000100800 */
[----:B------:R1:W-:Y:S04]  /*5520*/  STL [R1+0xc24], R21 ;  /* 0x000c241501007387 */ /* 0x0003e80000100800 */
[----:B-1----:R-:W3:Y:S01]  /*5530*/  LDL.LU R21, [R1+0x70] ;  /* 0x0000700001157983 */ /* 0x002ee20000300800 */
[----:B-----5:R-:W-:-:S02]  /*5540*/  IMAD R17, R17, c[0x0][0x190], RZ ;  /* 0x0000640011117a24 */ /* 0x020fc400078e02ff */
[----:B------:R-:W-:-:S05]  /*5550*/  IMAD R2, R2, c[0x0][0x190], RZ ;  /* 0x0000640002027a24 */ /* 0x000fca00078e02ff */
[----:B------:R-:W-:Y:S04]  /*5560*/  STL [R1+0x4b8], R2 ;  /* 0x0004b80201007387 */ /* 0x000fe80000100800 */
[----:B------:R1:W-:Y:S04]  /*5570*/  STL [R1+0x4b0], R17 ;  /* 0x0004b01101007387 */ /* 0x0003e80000100800 */
[----:B-1----:R-:W5:Y:S01]  /*5580*/  LDL.LU R17, [R1+0xc38] ;  /* 0x000c380001117983 */ /* 0x002f620000300800 */
[----:B------:R-:W-:Y:S02]  /*5590*/  IMAD R25, R25, c[0x0][0x190], RZ ;  /* 0x0000640019197a24 */ /* 0x000fe400078e02ff */
[----:B------:R-:W-:-:S02]  /*55a0*/  IMAD R27, R27, c[0x0][0x190], RZ ;  /* 0x000064001b1b7a24 */ /* 0x000fc400078e02ff */
[----:B------:R-:W-:Y:S01]  /*55b0*/  IMAD R12, R12, c[0x0][0x190], RZ ;  /* 0x000064000c0c7a24 */ /* 0x000fe200078e02ff */
[----:B------:R-:W-:Y:S01]  /*55c0*/  STL [R1+0x4bc], R25 ;  /* 0x0004bc1901007387 */ /* 0x000fe20000100800 */
[----:B------:R-:W-:Y:S02]  /*55d0*/  IMAD R23, R23, c[0x0][0x190], RZ ;  /* 0x0000640017177a24 */ /* 0x000fe400078e02ff */
[----:B------:R-:W-:Y:S02]  /*55e0*/  IMAD R20, R20, c[0x0][0x190], RZ ;  /* 0x0000640014147a24 */ /* 0x000fe400078e02ff */
[----:B------:R-:W-:Y:S01]  /*55f0*/  IMAD R13, R13, c[0x0][0x190], RZ ;  /* 0x000064000d0d7a24 */ /* 0x000fe200078e02ff */
[----:B------:R-:W-:Y:S01]  /*5600*/  ISETP.NE.AND P0, PT, RZ, c[0x0][0x178], PT ;  /* 0x00005e00ff007a0c */ /* 0x000fe20003f05270 */
[----:B------:R-:W-:-:S12]  /*5610*/  @!P5 IMAD.MOV R6, RZ, RZ, -R6 ;  /* 0x000000ffff06d224 */ /* 0x000fd800078e0a06 */
[----:B------:R-:W-:Y:S01]  /*5620*/  @!P0 LOP3.LUT R6, RZ, c[0x0][0x178], RZ, 0x33, !PT ;  /* 0x00005e00ff068a12 */ /* 0x000fe200078e33ff */
[----:B--2---:R-:W-:Y:S02]  /*5630*/  IMAD R22, R22, c[0x0][0x190], RZ ;  /* 0x0000640016167a24 */ /* 0x004fe400078e02ff */
[----:B----4-:R-:W-:Y:S02]  /*5640*/  IMAD R28, R28, c[0x0][0x190], RZ ;  /* 0x000064001c1c7a24 */ /* 0x010fe400078e02ff */
[----:B---3--:R-:W-:-:S05]  /*5650*/  IMAD R21, R21, c[0x0][0x190], RZ ;  /* 0x0000640015157a24 */ /* 0x008fca00078e02ff */
[----:B------:R1:W-:Y:S04]  /*5660*/  STL [R1+0x4a4], R21 ;  /* 0x0004a41501007387 */ /* 0x0003e80000100800 */
[----:B------:R-:W-:Y:S04]  /*5670*/  STL [R1+0x4ac], R27 ;  /* 0x0004ac1b01007387 */ /* 0x000fe80000100800 */
[----:B------:R2:W-:Y:S04]  /*5680*/  STL [R1+0x4a0], R12 ;  /* 0x0004a00c01007387 */ /* 0x0005e80000100800 */
[----:B-1----:R-:W3:Y:S04]  /*5690*/  LDL R21, [R1+0x500] ;  /* 0x0005000001157983 */ /* 0x002ee80000100800 */
[----:B------:R-:W-:Y:S01]  /*56a0*/  STL [R1+0x49c], R23 ;  /* 0x00049c1701007387 */ /* 0x000fe20000100800 */
[----:B--2---:R-:W-:-:S03]  /*56b0*/  IMAD R12, R4, c[0x0][0x190], RZ ;  /* 0x00006400040c7a24 */ /* 0x004fc600078e02ff */
[----:B------:R-:W-:Y:S04]  /*56c0*/  STL [R1+0x498], R20 ;  /* 0x0004981401007387 */ /* 0x000fe80000100800 */
[----:B------:R-:W-:Y:S04]  /*56d0*/  STL [R1+0x494], R13 ;  /* 0x0004940d01007387 */ /* 0x000fe80000100800 */
[----:B------:R-:W-:Y:S04]  /*56e0*/  STL [R1+0x490], R12 ;  /* 0x0004900c01007387 */ /* 0x000fe80000100800 */
[----:B------:R1:W-:Y:S02]  /*56f0*/  STL.64 [R1+0xc10], R12 ;  /* 0x000c100c01007387 */ /* 0x0003e40000100a00 */
[----:B-1----:R-:W-:-:S02]  /*5700*/  IMAD R13, R18, c[0x0][0x190], RZ ;  /* 0x00006400120d7a24 */ /* 0x002fc400078e02ff */
[----:B------:R-:W2:Y:S04]  /*5710*/  LDL R12, [R1+0x4f8] ;  /* 0x0004f800010c7983 */ /* 0x000ea80000100800 */
[----:B------:R1:W-:Y:S04]  /*5720*/  STL [R1+0x480], R13 ;  /* 0x0004800d01007387 */ /* 0x0003e80000100800 */
[----:B------:R-:W-:Y:S01]  /*5730*/  STL [R1+0x48c], R22 ;  /* 0x00048c1601007387 */ /* 0x000fe20000100800 */
[----:B-1----:R-:W-:-:S03]  /*5740*/  IMAD R13, R19, c[0x0][0x190], RZ ;  /* 0x00006400130d7a24 */ /* 0x002fc600078e02ff */
[----:B------:R1:W-:Y:S04]  /*5750*/  STL.64 [R1+0xc18], R22 ;  /* 0x000c181601007387 */ /* 0x0003e80000100a00 */
[----:B------:R4:W-:Y:S01]  /*5760*/  STL [R1+0x47c], R13 ;  /* 0x00047c0d01007387 */ /* 0x0009e20000100800 */
[----:B------:R-:W-:Y:S02]  /*5770*/  IMAD.MOV.U32 R18, RZ, RZ, R29 ;  /* 0x000000ffff127224 */ /* 0x000fe400078e001d */
[----:B-1----:R-:W-:Y:S02]  /*5780*/  IMAD.MOV.U32 R23, RZ, RZ, R11 ;  /* 0x000000ffff177224 */ /* 0x002fe400078e000b */
[----:B------:R-:W-:Y:S02]  /*5790*/  IMAD.MOV.U32 R22, RZ, RZ, R24 ;  /* 0x000000ffff167224 */ /* 0x000fe400078e0018 */
[----:B----4-:R-:W-:Y:S01]  /*57a0*/  IMAD.MOV.U32 R13, RZ, RZ, R2 ;  /* 0x000000ffff0d7224 */ /* 0x010fe200078e0002 */
[----:B------:R-:W4:Y:S04]  /*57b0*/  LDL.LU R24, [R1+0xd4] ;  /* 0x0000d40001187983 */ /* 0x000f280000300800 */
[----:B------:R-:W4:Y:S01]  /*57c0*/  LDL R2, [R1+0x4f0] ;  /* 0x0004f00001027983 */ /* 0x000f220000100800 */
[----:B------:R-:W-:-:S03]  /*57d0*/  IMAD R19, R15, c[0x0][0x190], RZ ;  /* 0x000064000f137a24 */ /* 0x000fc600078e02ff */
[----:B------:R-:W4:Y:S04]  /*57e0*/  LDL.LU R11, [R1+0xd8] ;  /* 0x0000d800010b7983 */ /* 0x000f280000300800 */
[----:B------:R1:W-:Y:S04]  /*57f0*/  STL [R1+0xc2c], R23 ;  /* 0x000c2c1701007387 */ /* 0x0003e80000100800 */
[----:B------:R-:W4:Y:S04]  /*5800*/  LDL R29, [R1+0x4e4] ;  /* 0x0004e400011d7983 */ /* 0x000f280000100800 */
[----:B------:R-:W-:Y:S01]  /*5810*/  STL [R1+0x488], R28 ;  /* 0x0004881c01007387 */ /* 0x000fe20000100800 */
[----:B-----5:R-:W-:-:S02]  /*5820*/  IMAD R4, R17, c[0x0][0x190], RZ ;  /* 0x0000640011047a24 */ /* 0x020fc400078e02ff */
[----:B------:R-:W-:Y:S02]  /*5830*/  IMAD.MOV.U32 R17, RZ, RZ, R10 ;  /* 0x000000ffff117224 */ /* 0x000fe400078e000a */
[----:B------:R-:W-:Y:S01]  /*5840*/  IMAD R10, R16, c[0x0][0x190], RZ ;  /* 0x00006400100a7a24 */ /* 0x000fe200078e02ff */
[----:B------:R-:W-:Y:S01]  /*5850*/  STL [R1+0x484], R4 ;  /* 0x0004840401007387 */ /* 0x000fe20000100800 */
[----:B------:R-:W-:Y:S01]  /*5860*/  IMAD.MOV.U32 R16, RZ, RZ, R22 ;  /* 0x000000ffff107224 */ /* 0x000fe200078e0016 */
[C---:B------:R-:W-:Y:S02]  /*5870*/  LEA R22, P3, R14.reuse, R0, 0x2 ;  /* 0x000000000e167211 */ /* 0x040fe400078610ff */
[----:B------:R5:W-:Y:S02]  /*5880*/  STL [R1+0xbec], R6 ;  /* 0x000bec0601007387 */ /* 0x000be40000100800 */
[----:B-1----:R-:W-:Y:S02]  /*5890*/  LEA.HI.X.SX32 R23, R14, R26, 0x2, P3 ;  /* 0x0000001a0e177211 */ /* 0x002fe400018f16ff */
[----:B------:R-:W-:Y:S04]  /*58a0*/  STL [R1+0x478], R10 ;  /* 0x0004780a01007387 */ /* 0x000fe80000100800 */
[----:B------:R-:W4:Y:S04]  /*58b0*/  LDL R15, [R1+0x4ec] ;  /* 0x0004ec00010f7983 */ /* 0x000f280000100800 */
[----:B------:R-:W-:Y:S04]  /*58c0*/  STL [R1+0x474], R19 ;  /* 0x0004741301007387 */ /* 0x000fe80000100800 */
[----:B------:R-:W4:Y:S01]  /*58d0*/  LDL.LU R14, [R1+0xc34] ;  /* 0x000c3400010e7983 */ /* 0x000f220000300800 */
[----:B-----5:R-:W-:-:S03]  /*58e0*/  IMAD.MOV.U32 R6, RZ, RZ, R18 ;  /* 0x000000ffff067224 */ /* 0x020fc600078e0012 */
[----:B------:R1:W-:Y:S02]  /*58f0*/  STL.64 [R1+0x168], R22 ;  /* 0x0001681601007387 */ /* 0x0003e40000100a00 */
[----:B-1----:R-:W-:Y:S01]  /*5900*/  IMAD.MOV.U32 R23, RZ, RZ, R6 ;  /* 0x000000ffff177224 */ /* 0x002fe200078e0006 */
[----:B------:R-:W-:Y:S02]  /*5910*/  LEA R22, P3, R6, R0, 0x2 ;  /* 0x0000000006167211 */ /* 0x000fe400078610ff */
[----:B------:R-:W5:Y:S02]  /*5920*/  LDL R6, [R1+0x4d4] ;  /* 0x0004d40001067983 */ /* 0x000f640000100800 */
[----:B------:R-:W-:Y:S02]  /*5930*/  LEA.HI.X.SX32 R23, R23, R26, 0x2, P3 ;  /* 0x0000001a17177211 */ /* 0x000fe400018f16ff */
[----:B---3--:R-:W-:-:S04]  /*5940*/  LEA R18, P0, R21, R0, 0x2 ;  /* 0x0000000015127211 */ /* 0x008fc800078010ff */
[----:B------:R-:W-:Y:S02]  /*5950*/  LEA.HI.X.SX32 R19, R21, R26, 0x2, P0 ;  /* 0x0000001a15137211 */ /* 0x000fe400000f16ff */
[----:B------:R-:W3:Y:S04]  /*5960*/  LDL R21, [R1+0x4d8] ;  /* 0x0004d80001157983 */ /* 0x000ee80000100800 */
[----:B------:R1:W-:Y:S04]  /*5970*/  STL.64 [R1+0x178], R18 ;  /* 0x0001781201007387 */ /* 0x0003e80000100a00 */
[----:B------:R1:W-:Y:S02]  /*5980*/  STL.64 [R1+0x170], R22 ;  /* 0x0001701601007387 */ /* 0x0003e40000100a00 */
[----:B-1----:R-:W-:-:S04]  /*5990*/  IMAD.MOV.U32 R19, RZ, RZ, R16 ;  /* 0x000000ffff137224 */ /* 0x002fc800078e0010 */
[----:B------:R-:W-:Y:S01]  /*59a0*/  IMAD.MOV.U32 R23, RZ, RZ, R19 ;  /* 0x000000ffff177224 */ /* 0x000fe200078e0013 */
[-C--:B------:R-:W-:Y:S02]  /*59b0*/  LEA R22, P3, R19, R0.reuse, 0x2 ;  /* 0x0000000013167211 */ /* 0x080fe400078610ff */
[----:B--2---:R-:W-:-:S04]  /*59c0*/  LEA R18, P0, R12, R0, 0x2 ;  /* 0x000000000c127211 */ /* 0x004fc800078010ff */
[-C--:B------:R-:W-:Y:S02]  /*59d0*/  LEA.HI.X.SX32 R19, R12, R26.reuse, 0x2, P0 ;  /* 0x0000001a0c137211 */ /* 0x080fe400000f16ff */
[----:B------:R-:W-:-:S03]  /*59e0*/  LEA.HI.X.SX32 R23, R23, R26, 0x2, P3 ;  /* 0x0000001a17177211 */ /* 0x000fc600018f16ff */
[----:B------:R1:W-:Y:S02]  /*59f0*/  STL.64 [R1+0x188], R18 ;  /* 0x0001881201007387 */ /* 0x0003e40000100a00 */
[----:B-1----:R-:W-:Y:S02]  /*5a00*/  IMAD.MOV.U32 R19, RZ, RZ, R13 ;  /* 0x000000ffff137224 */ /* 0x002fe400078e000d */
[----:B----4-:R-:W-:Y:S01]  /*5a10*/  IMAD R18, R24, c[0x0][0x190], RZ ;  /* 0x0000640018127a24 */ /* 0x010fe200078e02ff */
[----:B------:R-:W-:-:S04]  /*5a20*/  LEA R12, P0, R2, R0, 0x2 ;  /* 0x00000000020c7211 */ /* 0x000fc800078010ff */
[----:B------:R-:W-:Y:S01]  /*5a30*/  LEA.HI.X.SX32 R13, R2, R26, 0x2, P0 ;  /* 0x0000001a020d7211 */ /* 0x000fe200000f16ff */
[----:B------:R-:W-:Y:S02]  /*5a40*/  IMAD R16, R14, c[0x0][0x190], RZ ;  /* 0x000064000e107a24 */ /* 0x000fe400078e02ff */
[----:B------:R-:W-:Y:S02]  /*5a50*/  IMAD.MOV.U32 R14, RZ, RZ, R17 ;  /* 0x000000ffff0e7224 */ /* 0x000fe400078e0011 */
[----:B------:R-:W2:Y:S04]  /*5a60*/  LDL R17, [R1+0x4c8] ;  /* 0x0004c80001117983 */ /* 0x000ea80000100800 */
[----:B------:R-:W-:Y:S04]  /*5a70*/  STL [R1+0x470], R16 ;  /* 0x0004701001007387 */ /* 0x000fe80000100800 */
[----:B------:R-:W4:Y:S04]  /*5a80*/  LDL.LU R24, [R1+0xd0] ;  /* 0x0000d00001187983 */ /* 0x000f280000300800 */
[----:B------:R1:W-:Y:S04]  /*5a90*/  STL.64 [R1+0x180], R22 ;  /* 0x0001801601007387 */ /* 0x0003e80000100a00 */
[----:B------:R-:W2:Y:S01]  /*5aa0*/  LDL.LU R2, [R1+0xc30] ;  /* 0x000c300001027983 */ /* 0x000ea20000300800 */
[----:B-1----:R-:W-:-:S03]  /*5ab0*/  LEA R22, P3, R15, R0, 0x2 ;  /* 0x000000000f167211 */ /* 0x002fc600078610ff */
[----:B------:R-:W-:Y:S01]  /*5ac0*/  STL [R1+0x46c], R18 ;  /* 0x00046c1201007387 */ /* 0x000fe20000100800 */
[----:B------:R-:W-:-:S03]  /*5ad0*/  LEA.HI.X.SX32 R23, R15, R26, 0x2, P3 ;  /* 0x0000001a0f177211 */ /* 0x000fc600018f16ff */
[----:B------:R-:W-:Y:S04]  /*5ae0*/  STL.64 [R1+0x1b8], R12 ;  /* 0x0001b80c01007387 */ /* 0x000fe80000100a00 */
[----:B------:R1:W-:Y:S04]  /*5af0*/  STL.64 [R1+0x1c0], R22 ;  /* 0x0001c01601007387 */ /* 0x0003e80000100a00 */
[----:B-1----:R-:W2:Y:S01]  /*5b00*/  LDL.LU R23, [R1+0xc2c] ;  /* 0x000c2c0001177983 */ /* 0x002ea20000300800 */
[----:B------:R-:W-:-:S04]  /*5b10*/  LEA R12, P0, R7, R0, 0x2 ;  /* 0x00000000070c7211 */ /* 0x000fc800078010ff */
[----:B------:R-:W-:Y:S01]  /*5b20*/  LEA.HI.X.SX32 R13, R7, R26, 0x2, P0 ;  /* 0x0000001a070d7211 */ /* 0x000fe200000f16ff */
[----:B--2---:R-:W-:Y:S02]  /*5b30*/  IMAD.MOV.U32 R15, RZ, RZ, R23 ;  /* 0x000000ffff0f7224 */ /* 0x004fe400078e0017 */
[----:B------:R-:W2:Y:S01]  /*5b40*/  LDL.LU R23, [R1+0xdc] ;  /* 0x0000dc0001177983 */ /* 0x000ea20000300800 */
[----:B------:R-:W-:Y:S01]  /*5b50*/  LEA R22, P3, R29, R0, 0x2 ;  /* 0x000000001d167211 */ /* 0x000fe200078610ff */
[----:B------:R-:W-:Y:S02]  /*5b60*/  IMAD R11, R11, c[0x0][0x190], RZ ;  /* 0x000064000b0b7a24 */ /* 0x000fe400078e02ff */
[----:B------:R-:W3:Y:S04]  /*5b70*/  LDL.LU R7, [R1+0x74] ;  /* 0x0000740001077983 */ /* 0x000ee80000300800 */
[----:B------:R2:W-:Y:S04]  /*5b80*/  STL.64 [R1+0x1c8], R12 ;  /* 0x0001c80c01007387 */ /* 0x0005e80000100a00 */
[----:B------:R-:W-:Y:S01]  /*5b90*/  STL [R1+0x468], R11 ;  /* 0x0004680b01007387 */ /* 0x000fe20000100800 */
[----:B--2---:R-:W-:Y:S01]  /*5ba0*/  IMAD R13, R23, c[0x0][0x190], RZ ;  /* 0x00006400170d7a24 */ /* 0x004fe200078e02ff */
[----:B------:R-:W-:-:S02]  /*5bb0*/  LEA.HI.X.SX32 R23, R29, R26, 0x2, P3 ;  /* 0x0000001a1d177211 */ /* 0x000fc400018f16ff */
[----:B------:R-:W2:Y:S04]  /*5bc0*/  LDL.LU R29, [R1+0xc28] ;  /* 0x000c2800011d7983 */ /* 0x000ea80000300800 */
[----:B------:R-:W-:Y:S04]  /*5bd0*/  STL [R1+0x464], R13 ;  /* 0x0004640d01007387 */ /* 0x000fe80000100800 */
[----:B------:R1:W-:Y:S04]  /*5be0*/  STL.64 [R1+0x1d0], R22 ;  /* 0x0001d01601007387 */ /* 0x0003e80000100a00 */
[----:B-1----:R-:W2:Y:S01]  /*5bf0*/  LDL.LU R23, [R1+0xe0] ;  /* 0x0000e00001177983 */ /* 0x002ea20000300800 */
[----:B------:R-:W-:-:S04]  /*5c00*/  LEA R12, P0, R2, R0, 0x2 ;  /* 0x00000000020c7211 */ /* 0x000fc800078010ff */
[----:B------:R-:W-:Y:S02]  /*5c10*/  LEA.HI.X.SX32 R13, R2, R26, 0x2, P0 ;  /* 0x0000001a020d7211 */ /* 0x000fe400000f16ff */
[----:B------:R-:W4:Y:S01]  /*5c20*/  LDL.LU R2, [R1+0x6c] ;  /* 0x00006c0001027983 */ /* 0x000f220000300800 */
[----:B---3--:R-:W-:-:S03]  /*5c30*/  LEA R22, P3, R21, R0, 0x2 ;  /* 0x0000000015167211 */ /* 0x008fc600078610ff */
[----:B------:R2:W-:Y:S02]  /*5c40*/  STL.64 [R1+0x1e0], R12 ;  /* 0x0001e00c01007387 */ /* 0x0005e40000100a00 */
[----:B--2---:R-:W-:Y:S01]  /*5c50*/  IMAD R13, R23, c[0x0][0x190], RZ ;  /* 0x00006400170d7a24 */ /* 0x004fe200078e02ff */
[----:B------:R-:W-:-:S04]  /*5c60*/  LEA.HI.X.SX32 R23, R21, R26, 0x2, P3 ;  /* 0x0000001a15177211 */ /* 0x000fc800018f16ff */
[----:B------:R1:W-:Y:S04]  /*5c70*/  STL [R1+0x460], R13 ;  /* 0x0004600d01007387 */ /* 0x0003e80000100800 */
[----:B------:R-:W2:Y:S01]  /*5c80*/  LDL.LU R21, [R1+0xc24] ;  /* 0x000c240001157983 */ /* 0x000ea20000300800 */
[----:B-----5:R-:W-:-:S03]  /*5c90*/  LEA R12, P0, R6, R0, 0x2 ;  /* 0x00000000060c7211 */ /* 0x020fc600078010ff */
[----:B------:R3:W-:Y:S01]  /*5ca0*/  STL.64 [R1+0x1f0], R22 ;  /* 0x0001f01601007387 */ /* 0x0007e20000100a00 */
[----:B-1----:R-:W-:Y:S01]  /*5cb0*/  LEA.HI.X.SX32 R13, R6, R26, 0x2, P0 ;  /* 0x0000001a060d7211 */ /* 0x002fe200000f16ff */
[----:B----4-:R-:W-:-:S04]  /*5cc0*/  IMAD R6, R24, c[0x0][0x190], RZ ;  /* 0x0000640018067a24 */ /* 0x010fc800078e02ff */
[----:B------:R1:W-:Y:S04]  /*5cd0*/  STL.64 [R1+0x1f8], R12 ;  /* 0x0001f80c01007387 */ /* 0x0003e80000100a00 */
[----:B------:R-:W4:Y:S01]  /*5ce0*/  LDL.LU R24, [R1+0x50] ;  /* 0x0000500001187983 */ /* 0x000f220000300800 */
[----:B---3--:R-:W-:Y:S01]  /*5cf0*/  IMAD.MOV.U32 R23, RZ, RZ, R14 ;  /* 0x000000ffff177224 */ /* 0x008fe200078e000e */
[----:B------:R-:W-:Y:S02]  /*5d00*/  LEA R22, P3, R14, R0, 0x2 ;  /* 0x000000000e167211 */ /* 0x000fe400078610ff */
[----:B------:R-:W3:Y:S02]  /*5d10*/  LDL R14, [R1+0x4b0] ;  /* 0x0004b000010e7983 */ /* 0x000ee40000100800 */
[----:B------:R-:W-:-:S02]  /*5d20*/  LEA.HI.X.SX32 R23, R23, R26, 0x2, P3 ;  /* 0x0000001a17177211 */ /* 0x000fc400018f16ff */
[----:B-1----:R-:W-:-:S03]  /*5d30*/  LEA R12, P0, R29, R0, 0x2 ;  /* 0x000000001d0c7211 */ /* 0x002fc600078010ff */
[----:B------:R1:W-:Y:S01]  /*5d40*/  STL.64 [R1+0x200], R22 ;  /* 0x0002001601007387 */ /* 0x0003e20000100a00 */
[----:B------:R-:W-:-:S03]  /*5d50*/  LEA.HI.X.SX32 R13, R29, R26, 0x2, P0 ;  /* 0x0000001a1d0d7211 */ /* 0x000fc600000f16ff */
[----:B------:R-:W5:Y:S04]  /*5d60*/  LDL.LU R29, [R1+0x4c] ;  /* 0x00004c00011d7983 */ /* 0x000f680000300800 */
[----:B------:R-:W-:Y:S01]  /*5d70*/  STL [R1+0x45c], R6 ;  /* 0x00045c0601007387 */ /* 0x000fe20000100800 */
[----:B-1----:R-:W-:-:S03]  /*5d80*/  LEA R22, P3, R17, R0, 0x2 ;  /* 0x0000000011167211 */ /* 0x002fc600078610ff */
[----:B------:R1:W-:Y:S01]  /*5d90*/  STL [R1+0xbf4], R6 ;  /* 0x000bf40601007387 */ /* 0x0003e20000100800 */
[----:B------:R-:W-:-:S03]  /*5da0*/  LEA.HI.X.SX32 R23, R17, R26, 0x2, P3 ;  /* 0x0000001a11177211 */ /* 0x000fc600018f16ff */
[----:B------:R1:W-:Y:S01]  /*5db0*/  STL.64 [R1+0x208], R12 ;  /* 0x0002080c01007387 */ /* 0x0003e20000100a00 */
[----:B------:R-:W-:-:S03]  /*5dc0*/  IMAD R7, R7, c[0x0][0x190], RZ ;  /* 0x0000640007077a24 */ /* 0x000fc600078e02ff */
[----:B-1----:R-:W3:Y:S04]  /*5dd0*/  LDL R6, [R1+0x4a4] ;  /* 0x0004a40001067983 */ /* 0x002ee80000100800 */
[----:B------:R-:W3:Y:S01]  /*5de0*/  LDL.LU R17, [R1+0x48] ;  /* 0x0000480001117983 */ /* 0x000ee20000300800 */
[----:B------:R-:W-:Y:S01]  /*5df0*/  IMAD.MOV.U32 R13, RZ, RZ, R15 ;  /* 0x000000ffff0d7224 */ /* 0x000fe200078e000f */
[----:B------:R-:W-:Y:S02]  /*5e00*/  LEA R12, P0, R15, R0, 0x2 ;  /* 0x000000000f0c7211 */ /* 0x000fe400078010ff */
[----:B------:R-:W3:Y:S02]  /*5e10*/  LDL R15, [R1+0x4a0] ;  /* 0x0004a000010f7983 */ /* 0x000ee40000100800 */
[----:B------:R-:W-:-:S02]  /*5e20*/  LEA.HI.X.SX32 R13, R13, R26, 0x2, P0 ;  /* 0x0000001a0d0d7211 */ /* 0x000fc400000f16ff */
[----:B------:R-:W-:Y:S01]  /*5e30*/  STL.64 [R1+0x210], R22 ;  /* 0x0002101601007387 */ /* 0x000fe20000100a00 */
[----:B------:R-:W-:-:S03]  /*5e40*/  IMAD R2, R2, c[0x0][0x190], RZ ;  /* 0x0000640002027a24 */ /* 0x000fc600078e02ff */
[----:B------:R-:W-:Y:S04]  /*5e50*/  STL [R1+0x458], R7 ;  /* 0x0004580701007387 */ /* 0x000fe80000100800 */
[----:B------:R1:W-:Y:S02]  /*5e60*/  STL.64 [R1+0x218], R12 ;  /* 0x0002180c01007387 */ /* 0x0003e40000100a00 */
[----:B-1----:R-:W-:-:S04]  /*5e70*/  LEA R12, P0, R25, R0, 0x2 ;  /* 0x00000000190c7211 */ /* 0x002fc800078010ff */
[----:B------:R-:W-:Y:S02]  /*5e80*/  LEA.HI.X.SX32 R13, R25, R26, 0x2, P0 ;  /* 0x0000001a190d7211 */ /* 0x000fe400000f16ff */
[----:B--2---:R-:W-:-:S04]  /*5e90*/  LEA R22, P3, R21, R0, 0x2 ;  /* 0x0000000015167211 */ /* 0x004fc800078610ff */
[----:B------:R-:W-:Y:S02]  /*5ea0*/  LEA.HI.X.SX32 R23, R21, R26, 0x2, P3 ;  /* 0x0000001a15177211 */ /* 0x000fe400018f16ff */
[----:B------:R-:W2:Y:S04]  /*5eb0*/  LDL.LU R21, [R1+0x44] ;  /* 0x0000440001157983 */ /* 0x000ea80000300800 */
[----:B------:R-:W-:Y:S04]  /*5ec0*/  STL.64 [R1+0x220], R22 ;  /* 0x0002201601007387 */ /* 0x000fe80000100a00 */
[----:B------:R-:W2:Y:S04]  /*5ed0*/  LDL.LU R25, [R1+0xc20] ;  /* 0x000c200001197983 */ /* 0x000ea80000300800 */
[----:B------:R-:W-:Y:S04]  /*5ee0*/  STL [R1+0x454], R2 ;  /* 0x0004540201007387 */ /* 0x000fe80000100800 */
[----:B------:R1:W-:Y:S04]  /*5ef0*/  STL [R1+0xbf0], R2 ;  /* 0x000bf00201007387 */ /* 0x0003e80000100800 */
[----:B-1----:R-:W5:Y:S01]  /*5f00*/  LDL R2, [R1+0x4b4] ;  /* 0x0004b40001027983 */ /* 0x002f620000100800 */
[----:B------:R-:W-:Y:S01]  /*5f10*/  IMAD.MOV.U32 R23, RZ, RZ, R19 ;  /* 0x000000ffff177224 */ /* 0x000fe200078e0013 */
[----:B------:R-:W-:-:S04]  /*5f20*/  LEA R22, P3, R19, R0, 0x2 ;  /* 0x0000000013167211 */ /* 0x000fc800078610ff */
[----:B------:R-:W-:Y:S01]  /*5f30*/  LEA.HI.X.SX32 R23, R23, R26, 0x2, P3 ;  /* 0x0000001a17177211 */ /* 0x000fe200018f16ff */
[----:B------:R-:W-:Y:S01]  /*5f40*/  STL.64 [R1+0x228], R12 ;  /* 0x0002280c01007387 */ /* 0x000fe20000100a00 */
[----:B----4-:R-:W-:-:S03]  /*5f50*/  IMAD R24, R24, c[0x0][0x190], RZ ;  /* 0x0000640018187a24 */ /* 0x010fc600078e02ff */
[----:B------:R-:W4:Y:S04]  /*5f60*/  LDL.LU R19, [R1+0x40] ;  /* 0x0000400001137983 */ /* 0x000f280000300800 */
[----:B------:R3:W-:Y:S04]  /*5f70*/  STL.64 [R1+0x238], R22 ;  /* 0x0002381601007387 */ /* 0x0007e80000100a00 */
[----:B------:R-:W-:Y:S01]  /*5f80*/  STL [R1+0x450], R24 ;  /* 0x0004501801007387 */ /* 0x000fe20000100800 */
[----:B---3--:R-:W-:-:S04]  /*5f90*/  LEA R22, P3, R14, R0, 0x2 ;  /* 0x000000000e167211 */ /* 0x008fc800078610ff */
[----:B------:R-:W-:Y:S01]  /*5fa0*/  LEA.HI.X.SX32 R23, R14, R26, 0x2, P3 ;  /* 0x0000001a0e177211 */ /* 0x000fe200018f16ff */
[----:B--2---:R-:W-:Y:S01]  /*5fb0*/  STL.64 [R1+0xbf8], R24 ;  /* 0x000bf81801007387 */ /* 0x004fe20000100a00 */
[----:B-----5:R-:W-:-:S04]  /*5fc0*/  LEA R12, P0, R2, R0, 0x2 ;  /* 0x00000000020c7211 */ /* 0x020fc800078010ff */
[----:B------:R-:W-:-:S05]  /*5fd0*/  LEA.HI.X.SX32 R13, R2, R26, 0x2, P0 ;  /* 0x0000001a020d7211 */ /* 0x000fca00000f16ff */
[----:B------:R1:W-:Y:S04]  /*5fe0*/  STL.64 [R1+0x240], R12 ;  /* 0x0002400c01007387 */ /* 0x0003e80000100a00 */
[----:B------:R2:W-:Y:S01]  /*5ff0*/  STL.64 [R1+0x258], R22 ;  /* 0x0002581601007387 */ /* 0x0005e20000100a00 */
[----:B-1----:R-:W-:-:S03]  /*6000*/  LEA R12, P0, R27, R0, 0x2 ;  /* 0x000000001b0c7211 */ /* 0x002fc600078010ff */
[----:B--2---:R-:W2:Y:S01]  /*6010*/  LDL.LU.64 R22, [R1+0xc18] ;  /* 0x000c180001167983 */ /* 0x004ea20000300a00 */
[----:B------:R-:W-:-:S05]  /*6020*/  LEA.HI.X.SX32 R13, R27, R26, 0x2, P0 ;  /* 0x0000001a1b0d7211 */ /* 0x000fca00000f16ff */
[----:B------:R1:W-:Y:S04]  /*6030*/  STL.64 [R1+0x268], R12 ;  /* 0x0002680c01007387 */ /* 0x0003e80000100a00 */
[----:B-1----:R-:W3:Y:S01]  /*6040*/  LDL.LU.64 R12, [R1+0xc10] ;  /* 0x000c1000010c7983 */ /* 0x002ee20000300a00 */
[CC--:B------:R-:W-:Y:S01]  /*6050*/  LEA R24, P3, R6.reuse, R0.reuse, 0x2 ;  /* 0x0000000006187211 */ /* 0x0c0fe200078610ff */
[----:B------:R-:W-:Y:S01]  /*6060*/  IMAD R29, R29, c[0x0][0x190], RZ ;  /* 0x000064001d1d7a24 */ /* 0x000fe200078e02ff */
[C---:B------:R-:W-:Y:S01]  /*6070*/  LEA R2, P0, R15.reuse, R0, 0x2 ;  /* 0x000000000f027211 */ /* 0x040fe200078010ff */
[----:B------:R-:W-:Y:S01]  /*6080*/  IMAD.MOV.U32 R27, RZ, RZ, R8 ;  /* 0x000000ffff1b7224 */ /* 0x000fe200078e0008 */
[-C--:B------:R-:W-:Y:S01]  /*6090*/  LEA.HI.X.SX32 R25, R6, R26.reuse, 0x2, P3 ;  /* 0x0000001a06197211 */ /* 0x080fe200018f16ff */
[----:B------:R-:W5:Y:S01]  /*60a0*/  LDL R14, [R1+0x480] ;  /* 0x00048000010e7983 */ /* 0x000f620000100800 */
[----:B------:R-:W-:Y:S01]  /*60b0*/  IMAD.MOV.U32 R8, RZ, RZ, R3 ;  /* 0x000000ffff087224 */ /* 0x000fe200078e0003 */
[----:B------:R-:W-:Y:S01]  /*60c0*/  LEA.HI.X.SX32 R3, R15, R26, 0x2, P0 ;  /* 0x0000001a0f037211 */ /* 0x000fe200000f16ff */
[----:B------:R-:W-:Y:S01]  /*60d0*/  IMAD R17, R17, c[0x0][0x190], RZ ;  /* 0x0000640011117a24 */ /* 0x000fe200078e02ff */
[----:B------:R-:W-:Y:S04]  /*60e0*/  STL [R1+0x44c], R29 ;  /* 0x00044c1d01007387 */ /* 0x000fe80000100800 */
[----:B------:R-:W-:Y:S04]  /*60f0*/  STL.64 [R1+0x278], R24 ;  /* 0x0002781801007387 */ /* 0x000fe80000100a00 */
[----:B------:R-:W-:Y:S04]  /*6100*/  STL [R1+0x448], R17 ;  /* 0x0004481101007387 */ /* 0x000fe80000100800 */
[----:B------:R1:W-:Y:S01]  /*6110*/  STL.64 [R1+0x288], R2 ;  /* 0x0002880201007387 */ /* 0x0003e20000100a00 */
[----:B------:R-:W-:Y:S01]  /*6120*/  IMAD R21, R21, c[0x0][0x190], RZ ;  /* 0x0000640015157a24 */ /* 0x000fe200078e02ff */
[----:B-1----:R-:W-:-:S04]  /*6130*/  LEA R2, P0, R20, R0, 0x2 ;  /* 0x0000000014027211 */ /* 0x002fc800078010ff */
[----:B------:R-:W-:Y:S01]  /*6140*/  LEA.HI.X.SX32 R3, R20, R26, 0x2, P0 ;  /* 0x0000001a14037211 */ /* 0x000fe200000f16ff */
[----:B----4-:R-:W-:Y:S01]  /*6150*/  IMAD R15, R19, c[0x0][0x190], RZ ;  /* 0x00006400130f7a24 */ /* 0x010fe200078e02ff */
[----:B--2---:R-:W-:-:S04]  /*6160*/  LEA R24, P3, R23, R0, 0x2 ;  /* 0x0000000017187211 */ /* 0x004fc800078610ff */
[----:B------:R-:W-:Y:S02]  /*6170*/  LEA.HI.X.SX32 R25, R23, R26, 0x2, P3 ;  /* 0x0000001a17197211 */ /* 0x000fe400018f16ff */
[----:B------:R-:W2:Y:S04]  /*6180*/  LDL.LU R23, [R1+0xc08] ;  /* 0x000c080001177983 */ /* 0x000ea80000300800 */
[----:B------:R-:W4:Y:S04]  /*6190*/  LDL R6, [R1+0x474] ;  /* 0x0004740001067983 */ /* 0x000f280000100800 */
[----:B------:R3:W-:Y:S04]  /*61a0*/  STL.64 [R1+0x290], R24 ;  /* 0x0002901801007387 */ /* 0x0007e80000100a00 */
[----:B------:R-:W2:Y:S04]  /*61b0*/  LDL.LU R20, [R1+0xc04] ;  /* 0x000c040001147983 */ /* 0x000ea80000300800 */
[----:B------:R-:W-:Y:S01]  /*61c0*/  STL [R1+0x444], R21 ;  /* 0x0004441501007387 */ /* 0x000fe20000100800 */
[----:B---3--:R-:W-:-:S03]  /*61d0*/  LEA R24, P3, R13, R0, 0x2 ;  /* 0x000000000d187211 */ /* 0x008fc600078610ff */
[----:B------:R1:W-:Y:S01]  /*61e0*/  STL.64 [R1+0x298], R2 ;  /* 0x0002980201007387 */ /* 0x0003e20000100a00 */
[----:B------:R-:W-:-:S03]  /*61f0*/  LEA.HI.X.SX32 R25, R13, R26, 0x2, P3 ;  /* 0x0000001a0d197211 */ /* 0x000fc600018f16ff */
[----:B------:R-:W3:Y:S04]  /*6200*/  LDL.LU R19, [R1+0xe4] ;  /* 0x0000e40001137983 */ /* 0x000ee80000300800 */
[----:B------:R5:W-:Y:S01]  /*6210*/  STL.64 [R1+0x2a0], R24 ;  /* 0x0002a01801007387 */ /* 0x000be20000100a00 */
[----:B-1----:R-:W-:-:S04]  /*6220*/  LEA R2, P0, R12, R0, 0x2 ;  /* 0x000000000c027211 */ /* 0x002fc800078010ff */
[----:B------:R-:W-:Y:S01]  /*6230*/  LEA.HI.X.SX32 R3, R12, R26, 0x2, P0 ;  /* 0x0000001a0c037211 */ /* 0x000fe200000f16ff */
[----:B------:R-:W-:Y:S01]  /*6240*/  STL [R1+0x440], R15 ;  /* 0x0004400f01007387 */ /* 0x000fe20000100800 */
[----:B-----5:R-:W-:-:S03]  /*6250*/  LEA R24, P3, R22, R0, 0x2 ;  /* 0x0000000016187211 */ /* 0x020fc600078610ff */
[----:B------:R1:W-:Y:S01]  /*6260*/  STL.64 [R1+0x2a8], R2 ;  /* 0x0002a80201007387 */ /* 0x0003e20000100a00 */
[----:B------:R-:W-:-:S03]  /*6270*/  LEA.HI.X.SX32 R25, R22, R26, 0x2, P3 ;  /* 0x0000001a16197211 */ /* 0x000fc600018f16ff */
[----:B------:R-:W5:Y:S01]  /*6280*/  LDL.LU R22, [R1+0xc00] ;  /* 0x000c000001167983 */ /* 0x000f620000300800 */
[----:B------:R-:W-:-:S04]  /*6290*/  LEA R12, P0, R28, R0, 0x2 ;  /* 0x000000001c0c7211 */ /* 0x000fc800078010ff */
[----:B------:R-:W-:Y:S01]  /*62a0*/  LEA.HI.X.SX32 R13, R28, R26, 0x2, P0 ;  /* 0x0000001a1c0d7211 */ /* 0x000fe200000f16ff */
[----:B------:R-:W-:Y:S01]  /*62b0*/  IMAD.MOV.U32 R28, RZ, RZ, R27 ;  /* 0x000000ffff1c7224 */ /* 0x000fe200078e001b */
[----:B-1----:R-:W3:Y:S01]  /*62c0*/  LDL R2, [R1+0x464] ;  /* 0x0004640001027983 */ /* 0x002ee20000100800 */
[----:B------:R-:W-:-:S03]  /*62d0*/  IMAD.MOV.U32 R27, RZ, RZ, R8 ;  /* 0x000000ffff1b7224 */ /* 0x000fc600078e0008 */
[----:B------:R1:W-:Y:S04]  /*62e0*/  STL.64 [R1+0x2b0], R24 ;  /* 0x0002b01801007387 */ /* 0x0003e80000100a00 */
[----:B------:R1:W-:Y:S01]  /*62f0*/  STL.64 [R1+0x2b8], R12 ;  /* 0x0002b80c01007387 */ /* 0x0003e20000100a00 */
[----:B--2---:R-:W-:-:S05]  /*6300*/  IMAD R3, R20, c[0x0][0x190], RZ ;  /* 0x0000640014037a24 */ /* 0x004fca00078e02ff */
[----:B------:R-:W-:Y:S01]  /*6310*/  STL [R1+0x43c], R3 ;  /* 0x00043c0301007387 */ /* 0x000fe20000100800 */
[----:B-----5:R-:W-:-:S03]  /*6320*/  IMAD R8, R22, c[0x0][0x190], RZ ;  /* 0x0000640016087a24 */ /* 0x020fc600078e02ff */
[----:B------:R-:W2:Y:S01]  /*6330*/  LDL R22, [R1+0x47c] ;  /* 0x00047c0001167983 */ /* 0x000ea20000100800 */
[----:B-1----:R-:W-:-:S04]  /*6340*/  LEA R24, P3, R4, R0, 0x2 ;  /* 0x0000000004187211 */ /* 0x002fc800078610ff */
[----:B------:R-:W-:Y:S02]  /*6350*/  LEA.HI.X.SX32 R25, R4, R26, 0x2, P3 ;  /* 0x0000001a04197211 */ /* 0x000fe400018f16ff */
[----:B------:R-:W5:Y:S01]  /*6360*/  LDL.LU R4, [R1+0xe8] ;  /* 0x0000e80001047983 */ /* 0x000f620000300800 */
[----:B------:R-:W-:-:S03]  /*6370*/  LEA R12, P0, R14, R0, 0x2 ;  /* 0x000000000e0c7211 */ /* 0x000fc600078010ff */
[----:B------:R2:W-:Y:S01]  /*6380*/  STL.64 [R1+0x2c0], R24 ;  /* 0x0002c01801007387 */ /* 0x0005e20000100a00 */
[----:B------:R-:W-:-:S03]  /*6390*/  LEA.HI.X.SX32 R13, R14, R26, 0x2, P0 ;  /* 0x0000001a0e0d7211 */ /* 0x000fc600000f16ff */
[----:B------:R-:W3:Y:S04]  /*63a0*/  LDL.LU R14, [R1+0xec] ;  /* 0x0000ec00010e7983 */ /* 0x000ee80000300800 */
[----:B------:R-:W-:Y:S04]  /*63b0*/  STL [R1+0x438], R8 ;  /* 0x0004380801007387 */ /* 0x000fe80000100800 */
[----:B------:R-:W-:Y:S01]  /*63c0*/  STL.64 [R1+0x2c8], R12 ;  /* 0x0002c80c01007387 */ /* 0x000fe20000100a00 */
[----:B--2---:R-:W-:-:S04]  /*63d0*/  LEA R24, P3, R22, R0, 0x2 ;  /* 0x0000000016187211 */ /* 0x004fc800078610ff */
[----:B------:R-:W-:-:S05]  /*63e0*/  LEA.HI.X.SX32 R25, R22, R26, 0x2, P3 ;  /* 0x0000001a16197211 */ /* 0x000fca00018f16ff */
[----:B------:R1:W-:Y:S04]  /*63f0*/  STL.64 [R1+0x2d0], R24 ;  /* 0x0002d01801007387 */ /* 0x0003e80000100a00 */
[----:B-1----:R-:W2:Y:S01]  /*6400*/  LDL.LU.64 R24, [R1+0xbf8] ;  /* 0x000bf80001187983 */ /* 0x002ea20000300a00 */
[-C--:B------:R-:W-:Y:S01]  /*6410*/  LEA R12, P0, R10, R0.reuse, 0x2 ;  /* 0x000000000a0c7211 */ /* 0x080fe200078010ff */
[----:B------:R-:W-:Y:S01]  /*6420*/  IMAD R20, R23, c[0x0][0x190], RZ ;  /* 0x0000640017147a24 */ /* 0x000fe200078e02ff */
[----:B----4-:R-:W-:Y:S02]  /*6430*/  LEA R22, P3, R6, R0, 0x2 ;  /* 0x0000000006167211 */ /* 0x010fe400078610ff */
[-C--:B------:R-:W-:Y:S02]  /*6440*/  LEA.HI.X.SX32 R13, R10, R26.reuse, 0x2, P0 ;  /* 0x0000001a0a0d7211 */ /* 0x080fe400000f16ff */
[----:B------:R-:W4:Y:S01]  /*6450*/  LDL.LU R10, [R1+0xf0] ;  /* 0x0000f000010a7983 */ /* 0x000f220000300800 */
[----:B------:R-:W-:-:S03]  /*6460*/  LEA.HI.X.SX32 R23, R6, R26, 0x2, P3 ;  /* 0x0000001a06177211 */ /* 0x000fc600018f16ff */
[----:B------:R-:W-:Y:S04]  /*6470*/  STL [R1+0x434], R20 ;  /* 0x0004341401007387 */ /* 0x000fe80000100800 */
[----:B------:R1:W-:Y:S01]  /*6480*/  STL.64 [R1+0x2d8], R12 ;  /* 0x0002d80c01007387 */ /* 0x0003e20000100a00 */
[----:B---3--:R-:W-:-:S03]  /*6490*/  IMAD R19, R19, c[0x0][0x190], RZ ;  /* 0x0000640013137a24 */ /* 0x008fc600078e02ff */
[----:B------:R-:W3:Y:S01]  /*64a0*/  LDL.LU R6, [R1+0xbf4] ;  /* 0x000bf40001067983 */ /* 0x000ee20000300800 */
[----:B-1----:R-:W-:-:S03]  /*64b0*/  LEA R12, P0, R16, R0, 0x2 ;  /* 0x00000000100c7211 */ /* 0x002fc600078010ff */
[----:B------:R1:W-:Y:S01]  /*64c0*/  STL.64 [R1+0x2e0], R22 ;  /* 0x0002e01601007387 */ /* 0x0003e20000100a00 */
[----:B------:R-:W-:Y:S02]  /*64d0*/  LEA.HI.X.SX32 R13, R16, R26, 0x2, P0 ;  /* 0x0000001a100d7211 */ /* 0x000fe400000f16ff */
[----:B-1----:R-:W-:Y:S01]  /*64e0*/  LEA R22, P3, R18, R0, 0x2 ;  /* 0x0000000012167211 */ /* 0x002fe200078610ff */
[----:B------:R-:W-:Y:S02]  /*64f0*/  IMAD.MOV.U32 R23, RZ, RZ, R18 ;  /* 0x000000ffff177224 */ /* 0x000fe400078e0012 */
[----:B------:R-:W4:Y:S04]  /*6500*/  LDL.LU R18, [R1+0xf4] ;  /* 0x0000f40001127983 */ /* 0x000f280000300800 */
[----:B------:R-:W-:Y:S04]  /*6510*/  STL [R1+0x430], R19 ;  /* 0x0004301301007387 */ /* 0x000fe80000100800 */
[----:B------:R1:W-:Y:S01]  /*6520*/  STL.64 [R1+0x2e8], R12 ;  /* 0x0002e80c01007387 */ /* 0x0003e20000100a00 */
[----:B------:R-:W-:-:S02]  /*6530*/  LEA.HI.X.SX32 R23, R23, R26, 0x2, P3 ;  /* 0x0000001a17177211 */ /* 0x000fc400018f16ff */
[----:B-1----:R-:W-:-:S04]  /*6540*/  LEA R12, P0, R11, R0, 0x2 ;  /* 0x000000000b0c7211 */ /* 0x002fc800078010ff */
[----:B------:R-:W-:Y:S01]  /*6550*/  LEA.HI.X.SX32 R13, R11, R26, 0x2, P0 ;  /* 0x0000001a0b0d7211 */ /* 0x000fe200000f16ff */
[----:B--2---:R-:W-:Y:S02]  /*6560*/  IMAD R16, R25, c[0x0][0x190], RZ ;  /* 0x0000640019107a24 */ /* 0x004fe400078e02ff */
[----:B------:R-:W2:Y:S04]  /*6570*/  LDL R25, [R1+0x460] ;  /* 0x0004600001197983 */ /* 0x000ea80000100800 */
[----:B------:R1:W-:Y:S04]  /*6580*/  STL.64 [R1+0x2f0], R22 ;  /* 0x0002f01601007387 */ /* 0x0003e80000100a00 */
[----:B------:R-:W2:Y:S04]  /*6590*/  LDL.LU R11, [R1+0xf8] ;  /* 0x0000f800010b7983 */ /* 0x000ea80000300800 */
[----:B------:R-:W-:Y:S01]  /*65a0*/  STL.64 [R1+0x2f8], R12 ;  /* 0x0002f80c01007387 */ /* 0x000fe20000100a00 */
[----:B-1----:R-:W-:-:S03]  /*65b0*/  LEA R22, P3, R2, R0, 0x2 ;  /* 0x0000000002167211 */ /* 0x002fc600078610ff */
[----:B------:R-:W-:Y:S01]  /*65c0*/  STL [R1+0x42c], R16 ;  /* 0x00042c1001007387 */ /* 0x000fe20000100800 */
[----:B------:R-:W-:-:S03]  /*65d0*/  LEA.HI.X.SX32 R23, R2, R26, 0x2, P3 ;  /* 0x0000001a02177211 */ /* 0x000fc600018f16ff */
[----:B------:R-:W2:Y:S01]  /*65e0*/  LDL.LU R2, [R1+0xbf0] ;  /* 0x000bf00001027983 */ /* 0x000ea20000300800 */
[----:B-----5:R-:W-:-:S03]  /*65f0*/  IMAD R4, R4, c[0x0][0x190], RZ ;  /* 0x0000640004047a24 */ /* 0x020fc600078e02ff */
[----:B------:R3:W-:Y:S04]  /*6600*/  STL.64 [R1+0x300], R22 ;  /* 0x0003001601007387 */ /* 0x0007e80000100a00 */
[----:B------:R-:W-:Y:S01]  /*6610*/  STL [R1+0x428], R4 ;  /* 0x0004280401007387 */ /* 0x000fe20000100800 */
[----:B---3--:R-:W-:-:S04]  /*6620*/  LEA R22, P3, R6, R0, 0x2 ;  /* 0x0000000006167211 */ /* 0x008fc800078610ff */
[----:B------:R-:W-:Y:S01]  /*6630*/  LEA.HI.X.SX32 R23, R6, R26, 0x2, P3 ;  /* 0x0000001a06177211 */ /* 0x000fe200018f16ff */
[----:B------:R-:W-:Y:S02]  /*6640*/  IMAD R14, R14, c[0x0][0x190], RZ ;  /* 0x000064000e0e7a24 */ /* 0x000fe400078e02ff */
[----:B----4-:R-:W-:Y:S02]  /*6650*/  IMAD R10, R10, c[0x0][0x190], RZ ;  /* 0x000064000a0a7a24 */ /* 0x010fe400078e02ff */
[----:B------:R-:W-:Y:S01]  /*6660*/  IMAD R18, R18, c[0x0][0x190], RZ ;  /* 0x0000640012127a24 */ /* 0x000fe200078e02ff */
[----:B--2---:R-:W-:-:S04]  /*6670*/  LEA R12, P0, R25, R0, 0x2 ;  /* 0x00000000190c7211 */ /* 0x004fc800078010ff */
[----:B------:R-:W-:-:S05]  /*6680*/  LEA.HI.X.SX32 R13, R25, R26, 0x2, P0 ;  /* 0x0000001a190d7211 */ /* 0x000fca00000f16ff */
[----:B------:R1:W-:Y:S04]  /*6690*/  STL.64 [R1+0x308], R12 ;  /* 0x0003080c01007387 */ /* 0x0003e80000100a00 */
[----:B------:R-:W2:Y:S04]  /*66a0*/  LDL.LU R6, [R1+0xbec] ;  /* 0x000bec0001067983 */ /* 0x000ea80000300800 */
[----:B------:R3:W-:Y:S01]  /*66b0*/  STL.64 [R1+0x310], R22 ;  /* 0x0003101601007387 */ /* 0x0007e20000100a00 */
[----:B-1----:R-:W-:-:S04]  /*66c0*/  LEA R12, P0, R7, R0, 0x2 ;  /* 0x00000000070c7211 */ /* 0x002fc800078010ff */
[----:B------:R-:W-:Y:S02]  /*66d0*/  LEA.HI.X.SX32 R13, R7, R26, 0x2, P0 ;  /* 0x0000001a070d7211 */ /* 0x000fe400000f16ff */
[----:B------:R-:W4:Y:S01]  /*66e0*/  LDL.LU R7, [R1+0xbe8] ;  /* 0x000be80001077983 */ /* 0x000f220000300800 */
[----:B---3--:R-:W-:-:S03]  /*66f0*/  LEA R22, P3, R2, R0, 0x2 ;  /* 0x0000000002167211 */ /* 0x008fc600078610ff */
[----:B------:R-:W-:Y:S01]  /*6700*/  STL [R1+0x424], R14 ;  /* 0x0004240e01007387 */ /* 0x000fe20000100800 */
[----:B------:R-:W-:-:S03]  /*6710*/  LEA.HI.X.SX32 R23, R2, R26, 0x2, P3 ;  /* 0x0000001a02177211 */ /* 0x000fc600018f16ff */
[----:B------:R1:W-:Y:S04]  /*6720*/  STL.64 [R1+0x318], R12 ;  /* 0x0003180c01007387 */ /* 0x0003e80000100a00 */
[----:B------:R-:W3:Y:S04]  /*6730*/  LDL.LU R2, [R1+0xbe4] ;  /* 0x000be40001027983 */ /* 0x000ee80000300800 */
[----:B------:R5:W-:Y:S01]  /*6740*/  STL.64 [R1+0x320], R22 ;  /* 0x0003201601007387 */ /* 0x000be20000100a00 */
[----:B-1----:R-:W-:-:S04]  /*6750*/  LEA R12, P0, R24, R0, 0x2 ;  /* 0x00000000180c7211 */ /* 0x002fc800078010ff */
[----:B------:R-:W-:Y:S02]  /*6760*/  LEA.HI.X.SX32 R13, R24, R26, 0x2, P0 ;  /* 0x0000001a180d7211 */ /* 0x000fe400000f16ff */
[----:B------:R-:W2:Y:S01]  /*6770*/  LDL.LU R24, [R1+0xbe0] ;  /* 0x000be00001187983 */ /* 0x000ea20000300800 */
[----:B-----5:R-:W-:-:S03]  /*6780*/  LEA R22, P3, R29, R0, 0x2 ;  /* 0x000000001d167211 */ /* 0x020fc600078610ff */
[----:B------:R-:W-:Y:S01]  /*6790*/  STL [R1+0x420], R10 ;  /* 0x0004200a01007387 */ /* 0x000fe20000100800 */
[----:B------:R-:W-:-:S03]  /*67a0*/  LEA.HI.X.SX32 R23, R29, R26, 0x2, P3 ;  /* 0x0000001a1d177211 */ /* 0x000fc600018f16ff */
[----:B------:R1:W-:Y:S04]  /*67b0*/  STL.64 [R1+0x328], R12 ;  /* 0x0003280c01007387 */ /* 0x0003e80000100a00 */
[----:B------:R5:W-:Y:S01]  /*67c0*/  STL.64 [R1+0x330], R22 ;  /* 0x0003301601007387 */ /* 0x000be20000100a00 */
[----:B-1----:R-:W-:-:S04]  /*67d0*/  LEA R12, P0, R17, R0, 0x2 ;  /* 0x00000000110c7211 */ /* 0x002fc800078010ff */
[----:B------:R-:W-:Y:S01]  /*67e0*/  LEA.HI.X.SX32 R13, R17, R26, 0x2, P0 ;  /* 0x0000001a110d7211 */ /* 0x000fe200000f16ff */
[----:B------:R-:W-:Y:S01]  /*67f0*/  IMAD.MOV.U32 R17, RZ, RZ, R28 ;  /* 0x000000ffff117224 */ /* 0x000fe200078e001c */
[-C--:B-----5:R-:W-:Y:S02]  /*6800*/  LEA R22, P3, R21, R0.reuse, 0x2 ;  /* 0x0000000015167211 */ /* 0x0a0fe400078610ff */
[----:B------:R-:W-:Y:S01]  /*6810*/  LEA R28, P0, R15, R0, 0x2 ;  /* 0x000000000f1c7211 */ /* 0x000fe200078010ff */
[----:B------:R1:W-:Y:S01]  /*6820*/  STL.64 [R1+0x338], R12 ;  /* 0x0003380c01007387 */ /* 0x0003e20000100a00 */
[-C--:B------:R-:W-:Y:S02]  /*6830*/  LEA.HI.X.SX32 R23, R21, R26.reuse, 0x2, P3 ;  /* 0x0000001a15177211 */ /* 0x080fe400018f16ff */
[----:B------:R-:W-:Y:S01]  /*6840*/  LEA.HI.X.SX32 R29, R15, R26, 0x2, P0 ;  /* 0x0000001a0f1d7211 */ /* 0x000fe200000f16ff */
[----:B-1----:R-:W5:Y:S04]  /*6850*/  LDL.LU.64 R12, [R1+0xbd8] ;  /* 0x000bd800010c7983 */ /* 0x002f680000300a00 */
[----:B------:R-:W-:Y:S04]  /*6860*/  STL [R1+0x41c], R18 ;  /* 0x00041c1201007387 */ /* 0x000fe80000100800 */
[----:B------:R-:W3:Y:S04]  /*6870*/  LDL.LU R21, [R1+0xbd4] ;  /* 0x000bd40001157983 */ /* 0x000ee80000300800 */
[----:B------:R-:W-:Y:S04]  /*6880*/  STL.64 [R1+0x340], R22 ;  /* 0x0003401601007387 */ /* 0x000fe80000100a00 */
[----:B------:R1:W-:Y:S04]  /*6890*/  STL.64 [R1+0x348], R28 ;  /* 0x0003481c01007387 */ /* 0x0003e80000100a00 */
[----:B-1----:R-:W3:Y:S01]  /*68a0*/  LDL.LU R29, [R1+0xbd0] ;  /* 0x000bd000011d7983 */ /* 0x002ee20000300800 */
[----:B------:R-:W-:Y:S01]  /*68b0*/  IMAD R11, R11, c[0x0][0x190], RZ ;  /* 0x000064000b0b7a24 */ /* 0x000fe200078e02ff */
[----:B------:R-:W-:-:S04]  /*68c0*/  LEA R28, P0, R8, R0, 0x2 ;  /* 0x00000000081c7211 */ /* 0x000fc800078010ff */
[----:B------:R-:W-:Y:S04]  /*68d0*/  STL [R1+0x418], R11 ;  /* 0x0004180b01007387 */ /* 0x000fe80000100800 */
[----:B------:R1:W-:Y:S01]  /*68e0*/  STL [R1+0x358], R28 ;  /* 0x0003581c01007387 */ /* 0x0003e20000100800 */
[----:B--2---:R-:W-:Y:S02]  /*68f0*/  IMAD R15, R24, c[0x0][0x190], RZ ;  /* 0x00006400180f7a24 */ /* 0x004fe400078e02ff */
[----:B------:R-:W-:Y:S02]  /*6900*/  IMAD.MOV.U32 R24, RZ, RZ, R28 ;  /* 0x000000ffff187224 */ /* 0x000fe400078e001c */
[----:B---3--:R-:W-:Y:S02]  /*6910*/  IMAD.MOV.U32 R25, RZ, RZ, R29 ;  /* 0x000000ffff197224 */ /* 0x008fe400078e001d */
[----:B-1----:R-:W2:Y:S01]  /*6920*/  LDL.LU.64 R28, [R1+0xbc8] ;  /* 0x000bc800011c7983 */ /* 0x002ea20000300a00 */
[----:B------:R-:W-:-:S04]  /*6930*/  LEA R22, P3, R3, R0, 0x2 ;  /* 0x0000000003167211 */ /* 0x000fc800078610ff */
[-C--:B------:R-:W-:Y:S02]  /*6940*/  LEA.HI.X.SX32 R23, R3, R26.reuse, 0x2, P3 ;  /* 0x0000001a03177211 */ /* 0x080fe400018f16ff */
[----:B------:R-:W3:Y:S04]  /*6950*/  LDL.LU R3, [R1+0xbc4] ;  /* 0x000bc40001037983 */ /* 0x000ee80000300800 */
[----:B------:R1:W-:Y:S01]  /*6960*/  STL.64 [R1+0x350], R22 ;  /* 0x0003501601007387 */ /* 0x0003e20000100a00 */
[----:B------:R-:W-:-:S03]  /*6970*/  LEA.HI.X.SX32 R25, R8, R26, 0x2, P0 ;  /* 0x0000001a08197211 */ /* 0x000fc600000f16ff */
[----:B------:R-:W-:Y:S01]  /*6980*/  STL [R1+0x414], R15 ;  /* 0x0004140f01007387 */ /* 0x000fe20000100800 */
[----:B-1----:R-:W-:-:S04]  /*6990*/  LEA R22, P3, R20, R0, 0x2 ;  /* 0x0000000014167211 */ /* 0x002fc800078610ff */
[----:B------:R-:W-:Y:S01]  /*69a0*/  LEA.HI.X.SX32 R23, R20, R26, 0x2, P3 ;  /* 0x0000001a14177211 */ /* 0x000fe200018f16ff */
[----:B------:R1:W-:Y:S01]  /*69b0*/  STL [R1+0x35c], R25 ;  /* 0x00035c1901007387 */ /* 0x0003e20000100800 */
[----:B------:R-:W-:-:S03]  /*69c0*/  LEA R24, P0, R19, R0, 0x2 ;  /* 0x0000000013187211 */ /* 0x000fc600078010ff */
[----:B------:R4:W-:Y:S01]  /*69d0*/  STL.64 [R1+0x360], R22 ;  /* 0x0003601601007387 */ /* 0x0009e20000100a00 */
[----:B------:R-:W-:Y:S01]  /*69e0*/  IMAD R8, R21, c[0x0][0x190], RZ ;  /* 0x0000640015087a24 */ /* 0x000fe200078e02ff */
[----:B-1----:R-:W-:Y:S02]  /*69f0*/  LEA.HI.X.SX32 R25, R19, R26, 0x2, P0 ;  /* 0x0000001a13197211 */ /* 0x002fe400000f16ff */
[-C--:B------:R-:W-:Y:S02]  /*6a00*/  LEA R20, P0, R4, R0.reuse, 0x2 ;  /* 0x0000000004147211 */ /* 0x080fe400078010ff */
[C---:B----4-:R-:W-:Y:S01]  /*6a10*/  LEA R22, P3, R16.reuse, R0, 0x2 ;  /* 0x0000000010167211 */ /* 0x050fe200078610ff */
[----:B------:R-:W-:Y:S03]  /*6a20*/  STL [R1+0x410], R8 ;  /* 0x0004100801007387 */ /* 0x000fe60000100800 */
[-C--:B------:R-:W-:Y:S01]  /*6a30*/  LEA.HI.X.SX32 R23, R16, R26.reuse, 0x2, P3 ;  /* 0x0000001a10177211 */ /* 0x080fe200018f16ff */
[----:B------:R-:W-:Y:S01]  /*6a40*/  IMAD R2, R2, c[0x0][0x190], RZ ;  /* 0x0000640002027a24 */ /* 0x000fe200078e02ff */
[----:B------:R-:W-:Y:S01]  /*6a50*/  STL.64 [R1+0x368], R24 ;  /* 0x0003681801007387 */ /* 0x000fe20000100a00 */
[----:B------:R-:W-:-:S03]  /*6a60*/  LEA.HI.X.SX32 R21, R4, R26, 0x2, P0 ;  /* 0x0000001a04157211 */ /* 0x000fc600000f16ff */
[----:B------:R1:W-:Y:S04]  /*6a70*/  STL.64 [R1+0x370], R22 ;  /* 0x0003701601007387 */ /* 0x0003e80000100a00 */
[----:B------:R-:W-:Y:S04]  /*6a80*/  STL [R1+0x40c], R2 ;  /* 0x00040c0201007387 */ /* 0x000fe80000100800 */
[----:B------:R4:W-:Y:S01]  /*6a90*/  STL.64 [R1+0x378], R20 ;  /* 0x0003781401007387 */ /* 0x0009e20000100a00 */
[----:B-1----:R-:W-:-:S04]  /*6aa0*/  LEA R22, P3, R14, R0, 0x2 ;  /* 0x000000000e167211 */ /* 0x002fc800078610ff */
[----:B------:R-:W-:Y:S02]  /*6ab0*/  LEA.HI.X.SX32 R23, R14, R26, 0x2, P3 ;  /* 0x0000001a0e177211 */ /* 0x000fe400018f16ff */
[-C--:B------:R-:W-:Y:S02]  /*6ac0*/  LEA R16, P3, R18, R0.reuse, 0x2 ;  /* 0x0000000012107211 */ /* 0x080fe400078610ff */
[----:B----4-:R-:W-:Y:S01]  /*6ad0*/  LEA R20, P0, R10, R0, 0x2 ;  /* 0x000000000a147211 */ /* 0x010fe200078010ff */
[----:B------:R-:W-:Y:S01]  /*6ae0*/  IMAD.MOV.U32 R14, RZ, RZ, R17 ;  /* 0x000000ffff0e7224 */ /* 0x000fe200078e0011 */
[-C--:B------:R-:W-:Y:S02]  /*6af0*/  LEA.HI.X.SX32 R17, R18, R26.reuse, 0x2, P3 ;  /* 0x0000001a12117211 */ /* 0x080fe400018f16ff */
[----:B------:R-:W-:Y:S01]  /*6b00*/  LEA.HI.X.SX32 R21, R10, R26, 0x2, P0 ;  /* 0x0000001a0a157211 */ /* 0x000fe200000f16ff */
[----:B--2---:R-:W-:Y:S01]  /*6b10*/  IMAD R4, R28, c[0x0][0x190], RZ ;  /* 0x000064001c047a24 */ /* 0x004fe200078e02ff */
[----:B------:R-:W-:Y:S04]  /*6b20*/  STL [R1+0xb98], R29 ;  /* 0x000b981d01007387 */ /* 0x000fe80000100800 */
[----:B------:R1:W-:Y:S04]  /*6b30*/  STL.64 [R1+0x398], R22 ;  /* 0x0003981601007387 */ /* 0x0003e80000100a00 */
[----:B------:R-:W-:Y:S04]  /*6b40*/  STL [R1+0x408], R4 ;  /* 0x0004080401007387 */ /* 0x000fe80000100800 */
[----:B------:R2:W-:Y:S04]  /*6b50*/  STL.64 [R1+0x3a0], R20 ;  /* 0x0003a01401007387 */ /* 0x0005e80000100a00 */
[----:B------:R4:W-:Y:S01]  /*6b60*/  STL.64 [R1+0x3a8], R16 ;  /* 0x0003a81001007387 */ /* 0x0009e20000100a00 */
[----:B-1----:R-:W-:Y:S01]  /*6b70*/  LEA R22, P0, R11, R0, 0x2 ;  /* 0x000000000b167211 */ /* 0x002fe200078010ff */
[----:B--2---:R-:W-:-:S02]  /*6b80*/  IMAD R20, R6, c[0x0][0x184], RZ ;  /* 0x0000610006147a24 */ /* 0x004fc400078e02ff */
[----:B----4-:R-:W2:Y:S01]  /*6b90*/  LDL.LU R16, [R1+0x1c] ;  /* 0x00001c0001107983 */ /* 0x010ea20000300800 */
[----:B------:R-:W-:-:S03]  /*6ba0*/  LEA.HI.X.SX32 R23, R11, R26, 0x2, P0 ;  /* 0x0000001a0b177211 */ /* 0x000fc600000f16ff */
[----:B------:R-:W-:Y:S04]  /*6bb0*/  STL [R1+0x3fc], R20 ;  /* 0x0003fc1401007387 */ /* 0x000fe80000100800 */
[----:B------:R-:W4:Y:S04]  /*6bc0*/  LDL.LU R17, [R1+0x34] ;  /* 0x0000340001117983 */ /* 0x000f280000300800 */
[----:B------:R-:W3:Y:S01]  /*6bd0*/  LDL.LU R11, [R1+0x30] ;  /* 0x00003000010b7983 */ /* 0x000ee20000300800 */
[-C--:B------:R-:W-:Y:S02]  /*6be0*/  LEA R18, P3, R15, R0.reuse, 0x2 ;  /* 0x000000000f127211 */ /* 0x080fe400078610ff */
[----:B------:R-:W-:-:S02]  /*6bf0*/  LEA R24, P0, R8, R0, 0x2 ;  /* 0x0000000008187211 */ /* 0x000fc400078010ff */
[----:B------:R-:W-:Y:S01]  /*6c00*/  LEA.HI.X.SX32 R19, R15, R26, 0x2, P3 ;  /* 0x0000001a0f137211 */ /* 0x000fe200018f16ff */
[----:B------:R-:W-:Y:S01]  /*6c10*/  IMAD.SHL.U32 R6, R20, 0x4, RZ ;  /* 0x0000000414067824 */ /* 0x000fe200078e00ff */
[----:B------:R-:W-:Y:S01]  /*6c20*/  STL.64 [R1+0x3b8], R22 ;  /* 0x0003b81601007387 */ /* 0x000fe20000100a00 */
[----:B------:R-:W-:Y:S02]  /*6c30*/  LEA R28, P3, R2, R0, 0x2 ;  /* 0x00000000021c7211 */ /* 0x000fe400078610ff */
[-C--:B------:R-:W-:Y:S01]  /*6c40*/  LEA.HI.X.SX32 R25, R8, R26.reuse, 0x2, P0 ;  /* 0x0000001a08197211 */ /* 0x080fe200000f16ff */
[----:B------:R1:W-:Y:S01]  /*6c50*/  STL.64 [R1+0x3b0], R18 ;  /* 0x0003b01201007387 */ /* 0x0003e20000100a00 */
[----:B------:R-:W-:Y:S01]  /*6c60*/  LEA.HI.X.SX32 R29, R2, R26, 0x2, P3 ;  /* 0x0000001a021d7211 */ /* 0x000fe200018f16ff */
[----:B------:R-:W-:Y:S02]  /*6c70*/  IMAD.MOV.U32 R10, RZ, RZ, R27 ;  /* 0x000000ffff0a7224 */ /* 0x000fe400078e001b */
[----:B-1----:R-:W3:Y:S04]  /*6c80*/  LDL.LU R19, [R1+0x2c] ;  /* 0x00002c0001137983 */ /* 0x002ee80000300800 */
[----:B------:R-:W-:Y:S01]  /*6c90*/  STL [R1+0x508], R6 ;  /* 0x0005080601007387 */ /* 0x000fe20000100800 */
[----:B------:R-:W-:-:S03]  /*6ca0*/  IMAD.MOV.U32 R22, RZ, RZ, c[0x0][0x188] ;  /* 0x00006200ff167624 */ /* 0x000fc600078e00ff */
[----:B------:R-:W3:Y:S04]  /*6cb0*/  LDL.LU R18, [R1+0x18] ;  /* 0x0000180001127983 */ /* 0x000ee80000300800 */
[----:B------:R1:W-:Y:S04]  /*6cc0*/  STL.64 [R1+0x3c0], R24 ;  /* 0x0003c01801007387 */ /* 0x0003e80000100a00 */
[----:B------:R-:W3:Y:S04]  /*6cd0*/  LDL R27, [R1+0x24] ;  /* 0x00002400011b7983 */ /* 0x000ee80000100800 */
[----:B------:R-:W3:Y:S01]  /*6ce0*/  LDL.LU R8, [R1+0x14] ;  /* 0x0000140001087983 */ /* 0x000ee20000300800 */
[----:B-----5:R-:W-:-:S03]  /*6cf0*/  IMAD R15, R22, 0x2, R13 ;  /* 0x00000002160f7824 */ /* 0x020fc600078e020d */
[----:B------:R-:W5:Y:S01]  /*6d00*/  LDL.LU R2, [R1+0x28] ;  /* 0x0000280001027983 */ /* 0x000f620000300800 */
[----:B-1----:R-:W-:-:S03]  /*6d10*/  IADD3 R24, P0, R6, c[0x0][0x160], RZ ;  /* 0x0000580006187a10 */ /* 0x002fc60007f1e0ff */
[----:B------:R1:W-:Y:S01]  /*6d20*/  STL.64 [R1+0x3c8], R28 ;  /* 0x0003c81c01007387 */ /* 0x0003e20000100a00 */
[----:B------:R-:W-:Y:S01]  /*6d30*/  IMAD R6, R22, 0x2, R15 ;  /* 0x0000000216067824 */ /* 0x000fe200078e020f */
[----:B------:R-:W-:Y:S01]  /*6d40*/  LEA.HI.X.SX32 R25, R20, c[0x0][0x164], 0x2, P0 ;  /* 0x0000590014197a11 */ /* 0x000fe200000f16ff */
[----:B------:R-:W-:Y:S01]  /*6d50*/  IMAD.MOV.U32 R23, RZ, RZ, R14 ;  /* 0x000000ffff177224 */ /* 0x000fe200078e000e */
[----:B------:R-:W-:Y:S01]  /*6d60*/  LEA R22, P0, R14, R24, 0x2 ;  /* 0x000000180e167211 */ /* 0x000fe200078010ff */
[----:B------:R-:W5:Y:S01]  /*6d70*/  LDL.LU R20, [R1+0x10] ;  /* 0x0000100001147983 */ /* 0x000f620000300800 */
[----:B-1----:R-:W-:-:S04]  /*6d80*/  LEA R28, P3, R4, R0, 0x2 ;  /* 0x00000000041c7211 */ /* 0x002fc800078610ff */
[----:B------:R-:W-:Y:S02]  /*6d90*/  LEA.HI.X.SX32 R29, R4, R26, 0x2, P3 ;  /* 0x0000001a041d7211 */ /* 0x000fe400018f16ff */
[----:B------:R-:W-:-:S03]  /*6da0*/  LEA.HI.X.SX32 R23, R23, R25, 0x2, P0 ;  /* 0x0000001917177211 */ /* 0x000fc600000f16ff */
[----:B------:R1:W-:Y:S02]  /*6db0*/  STL.64 [R1+0x3d0], R28 ;  /* 0x0003d01c01007387 */ /* 0x0003e40000100a00 */
[----:B-1----:R-:W-:Y:S02]  /*6dc0*/  IMAD.MOV.U32 R28, RZ, RZ, R5 ;  /* 0x000000ffff1c7224 */ /* 0x002fe400078e0005 */
[----:B------:R-:W5:Y:S04]  /*6dd0*/  LDL.LU R29, [R1+0xc] ;  /* 0x00000c00011d7983 */ /* 0x000f680000300800 */
[----:B------:R-:W5:Y:S04]  /*6de0*/  LDL.LU R21, [R1+0x8] ;  /* 0x0000080001157983 */ /* 0x000f680000300800 */
[----:B------:R-:W-:Y:S04]  /*6df0*/  STL [R1+0xb94], R26 ;  /* 0x000b941a01007387 */ /* 0x000fe80000100800 */
[----:B------:R4:W-:Y:S01]  /*6e00*/  STL.64 [R1+0xf0], R22 ;  /* 0x0000f01601007387 */ /* 0x0009e20000100a00 */
[----:B--2---:R-:W-:-:S04]  /*6e10*/  LEA R4, P3, R16, R24, 0x2 ;  /* 0x0000001810047211 */ /* 0x004fc800078610ff */
[----:B------:R-:W-:Y:S02]  /*6e20*/  LEA.HI.X.SX32 R5, R16, R25, 0x2, P3 ;  /* 0x0000001910057211 */ /* 0x000fe400018f16ff */
[----:B----4-:R-:W-:-:S03]  /*6e30*/  LEA R22, P0, R17, R24, 0x2 ;  /* 0x0000001811167211 */ /* 0x010fc600078010ff */
[----:B------:R3:W-:Y:S01]  /*6e40*/  STL.64 [R1+0x160], R4 ;  /* 0x0001600401007387 */ /* 0x0007e20000100a00 */
[----:B------:R-:W-:Y:S02]  /*6e50*/  LEA.HI.X.SX32 R23, R17, R25, 0x2, P0 ;  /* 0x0000001911177211 */ /* 0x000fe400000f16ff */
[----:B---3--:R-:W-:-:S04]  /*6e60*/  LEA R4, P3, R11, R24, 0x2 ;  /* 0x000000180b047211 */ /* 0x008fc800078610ff */
[----:B------:R-:W-:Y:S01]  /*6e70*/  LEA.HI.X.SX32 R5, R11, R25, 0x2, P3 ;  /* 0x000000190b057211 */ /* 0x000fe200018f16ff */
[----:B------:R-:W-:Y:S04]  /*6e80*/  STL.64 [R1+0xe8], R22 ;  /* 0x0000e81601007387 */ /* 0x000fe80000100a00 */
[----:B------:R1:W-:Y:S04]  /*6e90*/  STL.64 [R1+0x158], R4 ;  /* 0x0001580401007387 */ /* 0x0003e80000100a00 */
[----:B-1----:R-:W2:Y:S01]  /*6ea0*/  LDL.LU R4, [R1+0xbc0] ;  /* 0x000bc00001047983 */ /* 0x002ea20000300800 */
[----:B------:R-:W-:-:S04]  /*6eb0*/  LEA R22, P0, R19, R24, 0x2 ;  /* 0x0000001813167211 */ /* 0x000fc800078010ff */
[----:B------:R-:W-:-:S05]  /*6ec0*/  LEA.HI.X.SX32 R23, R19, R25, 0x2, P0 ;  /* 0x0000001913177211 */ /* 0x000fca00000f16ff */
[----:B------:R1:W-:Y:S02]  /*6ed0*/  STL.64 [R1+0xe0], R22 ;  /* 0x0000e01601007387 */ /* 0x0003e40000100a00 */
[----:B-1----:R-:W-:-:S04]  /*6ee0*/  LEA R22, P0, R27, R24, 0x2 ;  /* 0x000000181b167211 */ /* 0x002fc800078010ff */
[----:B------:R-:W-:Y:S01]  /*6ef0*/  LEA.HI.X.SX32 R23, R27, R25, 0x2, P0 ;  /* 0x000000191b177211 */ /* 0x000fe200000f16ff */
[----:B--2---:R-:W-:Y:S01]  /*6f00*/  IMAD.MOV.U32 R11, RZ, RZ, R4 ;  /* 0x000000ffff0b7224 */ /* 0x004fe200078e0004 */
[----:B------:R-:W-:-:S04]  /*6f10*/  LEA R4, P3, R18, R24, 0x2 ;  /* 0x0000001812047211 */ /* 0x000fc800078610ff */
[----:B------:R-:W-:-:S05]  /*6f20*/  LEA.HI.X.SX32 R5, R18, R25, 0x2, P3 ;  /* 0x0000001912057211 */ /* 0x000fca00018f16ff */
[----:B------:R1:W-:Y:S04]  /*6f30*/  STL.64 [R1+0x150], R4 ;  /* 0x0001500401007387 */ /* 0x0003e80000100a00 */
[----:B------:R5:W-:Y:S01]  /*6f40*/  STL.64 [R1+0xd0], R22 ;  /* 0x0000d01601007387 */ /* 0x000be20000100a00 */
[----:B-1----:R-:W-:-:S04]  /*6f50*/  LEA R4, P3, R8, R24, 0x2 ;  /* 0x0000001808047211 */ /* 0x002fc800078610ff */
[----:B------:R-:W-:Y:S02]  /*6f60*/  LEA.HI.X.SX32 R5, R8, R25, 0x2, P3 ;  /* 0x0000001908057211 */ /* 0x000fe400018f16ff */
[----:B-----5:R-:W-:-:S03]  /*6f70*/  LEA R22, P0, R2, R24, 0x2 ;  /* 0x0000001802167211 */ /* 0x020fc600078010ff */
[----:B------:R1:W-:Y:S01]  /*6f80*/  STL.64 [R1+0x148], R4 ;  /* 0x0001480401007387 */ /* 0x0003e20000100a00 */
[----:B------:R-:W-:-:S03]  /*6f90*/  LEA.HI.X.SX32 R23, R2, R25, 0x2, P0 ;  /* 0x0000001902177211 */ /* 0x000fc600000f16ff */
[----:B-1----:R-:W2:Y:S04]  /*6fa0*/  LDL.LU.64 R4, [R1+0xbb8] ;  /* 0x000bb80001047983 */ /* 0x002ea80000300a00 */
[----:B------:R-:W3:Y:S01]  /*6fb0*/  LDL.LU R2, [R1+0xbb0] ;  /* 0x000bb00001027983 */ /* 0x000ee20000300800 */
[----:B------:R-:W-:Y:S01]  /*6fc0*/  LEA R8, P3, R20, R24, 0x2 ;  /* 0x0000001814087211 */ /* 0x000fe200078610ff */
[----:B------:R-:W-:-:S03]  /*6fd0*/  IMAD.MOV.U32 R27, RZ, RZ, R9 ;  /* 0x000000ffff1b7224 */ /* 0x000fc600078e0009 */
[-C--:B------:R-:W-:Y:S01]  /*6fe0*/  LEA.HI.X.SX32 R9, R20, R25.reuse, 0x2, P3 ;  /* 0x0000001914097211 */ /* 0x080fe200018f16ff */
[----:B------:R1:W-:Y:S04]  /*6ff0*/  STL.64 [R1+0xc8], R22 ;  /* 0x0000c81601007387 */ /* 0x0003e80000100a00 */
[----:B------:R4:W-:Y:S01]  /*7000*/  STL.64 [R1+0x140], R8 ;  /* 0x0001400801007387 */ /* 0x0009e20000100a00 */
[-C--:B-1----:R-:W-:Y:S02]  /*7010*/  LEA R22, P0, R29, R24.reuse, 0x2 ;  /* 0x000000181d167211 */ /* 0x082fe400078010ff */
[----:B----4-:R-:W-:Y:S02]  /*7020*/  LEA R8, P3, R21, R24, 0x2 ;  /* 0x0000001815087211 */ /* 0x010fe400078610ff */
[----:B------:R-:W-:-:S02]  /*7030*/  LEA.HI.X.SX32 R23, R29, R25, 0x2, P0 ;  /* 0x000000191d177211 */ /* 0x000fc400000f16ff */
[----:B------:R-:W-:-:S03]  /*7040*/  LEA.HI.X.SX32 R9, R21, R25, 0x2, P3 ;  /* 0x0000001915097211 */ /* 0x000fc600018f16ff */
[----:B------:R1:W-:Y:S04]  /*7050*/  STL.64 [R1+0xc0], R22 ;  /* 0x0000c01601007387 */ /* 0x0003e80000100a00 */
[----:B------:R4:W-:Y:S01]  /*7060*/  STL.64 [R1+0x138], R8 ;  /* 0x0001380801007387 */ /* 0x0009e20000100a00 */
[-C--:B-1----:R-:W-:Y:S02]  /*7070*/  LEA R22, P0, R28, R24.reuse, 0x2 ;  /* 0x000000181c167211 */ /* 0x082fe400078010ff */
[----:B----4-:R-:W-:-:S04]  /*7080*/  LEA R8, P3, R10, R24, 0x2 ;  /* 0x000000180a087211 */ /* 0x010fc800078610ff */
[-C--:B------:R-:W-:Y:S02]  /*7090*/  LEA.HI.X.SX32 R9, R10, R25.reuse, 0x2, P3 ;  /* 0x000000190a097211 */ /* 0x080fe400018f16ff */
[----:B------:R-:W-:-:S03]  /*70a0*/  LEA.HI.X.SX32 R23, R28, R25, 0x2, P0 ;  /* 0x000000191c177211 */ /* 0x000fc600000f16ff */
[----:B------:R1:W-:Y:S04]  /*70b0*/  STL.64 [R1+0x130], R8 ;  /* 0x0001300801007387 */ /* 0x0003e80000100a00 */
[----:B------:R4:W-:Y:S01]  /*70c0*/  STL.64 [R1+0xb8], R22 ;  /* 0x0000b81601007387 */ /* 0x0009e20000100a00 */
[----:B-1----:R-:W-:-:S04]  /*70d0*/  LEA R8, P3, R3, R24, 0x2 ;  /* 0x0000001803087211 */ /* 0x002fc800078610ff */
[----:B------:R-:W-:Y:S01]  /*70e0*/  LEA.HI.X.SX32 R9, R3, R25, 0x2, P3 ;  /* 0x0000001903097211 */ /* 0x000fe200018f16ff */
[----:B----4-:R-:W-:Y:S01]  /*70f0*/  IMAD.MOV.U32 R23, RZ, RZ, R11 ;  /* 0x000000ffff177224 */ /* 0x010fe200078e000b */
[----:B---3--:R-:W-:-:S04]  /*7100*/  LEA R28, P0, R2, R24, 0x2 ;  /* 0x00000018021c7211 */ /* 0x008fc800078010ff */
[----:B------:R-:W-:Y:S02]  /*7110*/  LEA.HI.X.SX32 R29, R2, R25, 0x2, P0 ;  /* 0x00000019021d7211 */ /* 0x000fe400000f16ff */
[----:B--2---:R-:W-:-:S03]  /*7120*/  LEA R10, P3, R5, R24, 0x2 ;  /* 0x00000018050a7211 */ /* 0x004fc600078610ff */
[----:B------:R1:W-:Y:S04]  /*7130*/  STL.64 [R1+0xa8], R28 ;  /* 0x0000a81c01007387 */ /* 0x0003e80000100a00 */
[----:B------:R2:W-:Y:S01]  /*7140*/  STL.64 [R1+0x128], R8 ;  /* 0x0001280801007387 */ /* 0x0005e20000100a00 */
[-C--:B------:R-:W-:Y:S02]  /*7150*/  LEA.HI.X.SX32 R11, R5, R25.reuse, 0x2, P3 ;  /* 0x00000019050b7211 */ /* 0x080fe400018f16ff */
[C---:B-1----:R-:W-:Y:S01]  /*7160*/  LEA R28, P0, R4.reuse, R24, 0x2 ;  /* 0x00000018041c7211 */ /* 0x042fe200078010ff */
[----:B--2---:R-:W2:Y:S03]  /*7170*/  LDL.LU.64 R8, [R1+0xba8] ;  /* 0x000ba80001087983 */ /* 0x004ea60000300a00 */
[----:B------:R-:W-:-:S05]  /*7180*/  LEA.HI.X.SX32 R29, R4, R25, 0x2, P0 ;  /* 0x00000019041d7211 */ /* 0x000fca00000f16ff */
[----:B------:R-:W-:Y:S04]  /*7190*/  STL.64 [R1+0xa0], R28 ;  /* 0x0000a01c01007387 */ /* 0x000fe80000100a00 */
[----:B------:R1:W-:Y:S04]  /*71a0*/  STL.64 [R1+0x120], R10 ;  /* 0x0001200a01007387 */ /* 0x0003e80000100a00 */
[----:B-1----:R-:W3:Y:S01]  /*71b0*/  LDL.LU.64 R10, [R1+0xba0] ;  /* 0x000ba000010a7983 */ /* 0x002ee20000300a00 */
[----:B------:R-:W-:-:S04]  /*71c0*/  IMAD.MOV.U32 R26, RZ, RZ, c[0x0][0x188] ;  /* 0x00006200ff1a7624 */ /* 0x000fc800078e00ff */
[----:B------:R-:W-:-:S04]  /*71d0*/  IMAD R14, R26, 0x2, R6 ;  /* 0x000000021a0e7824 */ /* 0x000fc800078e0206 */
[----:B------:R-:W-:-:S04]  /*71e0*/  IMAD R16, R26, 0x2, R14 ;  /* 0x000000021a107824 */ /* 0x000fc800078e020e */
[----:B------:R-:W-:-:S04]  /*71f0*/  IMAD R17, R26, 0x2, R16 ;  /* 0x000000021a117824 */ /* 0x000fc800078e0210 */
[----:B------:R-:W-:-:S04]  /*7200*/  IMAD R18, R26, 0x2, R17 ;  /* 0x000000021a127824 */ /* 0x000fc800078e0211 */
[----:B------:R-:W-:-:S04]  /*7210*/  IMAD R19, R26, 0x2, R18 ;  /* 0x000000021a137824 */ /* 0x000fc800078e0212 */
[----:B------:R-:W-:-:S04]  /*7220*/  IMAD R20, R26, 0x2, R19 ;  /* 0x000000021a147824 */ /* 0x000fc800078e0213 */
[----:B------:R-:W-:-:S04]  /*7230*/  IMAD R21, R26, 0x2, R20 ;  /* 0x000000021a157824 */ /* 0x000fc800078e0214 */
[----:B------:R-:W-:-:S04]  /*7240*/  IMAD R22, R26, 0x2, R21 ;  /* 0x000000021a167824 */ /* 0x000fc800078e0215 */
[----:B------:R-:W-:Y:S01]  /*7250*/  IMAD R2, R26, 0x2, R22 ;  /* 0x000000021a027824 */ /* 0x000fe200078e0216 */
[----:B--2---:R-:W-:-:S04]  /*7260*/  LEA R28, P0, R8, R24, 0x2 ;  /* 0x00000018081c7211 */ /* 0x004fc800078010ff */
[----:B------:R-:W-:Y:S02]  /*7270*/  LEA.HI.X.SX32 R29, R8, R25, 0x2, P0 ;  /* 0x00000019081d7211 */ /* 0x000fe400000f16ff */
[----:B------:R-:W-:-:S03]  /*7280*/  LEA R4, P3, R9, R24, 0x2 ;  /* 0x0000001809047211 */ /* 0x000fc600078610ff */
[----:B------:R3:W-:Y:S01]  /*7290*/  STL.64 [R1+0x98], R28 ;  /* 0x0000981c01007387 */ /* 0x0007e20000100a00 */
[----:B------:R-:W-:Y:S02]  /*72a0*/  LEA.HI.X.SX32 R5, R9, R25, 0x2, P3 ;  /* 0x0000001909057211 */ /* 0x000fe400018f16ff */
[----:B------:R-:W-:-:S04]  /*72b0*/  LEA R8, P3, R7, R24, 0x2 ;  /* 0x0000001807087211 */ /* 0x000fc800078610ff */
[----:B------:R-:W-:Y:S02]  /*72c0*/  LEA.HI.X.SX32 R9, R7, R25, 0x2, P3 ;  /* 0x0000001907097211 */ /* 0x000fe400018f16ff */
[----:B---3--:R-:W-:-:S04]  /*72d0*/  LEA R28, P0, R10, R24, 0x2 ;  /* 0x000000180a1c7211 */ /* 0x008fc800078010ff */
[----:B------:R-:W-:Y:S01]  /*72e0*/  LEA.HI.X.SX32 R29, R10, R25, 0x2, P0 ;  /* 0x000000190a1d7211 */ /* 0x000fe200000f16ff */
[----:B------:R-:W-:Y:S04]  /*72f0*/  STL.64 [R1+0x118], R4 ;  /* 0x0001180401007387 */ /* 0x000fe80000100a00 */
[----:B------:R1:W-:Y:S04]  /*7300*/  STL.64 [R1+0x88], R28 ;  /* 0x0000881c01007387 */ /* 0x0003e80000100a00 */
[----:B------:R2:W-:Y:S01]  /*7310*/  STL.64 [R1+0x110], R8 ;  /* 0x0001100801007387 */ /* 0x0005e20000100a00 */
[----:B-1----:R-:W-:-:S02]  /*7320*/  LEA R28, P0, R11, R24, 0x2 ;  /* 0x000000180b1c7211 */ /* 0x002fc400078010ff */
[CC--:B--2---:R-:W-:Y:S02]  /*7330*/  LEA R8, P3, R12.reuse, R24.reuse, 0x2 ;  /* 0x000000180c087211 */ /* 0x0c4fe400078610ff */
[-C--:B------:R-:W-:Y:S02]  /*7340*/  LEA.HI.X.SX32 R29, R11, R25.reuse, 0x2, P0 ;  /* 0x000000190b1d7211 */ /* 0x080fe400000f16ff */
[-C--:B------:R-:W-:Y:S02]  /*7350*/  LEA.HI.X.SX32 R9, R12, R25.reuse, 0x2, P3 ;  /* 0x000000190c097211 */ /* 0x080fe400018f16ff */
[C---:B------:R-:W-:Y:S01]  /*7360*/  LEA R10, P0, R13.reuse, R24, 0x2 ;  /* 0x000000180d0a7211 */ /* 0x040fe200078010ff */
[----:B------:R1:W-:Y:S03]  /*7370*/  STL.64 [R1+0x80], R28 ;  /* 0x0000801c01007387 */ /* 0x0003e60000100a00 */
[----:B------:R-:W-:-:S02]  /*7380*/  LEA.HI.X.SX32 R11, R13, R25, 0x2, P0 ;  /* 0x000000190d0b7211 */ /* 0x000fc400000f16ff */
[C---:B------:R-:W-:Y:S01]  /*7390*/  LEA R12, P0, R6.reuse, R24, 0x2 ;  /* 0x00000018060c7211 */ /* 0x040fe200078010ff */
[----:B-1----:R-:W2:Y:S04]  /*73a0*/  LDL.LU R29, [R1+0xb98] ;  /* 0x000b9800011d7983 */ /* 0x002ea80000300800 */
[----:B------:R1:W-:Y:S01]  /*73b0*/  STL.64 [R1+0x108], R8 ;  /* 0x0001080801007387 */ /* 0x0003e20000100a00 */
[----:B------:R-:W-:-:S03]  /*73c0*/  LEA.HI.X.SX32 R13, R6, R25, 0x2, P0 ;  /* 0x00000019060d7211 */ /* 0x000fc600000f16ff */
[----:B------:R3:W-:Y:S01]  /*73d0*/  STL.64 [R1+0x78], R10 ;  /* 0x0000780a01007387 */ /* 0x0007e20000100a00 */
[----:B-1----:R-:W-:-:S04]  /*73e0*/  LEA R8, P3, R15, R24, 0x2 ;  /* 0x000000180f087211 */ /* 0x002fc800078610ff */
[----:B------:R-:W-:Y:S02]  /*73f0*/  LEA.HI.X.SX32 R9, R15, R25, 0x2, P3 ;  /* 0x000000190f097211 */ /* 0x000fe400018f16ff */
[----:B---3--:R-:W-:-:S03]  /*7400*/  LEA R10, P3, R14, R24, 0x2 ;  /* 0x000000180e0a7211 */ /* 0x008fc600078610ff */
[----:B------:R-:W-:Y:S01]  /*7410*/  STL.64 [R1+0x100], R8 ;  /* 0x0001000801007387 */ /* 0x000fe20000100a00 */
[----:B------:R-:W-:-:S03]  /*7420*/  LEA.HI.X.SX32 R11, R14, R25, 0x2, P3 ;  /* 0x000000190e0b7211 */ /* 0x000fc600018f16ff */
[----:B------:R1:W-:Y:S04]  /*7430*/  STL.64 [R1+0x68], R12 ;  /* 0x0000680c01007387 */ /* 0x0003e80000100a00 */
[----:B------:R3:W-:Y:S01]  /*7440*/  STL.64 [R1+0xf8], R10 ;  /* 0x0000f80a01007387 */ /* 0x0007e20000100a00 */
[CC--:B-1----:R-:W-:Y:S02]  /*7450*/  LEA R12, P0, R16.reuse, R24.reuse, 0x2 ;  /* 0x00000018100c7211 */ /* 0x0c2fe400078010ff */
[-C--:B---3--:R-:W-:Y:S02]  /*7460*/  LEA R10, P3, R17, R24.reuse, 0x2 ;  /* 0x00000018110a7211 */ /* 0x088fe400078610ff */
[----:B------:R-:W-:Y:S02]  /*7470*/  LEA.HI.X.SX32 R13, R16, R25, 0x2, P0 ;  /* 0x00000019100d7211 */ /* 0x000fe400000f16ff */
[----:B------:R-:W-:-:S02]  /*7480*/  LEA R14, P0, R18, R24, 0x2 ;  /* 0x00000018120e7211 */ /* 0x000fc400078010ff */
[-C--:B------:R-:W-:Y:S01]  /*7490*/  LEA.HI.X.SX32 R11, R17, R25.reuse, 0x2, P3 ;  /* 0x00000019110b7211 */ /* 0x080fe200018f16ff */
[----:B------:R1:W-:Y:S01]  /*74a0*/  STL.64 [R1+0x60], R12 ;  /* 0x0000600c01007387 */ /* 0x0003e20000100a00 */
[----:B------:R-:W-:-:S03]  /*74b0*/  LEA.HI.X.SX32 R15, R18, R25, 0x2, P0 ;  /* 0x00000019120f7211 */ /* 0x000fc600000f16ff */
[----:B------:R-:W-:Y:S04]  /*74c0*/  STL.64 [R1+0xd8], R10 ;  /* 0x0000d80a01007387 */ /* 0x000fe80000100a00 */
[----:B------:R3:W-:Y:S01]  /*74d0*/  STL.64 [R1+0x58], R14 ;  /* 0x0000580e01007387 */ /* 0x0007e20000100a00 */
[----:B-1----:R-:W-:-:S04]  /*74e0*/  LEA R12, P3, R19, R24, 0x2 ;  /* 0x00000018130c7211 */ /* 0x002fc800078610ff */
[----:B------:R-:W-:Y:S02]  /*74f0*/  LEA.HI.X.SX32 R13, R19, R25, 0x2, P3 ;  /* 0x00000019130d7211 */ /* 0x000fe400018f16ff */
[----:B---3--:R-:W-:-:S03]  /*7500*/  LEA R14, P0, R20, R24, 0x2 ;  /* 0x00000018140e7211 */ /* 0x008fc600078010ff */
[----:B------:R1:W-:Y:S01]  /*7510*/  STL.64 [R1+0xb0], R12 ;  /* 0x0000b00c01007387 */ /* 0x0003e20000100a00 */
[----:B------:R-:W-:Y:S02]  /*7520*/  LEA.HI.X.SX32 R15, R20, R25, 0x2, P0 ;  /* 0x00000019140f7211 */ /* 0x000fe400000f16ff */
[----:B------:R-:W-:-:S03]  /*7530*/  LEA R16, P0, R22, R24, 0x2 ;  /* 0x0000001816107211 */ /* 0x000fc600078010ff */
[----:B------:R3:W-:Y:S01]  /*7540*/  STL.64 [R1+0x50], R14 ;  /* 0x0000500e01007387 */ /* 0x0007e20000100a00 */
[----:B-1----:R-:W-:-:S04]  /*7550*/  LEA R12, P3, R21, R24, 0x2 ;  /* 0x00000018150c7211 */ /* 0x002fc800078610ff */
[-C--:B------:R-:W-:Y:S02]  /*7560*/  LEA.HI.X.SX32 R13, R21, R25.reuse, 0x2, P3 ;  /* 0x00000019150d7211 */ /* 0x080fe400018f16ff */
[----:B---3--:R-:W-:Y:S02]  /*7570*/  LEA R14, P3, R2, R24, 0x2 ;  /* 0x00000018020e7211 */ /* 0x008fe400078610ff */
[-C--:B------:R-:W-:Y:S02]  /*7580*/  LEA.HI.X.SX32 R17, R22, R25.reuse, 0x2, P0 ;  /* 0x0000001916117211 */ /* 0x080fe400000f16ff */
[----:B------:R-:W-:Y:S01]  /*7590*/  LEA.HI.X.SX32 R15, R2, R25, 0x2, P3 ;  /* 0x00000019020f7211 */ /* 0x000fe200018f16ff */
[----:B------:R-:W-:Y:S04]  /*75a0*/  STL.64 [R1+0x90], R12 ;  /* 0x0000900c01007387 */ /* 0x000fe80000100a00 */
[----:B------:R1:W-:Y:S04]  /*75b0*/  STL.64 [R1+0x40], R16 ;  /* 0x0000401001007387 */ /* 0x0003e80000100a00 */
[----:B------:R3:W-:Y:S04]  /*75c0*/  STL.64 [R1+0x70], R14 ;  /* 0x0000700e01007387 */ /* 0x0007e80000100a00 */
[----:B------:R-:W4:Y:S01]  /*75d0*/  LDL R21, [R1+0x3e4] ;  /* 0x0003e40001157983 */ /* 0x000f220000100800 */
[----:B------:R-:W-:-:S04]  /*75e0*/  IMAD R3, R26, 0x2, R2 ;  /* 0x000000021a037824 */ /* 0x000fc800078e0202 */
[----:B------:R-:W-:-:S04]  /*75f0*/  IMAD R4, R26, 0x2, R3 ;  /* 0x000000021a047824 */ /* 0x000fc800078e0203 */
[----:B------:R-:W-:Y:S01]  /*7600*/  IMAD R7, R26, 0x2, R4 ;  /* 0x000000021a077824 */ /* 0x000fe200078e0204 */
[----:B-1----:R-:W-:-:S03]  /*7610*/  LEA R16, P0, R3, R24, 0x2 ;  /* 0x0000001803107211 */ /* 0x002fc600078010ff */
[----:B------:R-:W-:Y:S01]  /*7620*/  IMAD R5, R26, 0x2, R7 ;  /* 0x000000021a057824 */ /* 0x000fe200078e0207 */
[----:B---3--:R-:W-:-:S03]  /*7630*/  LEA R14, P3, R4, R24, 0x2 ;  /* 0x00000018040e7211 */ /* 0x008fc600078610ff */
[C---:B------:R-:W-:Y:S01]  /*7640*/  IMAD R8, R26.reuse, 0x2, R5 ;  /* 0x000000021a087824 */ /* 0x040fe200078e0205 */
[-C--:B------:R-:W-:Y:S02]  /*7650*/  LEA.HI.X.SX32 R17, R3, R25.reuse, 0x2, P0 ;  /* 0x0000001903117211 */ /* 0x080fe400000f16ff */
[-C--:B------:R-:W-:Y:S01]  /*7660*/  LEA R2, P0, R7, R24.reuse, 0x2 ;  /* 0x0000001807027211 */ /* 0x080fe200078010ff */
[----:B------:R-:W-:Y:S01]  /*7670*/  IMAD R9, R26, 0x2, R8 ;  /* 0x000000021a097824 */ /* 0x000fe200078e0208 */
[-C--:B------:R-:W-:Y:S01]  /*7680*/  LEA.HI.X.SX32 R15, R4, R25.reuse, 0x2, P3 ;  /* 0x00000019040f7211 */ /* 0x080fe200018f16ff */
[----:B------:R-:W1:Y:S01]  /*7690*/  S2R R18, SR_TID.X ;  /* 0x0000000000127919 */ /* 0x000e620000002100 */
[-C--:B------:R-:W-:Y:S01]  /*76a0*/  LEA R4, P3, R5, R24.reuse, 0x2 ;  /* 0x0000001805047211 */ /* 0x080fe200078610ff */
[----:B------:R-:W-:Y:S01]  /*76b0*/  IMAD R10, R26, 0x2, R9 ;  /* 0x000000021a0a7824 */ /* 0x000fe200078e0209 */
[-C--:B------:R-:W-:Y:S02]  /*76c0*/  LEA.HI.X.SX32 R3, R7, R25.reuse, 0x2, P0 ;  /* 0x0000001907037211 */ /* 0x080fe400000f16ff */
[----:B------:R-:W-:Y:S01]  /*76d0*/  LEA R6, P0, R8, R24, 0x2 ;  /* 0x0000001808067211 */ /* 0x000fe200078010ff */
[----:B------:R-:W-:Y:S01]  /*76e0*/  IMAD.MOV.U32 R28, RZ, RZ, R23 ;  /* 0x000000ffff1c7224 */ /* 0x000fe200078e0017 */
[-C--:B------:R-:W-:Y:S01]  /*76f0*/  LEA.HI.X.SX32 R5, R5, R25.reuse, 0x2, P3 ;  /* 0x0000001905057211 */ /* 0x080fe200018f16ff */
[----:B------:R-:W-:Y:S01]  /*7700*/  IMAD R11, R26, 0x2, R10 ;  /* 0x000000021a0b7824 */ /* 0x000fe200078e020a */
[----:B------:R3:W-:Y:S01]  /*7710*/  STL.64 [R1+0x38], R16 ;  /* 0x0000381001007387 */ /* 0x0007e20000100a00 */
[----:B------:R-:W-:-:S03]  /*7720*/  LEA.HI.X.SX32 R7, R8, R25, 0x2, P0 ;  /* 0x0000001908077211 */ /* 0x000fc600000f16ff */
[----:B------:R-:W5:Y:S01]  /*7730*/  LDL R23, [R1+0x3e0] ;  /* 0x0003e00001177983 */ /* 0x000f620000100800 */
[----:B------:R-:W-:-:S03]  /*7740*/  IMAD R12, R26, 0x2, R11 ;  /* 0x000000021a0c7824 */ /* 0x000fc600078e020b */
[----:B------:R1:W-:Y:S01]  /*7750*/  STL.64 [R1+0x48], R14 ;  /* 0x0000480e01007387 */ /* 0x0003e20000100a00 */
[----:B---3--:R-:W-:-:S03]  /*7760*/  LEA R16, P3, R9, R24, 0x2 ;  /* 0x0000001809107211 */ /* 0x008fc600078610ff */
[----:B------:R3:W-:Y:S01]  /*7770*/  STL.64 [R1+0xb48], R2 ;  /* 0x000b480201007387 */ /* 0x0007e20000100a00 */
[----:B------:R-:W-:Y:S02]  /*7780*/  LEA R8, P0, R10, R24, 0x2 ;  /* 0x000000180a087211 */ /* 0x000fe400078010ff */
[----:B------:R-:W-:Y:S01]  /*7790*/  LEA.HI.X.SX32 R17, R9, R25, 0x2, P3 ;  /* 0x0000001909117211 */ /* 0x000fe200018f16ff */
[----:B------:R-:W-:Y:S01]  /*77a0*/  STL.64 [R1+0xb40], R4 ;  /* 0x000b400401007387 */ /* 0x000fe20000100a00 */
[----:B------:R-:W-:-:S03]  /*77b0*/  IMAD R13, R26, 0x2, R12 ;  /* 0x000000021a0d7824 */ /* 0x000fc600078e020c */
[----:B------:R3:W-:Y:S01]  /*77c0*/  STL.64 [R1+0xb50], R6 ;  /* 0x000b500601007387 */ /* 0x0007e20000100a00 */
[----:B------:R-:W-:Y:S01]  /*77d0*/  LEA.HI.X.SX32 R9, R10, R25, 0x2, P0 ;  /* 0x000000190a097211 */ /* 0x000fe200000f16ff */
[----:B-1----:R-:W-:Y:S02]  /*77e0*/  IMAD R14, R26, 0x2, R13 ;  /* 0x000000021a0e7824 */ /* 0x002fe400078e020d */
[----:B---3--:R-:W3:Y:S01]  /*77f0*/  LDL R3, [R1+0x3dc] ;  /* 0x0003dc0001037983 */ /* 0x008ee20000100800 */
[----:B------:R-:W-:Y:S01]  /*7800*/  LEA R6, P3, R11, R24, 0x2 ;  /* 0x000000180b067211 */ /* 0x000fe200078610ff */
[----:B------:R-:W-:-:S03]  /*7810*/  IMAD.MOV.U32 R5, RZ, RZ, c[0x0][0x188] ;  /* 0x00006200ff057624 */ /* 0x000fc600078e00ff */
[-C--:B------:R-:W-:Y:S01]  /*7820*/  LEA.HI.X.SX32 R7, R11, R25.reuse, 0x2, P3 ;  /* 0x000000190b077211 */ /* 0x080fe200018f16ff */
[----:B------:R1:W-:Y:S01]  /*7830*/  STL.64 [R1+0x250], R16 ;  /* 0x0002501001007387 */ /* 0x0003e20000100a00 */
[C---:B------:R-:W-:Y:S01]  /*7840*/  LEA R10, P0, R12.reuse, R24, 0x2 ;  /* 0x000000180c0a7211 */ /* 0x040fe200078010ff */
[----:B------:R-:W-:Y:S02]  /*7850*/  IMAD R15, R5, 0x2, R14 ;  /* 0x00000002050f7824 */ /* 0x000fe400078e020e */
[----:B------:R-:W-:Y:S01]  /*7860*/  STL.64 [R1+0xb58], R8 ;  /* 0x000b580801007387 */ /* 0x000fe20000100a00 */
[----:B------:R-:W-:-:S03]  /*7870*/  LEA.HI.X.SX32 R11, R12, R25, 0x2, P0 ;  /* 0x000000190c0b7211 */ /* 0x000fc600000f16ff */
[----:B------:R1:W-:Y:S01]  /*7880*/  STL.64 [R1+0x280], R6 ;  /* 0x0002800601007387 */ /* 0x0003e20000100a00 */
[----:B------:R-:W-:Y:S01]  /*7890*/  SHF.R.U32.HI R18, RZ, 0x8, R18 ;  /* 0x00000008ff127819 */ /* 0x000fe20000011612 */
[----:B-1----:R-:W-:Y:S02]  /*78a0*/  IMAD R16, R5, 0x2, R15 ;  /* 0x0000000205107824 */ /* 0x002fe400078e020f */
[----:B------:R-:W-:Y:S01]  /*78b0*/  STL.64 [R1+0xb60], R10 ;  /* 0x000b600a01007387 */ /* 0x000fe20000100a00 */
[-C--:B------:R-:W-:Y:S01]  /*78c0*/  LEA R6, P3, R13, R24.reuse, 0x2 ;  /* 0x000000180d067211 */ /* 0x080fe200078610ff */
[----:B------:R-:W-:Y:S01]  /*78d0*/  IMAD R17, R5, 0x2, R16 ;  /* 0x0000000205117824 */ /* 0x000fe200078e0210 */
[----:B------:R-:W-:Y:S01]  /*78e0*/  LEA R12, P0, R14, R24, 0x2 ;  /* 0x000000180e0c7211 */ /* 0x000fe200078010ff */
[----:B------:R-:W2:Y:S01]  /*78f0*/  LDL R26, [R1+0x3d8] ;  /* 0x0003d800011a7983 */ /* 0x000ea20000100800 */
[----:B------:R-:W-:Y:S02]  /*7900*/  LEA.HI.X.SX32 R7, R13, R25, 0x2, P3 ;  /* 0x000000190d077211 */ /* 0x000fe400018f16ff */
[----:B------:R-:W-:-:S03]  /*7910*/  SGXT.U32 R18, R18, 0x1 ;  /* 0x000000011212781a */ /* 0x000fc60000000000 */
[----:B------:R1:W-:Y:S01]  /*7920*/  STL.64 [R1+0x270], R6 ;  /* 0x0002700601007387 */ /* 0x0003e20000100a00 */
[----:B------:R-:W-:Y:S01]  /*7930*/  LEA.HI.X.SX32 R13, R14, R25, 0x2, P0 ;  /* 0x000000190e0d7211 */ /* 0x000fe200000f16ff */
[----:B------:R-:W-:Y:S01]  /*7940*/  IMAD R19, R5, 0x2, R17 ;  /* 0x0000000205137824 */ /* 0x000fe200078e0211 */
[-C--:B------:R-:W-:Y:S01]  /*7950*/  LEA R14, P0, R16, R24.reuse, 0x2 ;  /* 0x00000018100e7211 */ /* 0x080fe200078010ff */
[----:B------:R-:W-:Y:S01]  /*7960*/  IMAD R18, R18, c[0x0][0x188], RZ ;  /* 0x0000620012127a24 */ /* 0x000fe200078e02ff */
[----:B-1----:R-:W-:Y:S01]  /*7970*/  LEA R6, P3, R15, R24, 0x2 ;  /* 0x000000180f067211 */ /* 0x002fe200078610ff */
[----:B------:R-:W-:-:S03]  /*7980*/  IMAD.MOV.U32 R22, RZ, RZ, R28 ;  /* 0x000000ffff167224 */ /* 0x000fc600078e001c */
[-C--:B------:R-:W-:Y:S02]  /*7990*/  LEA.HI.X.SX32 R7, R15, R25.reuse, 0x2, P3 ;  /* 0x000000190f077211 */ /* 0x080fe400018f16ff */
[-C--:B------:R-:W-:Y:S01]  /*79a0*/  LEA R8, P3, R17, R24.reuse, 0x2 ;  /* 0x0000001811087211 */ /* 0x080fe200078610ff */
[----:B------:R-:W-:Y:S01]  /*79b0*/  IMAD.SHL.U32 R18, R18, 0x4, RZ ;  /* 0x0000000412127824 */ /* 0x000fe200078e00ff */
[-C--:B------:R-:W-:Y:S01]  /*79c0*/  LEA.HI.X.SX32 R15, R16, R25.reuse, 0x2, P0 ;  /* 0x00000019100f7211 */ /* 0x080fe200000f16ff */
[----:B------:R1:W-:Y:S01]  /*79d0*/  STL.64 [R1+0xb68], R12 ;  /* 0x000b680c01007387 */ /* 0x0003e20000100a00 */
[----:B------:R-:W-:Y:S02]  /*79e0*/  LEA R16, P5, R19, R24, 0x2 ;  /* 0x0000001813107211 */ /* 0x000fe400078a10ff */
[-C--:B------:R-:W-:Y:S01]  /*79f0*/  LEA.HI.X.SX32 R9, R17, R25.reuse, 0x2, P3 ;  /* 0x0000001911097211 */ /* 0x080fe200018f16ff */
[----:B------:R-:W2:Y:S01]  /*7a00*/  LDL R11, [R1+0x60c] ;  /* 0x00060c00010b7983 */ /* 0x000ea20000100800 */
[----:B------:R-:W-:-:S03]  /*7a10*/  LEA.HI.X.SX32 R17, R19, R25, 0x2, P5 ;  /* 0x0000001913117211 */ /* 0x000fc600028f16ff */
[----:B------:R1:W-:Y:S02]  /*7a20*/  STL.64 [R1+0x260], R6 ;  /* 0x0002600601007387 */ /* 0x0003e40000100a00 */
[----:B-1----:R-:W-:Y:S02]  /*7a30*/  IADD3 R12, P0, R18, R24, RZ ;  /* 0x00000018120c7210 */ /* 0x002fe40007f1e0ff */
[----:B------:R-:W2:Y:S04]  /*7a40*/  LDL R7, [R1+0x384] ;  /* 0x0003840001077983 */ /* 0x000ea80000100800 */
[----:B------:R-:W-:Y:S01]  /*7a50*/  STL.64 [R1+0xb70], R14 ;  /* 0x000b700e01007387 */ /* 0x000fe20000100a00 */
[----:B----4-:R-:W-:-:S05]  /*7a60*/  IMAD.SHL.U32 R28, R21, 0x4, RZ ;  /* 0x00000004151c7824 */ /* 0x010fca00078e00ff */
[----:B------:R-:W-:Y:S04]  /*7a70*/  STL [R1+0x5f8], R28 ;  /* 0x0005f81c01007387 */ /* 0x000fe80000100800 */
[----:B------:R1:W-:Y:S04]  /*7a80*/  STL.64 [R1+0x248], R8 ;  /* 0x0002480801007387 */ /* 0x0003e80000100a00 */
[----:B-1----:R-:W4:Y:S04]  /*7a90*/  LDL R8, [R1+0x3ec] ;  /* 0x0003ec0001087983 */ /* 0x002f280000100800 */
[----:B------:R-:W2:Y:S04]  /*7aa0*/  LDL R9, [R1+0x5fc] ;  /* 0x0005fc0001097983 */ /* 0x000ea80000100800 */
[----:B------:R1:W-:Y:S04]  /*7ab0*/  STL.64 [R1+0xb78], R16 ;  /* 0x000b781001007387 */ /* 0x0003e80000100a00 */
[----:B------:R2:W-:Y:S04]  /*7ac0*/  STL [R1+0x20], R12 ;  /* 0x0000200c01007387 */ /* 0x0005e80000100800 */
[----:B-1----:R1:W2:Y:S04]  /*7ad0*/  LDL.64 R16, [R1+0x20] ;  /* 0x0000200001107983 */ /* 0x0022a80000100a00 */
[----:B------:R-:W1:Y:S04]  /*7ae0*/  S2R R20, SR_TID.X ;  /* 0x0000000000147919 */ /* 0x000e680000002100 */
[----:B------:R-:W3:Y:S01]  /*7af0*/  S2R R2, SR_TID.X ;  /* 0x0000000000027919 */ /* 0x000ee20000002100 */
[----:B------:R-:W-:Y:S01]  /*7b00*/  IMAD.MOV.U32 R4, RZ, RZ, c[0x0][0x188] ;  /* 0x00006200ff047624 */ /* 0x000fe200078e00ff */
[----:B-1----:R-:W-:-:S04]  /*7b10*/  SHF.R.U32.HI R20, RZ, 0x8, R20 ;  /* 0x00000008ff147819 */ /* 0x002fc80000011614 */
[----:B------:R-:W-:-:S05]  /*7b20*/  SGXT.U32 R20, R20, 0x1 ;  /* 0x000000011414781a */ /* 0x000fca0000000000 */
[----:B------:R-:W-:Y:S01]  /*7b30*/  IMAD R20, R20, c[0x0][0x188], RZ ;  /* 0x0000620014147a24 */ /* 0x000fe200078e02ff */
[----:B---3--:R-:W-:-:S03]  /*7b40*/  SHF.R.U32.HI R2, RZ, 0x8, R2 ;  /* 0x00000008ff027819 */ /* 0x008fc60000011602 */
[----:B------:R-:W-:Y:S01]  /*7b50*/  IMAD R20, R4, 0x2, R20 ;  /* 0x0000000204147824 */ /* 0x000fe200078e0214 */
[----:B------:R-:W-:-:S03]  /*7b60*/  SGXT.U32 R2, R2, 0x1 ;  /* 0x000000010202781a */ /* 0x000fc60000000000 */
[----:B------:R-:W-:Y:S02]  /*7b70*/  IMAD.SHL.U32 R20, R20, 0x4, RZ ;  /* 0x0000000414147824 */ /* 0x000fe400078e00ff */
[----:B------:R-:W-:-:S03]  /*7b80*/  IMAD.MOV.U32 R6, RZ, RZ, c[0x0][0x188] ;  /* 0x00006200ff067624 */ /* 0x000fc600078e00ff */
[----:B------:R-:W-:Y:S01]  /*7b90*/  IADD3 R14, P3, R20, R24, RZ ;  /* 0x00000018140e7210 */ /* 0x000fe20007f7e0ff */
[----:B------:R-:W-:-:S04]  /*7ba0*/  IMAD R20, R2, c[0x0][0x188], RZ ;  /* 0x0000620002147a24 */ /* 0x000fc800078e02ff */
[----:B------:R-:W-:Y:S02]  /*7bb0*/  IMAD R20, R6, 0x2, R20 ;  /* 0x0000000206147824 */ /* 0x000fe400078e0214 */
[----:B------:R-:W-:Y:S02]  /*7bc0*/  IMAD R4, R2, c[0x0][0x188], RZ ;  /* 0x0000620002047a24 */ /* 0x000fe400078e02ff */
[----:B------:R-:W-:Y:S02]  /*7bd0*/  IMAD R20, R6, 0x2, R20 ;  /* 0x0000000206147824 */ /* 0x000fe400078e0214 */
[----:B------:R-:W-:Y:S02]  /*7be0*/  IMAD R2, R2, c[0x0][0x188], RZ ;  /* 0x0000620002027a24 */ /* 0x000fe400078e02ff */
[----:B------:R-:W-:Y:S02]  /*7bf0*/  IMAD.SHL.U32 R20, R20, 0x4, RZ ;  /* 0x0000000414147824 */ /* 0x000fe400078e00ff */
[----:B------:R-:W-:-:S02]  /*7c00*/  IMAD R2, R6, 0x2, R2 ;  /* 0x0000000206027824 */ /* 0x000fc400078e0202 */
[----:B-----5:R-:W-:-:S03]  /*7c10*/  IMAD.SHL.U32 R18, R23, 0x4, RZ ;  /* 0x0000000417127824 */ /* 0x020fc600078e00ff */
[-C--:B------:R-:W-:Y:S02]  /*7c20*/  LEA.HI.X.SX32 R15, R2, R25.reuse, 0x2, P3 ;  /* 0x00000019020f7211 */ /* 0x080fe400018f16ff */
[----:B------:R-:W-:Y:S04]  /*7c30*/  STL [R1+0x5f4], R18 ;  /* 0x0005f41201007387 */ /* 0x000fe80000100800 */
[----:B------:R-:W3:Y:S01]  /*7c40*/  LDL.LU R2, [R1+0x198] ;  /* 0x0001980001027983 */ /* 0x000ee20000300800 */
[----:B--2---:R-:W-:Y:S01]  /*7c50*/  IMAD.MOV.U32 R16, RZ, RZ, R12 ;  /* 0x000000ffff107224 */ /* 0x004fe200078e000c */
[----:B------:R-:W-:Y:S02]  /*7c60*/  LEA.HI.X.SX32 R17, R4, R25, 0x2, P0 ;  /* 0x0000001904117211 */ /* 0x000fe400000f16ff */
[----:B------:R-:W-:Y:S01]  /*7c70*/  IADD3 R12, P0, R20, R24, RZ ;  /* 0x00000018140c7210 */ /* 0x000fe20007f1e0ff */
[----:B------:R-:W-:-:S02]  /*7c80*/  IMAD.SHL.U32 R20, R3, 0x4, RZ ;  /* 0x0000000403147824 */ /* 0x000fc400078e00ff */
[----:B------:R-:W-:Y:S04]  /*7c90*/  STL [R1+0x24], R17 ;  /* 0x0000241101007387 */ /* 0x000fe80000100800 */
[----:B------:R-:W-:Y:S04]  /*7ca0*/  STL.64 [R1+0x30], R14 ;  /* 0x0000300e01007387 */ /* 0x000fe80000100a00 */
[----:B------:R-:W-:Y:S04]  /*7cb0*/  STL [R1+0x5f0], R20 ;  /* 0x0005f01401007387 */ /* 0x000fe80000100800 */
[----:B------:R1:W-:Y:S04]  /*7cc0*/  STL.64 [R1+0xb88], R16 ;  /* 0x000b881001007387 */ /* 0x0003e80000100a00 */
[----:B-1----:R-:W2:Y:S04]  /*7cd0*/  LDL R16, [R1+0x3e8] ;  /* 0x0003e80001107983 */ /* 0x002ea80000100800 */
[----:B------:R-:W1:Y:S01]  /*7ce0*/  S2R R4, SR_TID.X ;  /* 0x0000000000047919 */ /* 0x000e620000002100 */
[----:B------:R-:W-:Y:S01]  /*7cf0*/  IMAD.MOV.U32 R10, RZ, RZ, c[0x0][0x188] ;  /* 0x00006200ff0a7624 */ /* 0x000fe200078e00ff */
[----:B------:R-:W-:-:S02]  /*7d00*/  IADD3 R14, P3, R11, R24, RZ ;  /* 0x000000180b0e7210 */ /* 0x000fc40007f7e0ff */
[----:B------:R-:W5:Y:S01]  /*7d10*/  LDL.LU R17, [R1+0x19c] ;  /* 0x00019c0001117983 */ /* 0x000f620000300800 */
[--C-:B-1----:R-:W-:Y:S02]  /*7d20*/  SHF.R.U32.HI R6, RZ, 0x8, R4.reuse ;  /* 0x00000008ff067819 */ /* 0x102fe40000011604 */
[----:B------:R-:W-:Y:S02]  /*7d30*/  SHF.R.U32.HI R4, RZ, 0x8, R4 ;  /* 0x00000008ff047819 */ /* 0x000fe40000011604 */
[----:B------:R-:W-:Y:S02]  /*7d40*/  SGXT.U32 R6, R6, 0x1 ;  /* 0x000000010606781a */ /* 0x000fe40000000000 */
[----:B------:R-:W-:-:S03]  /*7d50*/  SGXT.U32 R4, R4, 0x1 ;  /* 0x000000010404781a */ /* 0x000fc60000000000 */
[----:B------:R-:W-:Y:S02]  /*7d60*/  IMAD R6, R6, c[0x0][0x188], RZ ;  /* 0x0000620006067a24 */ /* 0x000fe400078e02ff */
[----:B------:R-:W-:Y:S02]  /*7d70*/  IMAD R4, R4, c[0x0][0x188], RZ ;  /* 0x0000620004047a24 */ /* 0x000fe400078e02ff */
[C---:B------:R-:W-:Y:S02]  /*7d80*/  IMAD R6, R10.reuse, 0x2, R6 ;  /* 0x000000020a067824 */ /* 0x040fe400078e0206 */
[C---:B------:R-:W-:Y:S02]  /*7d90*/  IMAD R4, R5.reuse, 0x2, R4 ;  /* 0x0000000205047824 */ /* 0x040fe400078e0204 */
[----:B------:R-:W-:Y:S02]  /*7da0*/  IMAD R6, R10, 0x2, R6 ;  /* 0x000000020a067824 */ /* 0x000fe400078e0206 */
[----:B------:R-:W-:-:S03]  /*7db0*/  IMAD R4, R5, 0x2, R4 ;  /* 0x0000000205047824 */ /* 0x000fc600078e0204 */
[-C--:B------:R-:W-:Y:S01]  /*7dc0*/  LEA.HI.X.SX32 R13, R6, R25.reuse, 0x2, P0 ;  /* 0x00000019060d7211 */ /* 0x080fe200000f16ff */
[----:B------:R-:W-:Y:S01]  /*7dd0*/  IMAD R4, R5, 0x2, R4 ;  /* 0x0000000205047824 */ /* 0x000fe200078e0204 */
[-C--:B------:R-:W-:Y:S01]  /*7de0*/  IADD3 R10, P0, R22, R24.reuse, RZ ;  /* 0x00000018160a7210 */ /* 0x080fe20007f1e0ff */
[----:B------:R-:W-:Y:S02]  /*7df0*/  IMAD.SHL.U32 R5, R29, 0x4, RZ ;  /* 0x000000041d057824 */ /* 0x000fe400078e00ff */
[----:B------:R-:W-:Y:S01]  /*7e00*/  IMAD.SHL.U32 R22, R26, 0x4, RZ ;  /* 0x000000041a167824 */ /* 0x000fe200078e00ff */
[-C--:B----4-:R-:W-:Y:S02]  /*7e10*/  LEA.HI.X.SX32 R11, R8, R25.reuse, 0x2, P0 ;  /* 0x00000019080b7211 */ /* 0x090fe400000f16ff */
[----:B------:R-:W-:Y:S02]  /*7e20*/  LEA.HI.X.SX32 R15, R4, R25, 0x2, P3 ;  /* 0x00000019040f7211 */ /* 0x000fe400018f16ff */
[-C--:B------:R-:W-:Y:S01]  /*7e30*/  IADD3 R8, P0, R9, R24.reuse, RZ ;  /* 0x0000001809087210 */ /* 0x080fe20007f1e0ff */
[----:B------:R-:W-:Y:S01]  /*7e40*/  STL.64 [R1+0x18], R12 ;  /* 0x0000180c01007387 */ /* 0x000fe20000100a00 */
[----:B------:R-:W-:-:S03]  /*7e50*/  IADD3 R4, P3, R5, R24, RZ ;  /* 0x0000001805047210 */ /* 0x000fc60007f7e0ff */
[----:B------:R-:W-:Y:S01]  /*7e60*/  STL [R1+0x5ec], R22 ;  /* 0x0005ec1601007387 */ /* 0x000fe20000100800 */
[----:B------:R-:W-:-:S03]  /*7e70*/  LEA.HI.X.SX32 R5, R29, R25, 0x2, P3 ;  /* 0x000000191d057211 */ /* 0x000fc600018f16ff */
[----:B------:R1:W-:Y:S02]  /*7e80*/  STL.64 [R1+0x28], R14 ;  /* 0x0000280e01007387 */ /* 0x0003e40000100a00 */
[----:B-1----:R-:W-:Y:S02]  /*7e90*/  IMAD.MOV.U32 R15, RZ, RZ, R27 ;  /* 0x000000ffff0f7224 */ /* 0x002fe400078e001b */
[----:B------:R-:W4:Y:S01]  /*7ea0*/  LDL.LU R14, [R1+0x1a4] ;  /* 0x0001a400010e7983 */ /* 0x000f220000300800 */
[----:B------:R-:W-:-:S03]  /*7eb0*/  IMAD.SHL.U32 R27, R7, 0x4, RZ ;  /* 0x00000004071b7824 */ /* 0x000fc600078e00ff */
[----:B------:R-:W4:Y:S04]  /*7ec0*/  LDL.LU R6, [R1+0x1a0] ;  /* 0x0001a00001067983 */ /* 0x000f280000300800 */
[----:B------:R-:W-:Y:S04]  /*7ed0*/  STL.64 [R1+0x10], R10 ;  /* 0x0000100a01007387 */ /* 0x000fe80000100a00 */
[----:B------:R-:W-:Y:S04]  /*7ee0*/  STL [R1+0x5e8], R27 ;  /* 0x0005e81b01007387 */ /* 0x000fe80000100800 */
[----:B------:R-:W-:Y:S04]  /*7ef0*/  STL.64 [R1+0x8], R4 ;  /* 0x0000080401007387 */ /* 0x000fe80000100a00 */
[----:B------:R3:W-:Y:S01]  /*7f00*/  STL.64 [R1+0xb80], R4 ;  /* 0x000b800401007387 */ /* 0x0007e20000100a00 */
[----:B--2---:R-:W-:Y:S01]  /*7f10*/  LEA.HI.X.SX32 R9, R16, R25, 0x2, P0 ;  /* 0x0000001910097211 */ /* 0x004fe200000f16ff */
[----:B------:R-:W-:Y:S01]  /*7f20*/  IMAD.MOV.U32 R16, RZ, RZ, c[0x0][0x188] ;  /* 0x00006200ff107624 */ /* 0x000fe200078e00ff */
[----:B------:R-:W-:-:S03]  /*7f30*/  IADD3 R18, P0, R18, R24, RZ ;  /* 0x0000001812127210 */ /* 0x000fc60007f1e0ff */
[----:B------:R-:W-:Y:S01]  /*7f40*/  IMAD R16, R16, 0x2, R19 ;  /* 0x0000000210107824 */ /* 0x000fe200078e0213 */
[-C--:B------:R-:W-:Y:S02]  /*7f50*/  LEA.HI.X.SX32 R19, R23, R25.reuse, 0x2, P0 ;  /* 0x0000001917137211 */ /* 0x080fe400000f16ff */
[-C--:B------:R-:W-:Y:S01]  /*7f60*/  IADD3 R22, P0, R22, R24.reuse, RZ ;  /* 0x0000001816167210 */ /* 0x080fe20007f1e0ff */
[----:B------:R-:W-:Y:S03]  /*7f70*/  STL.64 [R1], R8 ;  /* 0x0000000801007387 */ /* 0x000fe60000100a00 */
[----:B------:R-:W-:Y:S02]  /*7f80*/  LEA.HI.X.SX32 R23, R26, R25, 0x2, P0 ;  /* 0x000000191a177211 */ /* 0x000fe400000f16ff */
[----:B------:R-:W2:Y:S01]  /*7f90*/  LDL.LU R26, [R1+0xb94] ;  /* 0x000b9400011a7983 */ /* 0x000ea20000300800 */
[-C--:B------:R-:W-:Y:S01]  /*7fa0*/  IADD3 R28, P3, R28, R24.reuse, RZ ;  /* 0x000000181c1c7210 */ /* 0x080fe20007f7e0ff */
[----:B---3--:R-:W-:Y:S01]  /*7fb0*/  IMAD R4, R2, c[0x0][0x190], RZ ;  /* 0x0000640002047a24 */ /* 0x008fe200078e02ff */
[----:B------:R-:W-:-:S02]  /*7fc0*/  LEA R2, P5, R16, R24, 0x2 ;  /* 0x0000001810027211 */ /* 0x000fc400078a10ff */
[----:B------:R-:W-:Y:S02]  /*7fd0*/  LEA.HI.X.SX32 R29, R21, R25, 0x2, P3 ;  /* 0x00000019151d7211 */ /* 0x000fe400018f16ff */
[----:B------:R-:W-:-:S04]  /*7fe0*/  IADD3 R20, P3, R20, R24, RZ ;  /* 0x0000001814147210 */ /* 0x000fc80007f7e0ff */
[-C--:B------:R-:W-:Y:S02]  /*7ff0*/  LEA.HI.X.SX32 R21, R3, R25.reuse, 0x2, P3 ;  /* 0x0000001903157211 */ /* 0x080fe400018f16ff */
[----:B------:R-:W-:Y:S01]  /*8000*/  LEA.HI.X.SX32 R3, R16, R25, 0x2, P5 ;  /* 0x0000001910037211 */ /* 0x000fe200028f16ff */
[----:B------:R-:W-:Y:S01]  /*8010*/  STL [R1+0x404], R4 ;  /* 0x0004040401007387 */ /* 0x000fe20000100800 */
[----:B------:R-:W-:Y:S01]  /*8020*/  IADD3 R24, P3, R27, R24, RZ ;  /* 0x000000181b187210 */ /* 0x000fe20007f7e0ff */
[----:B-----5:R-:W-:Y:S02]  /*8030*/  IMAD R5, R17, c[0x0][0x190], RZ ;  /* 0x0000640011057a24 */ /* 0x020fe400078e02ff */
[----:B------:R-:W3:Y:S04]  /*8040*/  LDL.LU R27, [R1+0xb90] ;  /* 0x000b9000011b7983 */ /* 0x000ee80000300800 */
[----:B------:R1:W-:Y:S02]  /*8050*/  STL.64 [R1+0x230], R2 ;  /* 0x0002300201007387 */ /* 0x0003e40000100a00 */
[----:B-1----:R-:W-:-:S02]  /*8060*/  LEA R2, P0, R4, R0, 0x2 ;  /* 0x0000000004027211 */ /* 0x002fc400078010ff */
[----:B------:R-:W-:Y:S02]  /*8070*/  STL [R1+0x400], R5 ;  /* 0x0004000501007387 */ /* 0x000fe40000100800 */
[----:B--2---:R-:W-:Y:S02]  /*8080*/  LEA.HI.X.SX32 R3, R4, R26, 0x2, P0 ;  /* 0x0000001a04037211 */ /* 0x004fe400000f16ff */
[----:B------:R-:W-:-:S04]  /*8090*/  LEA R16, P0, R5, R0, 0x2 ;  /* 0x0000000005107211 */ /* 0x000fc800078010ff */
[----:B------:R-:W-:Y:S01]  /*80a0*/  LEA.HI.X.SX32 R17, R5, R26, 0x2, P0 ;  /* 0x0000001a05117211 */ /* 0x000fe200000f16ff */
[----:B------:R-:W-:Y:S04]  /*80b0*/  STL.64 [R1+0x1e8], R2 ;  /* 0x0001e80201007387 */ /* 0x000fe80000100a00 */
[----:B------:R1:W-:Y:S04]  /*80c0*/  STL.64 [R1+0x1d8], R16 ;  /* 0x0001d81001007387 */ /* 0x0003e80000100a00 */
[----:B-1----:R-:W2:Y:S01]  /*80d0*/  LDL.LU.64 R16, [R1+0xb88] ;  /* 0x000b880001107983 */ /* 0x002ea20000300a00 */
[----:B------:R-:W-:-:S03]  /*80e0*/  LEA.HI.X.SX32 R25, R7, R25, 0x2, P3 ;  /* 0x0000001907197211 */ /* 0x000fc600018f16ff */
[----:B------:R-:W1:Y:S01]  /*80f0*/  S2R R7, SR_TID.X ;  /* 0x0000000000077919 */ /* 0x000e620000002100 */
[----:B------:R-:W-:Y:S01]  /*8100*/  ULDC.64 UR10, c[0x0][0x118] ;  /* 0x00004600000a7ab9 */ /* 0x000fe20000000a00 */
[----:B-1----:R-:W-:-:S04]  /*8110*/  SHF.R.U32.HI R7, RZ, 0x8, R7 ;  /* 0x00000008ff077819 */ /* 0x002fc80000011607 */
[----:B------:R-:W-:-:S04]  /*8120*/  SGXT.U32 R7, R7, 0x1 ;  /* 0x000000010707781a */ /* 0x000fc80000000000 */
[C---:B------:R-:W-:Y:S02]  /*8130*/  LOP3.LUT R4, R7.reuse, 0x14, RZ, 0xfc, !PT ;  /* 0x0000001407047812 */ /* 0x040fe400078efcff */
[C---:B------:R-:W-:Y:S02]  /*8140*/  LOP3.LUT R3, R7.reuse, 0x18, RZ, 0xfc, !PT ;  /* 0x0000001807037812 */ /* 0x040fe400078efcff */
[----:B------:R-:W-:Y:S02]  /*8150*/  ISETP.GE.AND P0, PT, R4, c[0x0][0x180], PT ;  /* 0x0000600004007a0c */ /* 0x000fe40003f06270 */
[----:B------:R-:W-:Y:S02]  /*8160*/  LOP3.LUT R2, R7, 0x1c, RZ, 0xfc, !PT ;  /* 0x0000001c07027812 */ /* 0x000fe400078efcff */
[----:B---3--:R-:W-:Y:S02]  /*8170*/  SEL R0, R27, RZ, !P0 ;  /* 0x000000ff1b007207 */ /* 0x008fe40004000000 */
[----:B------:R-:W-:-:S04]  /*8180*/  ISETP.GE.AND P0, PT, R2, c[0x0][0x180], PT ;  /* 0x0000600002007a0c */ /* 0x000fc80003f06270 */
[----:B------:R-:W-:Y:S02]  /*8190*/  SEL R26, R27, RZ, !P0 ;  /* 0x000000ff1b1a7207 */ /* 0x000fe40004000000 */
[----:B----4-:R-:W-:Y:S02]  /*81a0*/  ISETP.NE.U32.AND P3, PT, R14, RZ, PT ;  /* 0x000000ff0e00720c */ /* 0x010fe40003f65070 */
[----:B------:R-:W-:Y:S02]  /*81b0*/  ISETP.NE.U32.AND P5, PT, R6, RZ, PT ;  /* 0x000000ff0600720c */ /* 0x000fe40003fa5070 */
[C---:B------:R-:W-:Y:S02]  /*81c0*/  LOP3.LUT R6, R7.reuse, 0x24, RZ, 0xfc, !PT ;  /* 0x0000002407067812 */ /* 0x040fe400078efcff */
[C---:B------:R-:W-:Y:S02]  /*81d0*/  LOP3.LUT R5, R7.reuse, 0x28, RZ, 0xfc, !PT ;  /* 0x0000002807057812 */ /* 0x040fe400078efcff */
[----:B------:R-:W-:Y:S01]  /*81e0*/  LOP3.LUT R4, R7, 0x2c, RZ, 0xfc, !PT ;  /* 0x0000002c07047812 */ /* 0x000fe200078efcff */
[----:B--2---:R1:W-:Y:S01]  /*81f0*/  LDGSTS.E [R15], [R16.64], P4 ;  /* 0x00000000100f7fae */ /* 0x0043e2000a12184a */
[----:B------:R-:W-:-:S02]  /*8200*/  ISETP.GE.AND P4, PT, R3, c[0x0][0x180], PT ;  /* 0x0000600003007a0c */ /* 0x000fc40003f86270 */
[----:B------:R-:W-:Y:S01]  /*8210*/  LOP3.LUT R3, R7, 0x20, RZ, 0xfc, !PT ;  /* 0x0000002007037812 */ /* 0x000fe200078efcff */
[----:B------:R2:W-:Y:S01]  /*8220*/  LDGSTS.E [R15+0x1000], [R12.64], P1 ;  /* 0x010000000c0f7fae */ /* 0x0005e2000892184a */
[----:B------:R-:W-:Y:S02]  /*8230*/  SEL R2, R27, RZ, !P4 ;  /* 0x000000ff1b027207 */ /* 0x000fe40006000000 */
[----:B------:R-:W-:Y:S01]  /*8240*/  ISETP.GE.AND P4, PT, R3, c[0x0][0x180], PT ;  /* 0x0000600003007a0c */ /* 0x000fe20003f86270 */
[----:B------:R3:W-:Y:S01]  /*8250*/  LDGSTS.E [R15+0x2000], [R10.64], P2 ;  /* 0x020000000a0f7fae */ /* 0x0007e2000912184a */
[----:B------:R-:W-:-:S03]  /*8260*/  ISETP.NE.U32.AND P0, PT, R2, RZ, PT ;  /* 0x000000ff0200720c */ /* 0x000fc60003f05070 */
[----:B------:R-:W4:Y:S04]  /*8270*/  LDL.64 R2, [R1+0xf0] ;  /* 0x0000f00001027983 */ /* 0x000f280000100a00 */
[----:B--2---:R-:W2:Y:S04]  /*8280*/  LDL.64 R12, [R1+0xe8] ;  /* 0x0000e800010c7983 */ /* 0x004ea80000100a00 */
[----:B---3--:R-:W3:Y:S01]  /*8290*/  LDL.64 R10, [R1+0xe0] ;  /* 0x0000e000010a7983 */ /* 0x008ee20000100a00 */
[----:B------:R-:W-:-:S03]  /*82a0*/  ISETP.NE.U32.AND P1, PT, R0, RZ, PT ;  /* 0x000000ff0000720c */ /* 0x000fc60003f25070 */
[----:B------:R5:W-:Y:S01]  /*82b0*/  LDGSTS.E [R15+0x3000], [R8.64], P3 ;  /* 0x03000000080f7fae */ /* 0x000be2000992184a */
[----:B------:R-:W-:-:S03]  /*82c0*/  ISETP.GE.AND P3, PT, R6, c[0x0][0x180], PT ;  /* 0x0000600006007a0c */ /* 0x000fc60003f66270 */
[----:B------:R-:W-:Y:S04]  /*82d0*/  STL.64 [R1+0xa30], R18 ;  /* 0x000a301201007387 */ /* 0x000fe80000100a00 */
[----:B------:R-:W3:Y:S04]  /*82e0*/  LDL.64 R6, [R1+0xc8] ;  /* 0x0000c80001067983 */ /* 0x000ee80000100a00 */
[----:B-----5:R-:W5:Y:S04]  /*82f0*/  LDL.64 R8, [R1+0xd0] ;  /* 0x0000d00001087983 */ /* 0x020f680000100a00 */
[----:B------:R1:W-:Y:S04]  /*8300*/  LDGSTS.E [R15+0x4000], [R18.64], P5 ;  /* 0x04000000120f7fae */ /* 0x0003e8000a92184a */
[----:B------:R1:W-:Y:S04]  /*8310*/  LDGSTS.E [R15+0x5000], [R22.64], P1 ;  /* 0x05000000160f7fae */ /* 0x0003e8000892184a */
[----:B------:R1:W-:Y:S04]  /*8320*/  STL.64 [R1+0xa38], R22 ;  /* 0x000a381601007387 */ /* 0x0003e80000100a00 */
[----:B-1----:R-:W5:Y:S01]  /*8330*/  LDL.64 R16, [R1+0xc0] ;  /* 0x0000c00001107983 */ /* 0x002f620000100a00 */
[----:B------:R-:W-:-:S03]  /*8340*/  IMAD.MOV.U32 R23, RZ, RZ, R15 ;  /* 0x000000ffff177224 */ /* 0x000fc600078e000f */
[----:B------:R-:W5:Y:S04]  /*8350*/  LDL.64 R14, [R1+0xb8] ;  /* 0x0000b800010e7983 */ /* 0x000f680000100a00 */
[----:B------:R-:W1:Y:S01]  /*8360*/  S2R R18, SR_TID.X ;  /* 0x0000000000127919 */ /* 0x000e620000002100 */
[----:B------:R-:W-:Y:S02]  /*8370*/  SEL R0, R27, RZ, !P4 ;  /* 0x000000ff1b007207 */ /* 0x000fe40006000000 */
[----:B------:R-:W-:Y:S02]  /*8380*/  ISETP.NE.U32.AND P2, PT, R26, RZ, PT ;  /* 0x000000ff1a00720c */ /* 0x000fe40003f45070 */
[----:B------:R-:W-:Y:S02]  /*8390*/  ISETP.NE.U32.AND P4, PT, R0, RZ, PT ;  /* 0x000000ff0000720c */ /* 0x000fe40003f85070 */
[----:B------:R-:W-:-:S02]  /*83a0*/  ISETP.GE.AND P5, PT, R5, c[0x0][0x180], PT ;  /* 0x0000600005007a0c */ /* 0x000fc40003fa6270 */
[C---:B------:R-:W-:Y:S02]  /*83b0*/  SEL R0, R27.reuse, RZ, !P3 ;  /* 0x000000ff1b007207 */ /* 0x040fe40005800000 */
[----:B------:R-:W-:Y:S02]  /*83c0*/  ISETP.GE.AND P3, PT, R4, c[0x0][0x180], PT ;  /* 0x0000600004007a0c */ /* 0x000fe40003f66270 */
[----:B------:R-:W-:Y:S02]  /*83d0*/  SEL R4, R27, RZ, !P5 ;  /* 0x000000ff1b047207 */ /* 0x000fe40006800000 */
[----:B-1----:R-:W-:-:S04]  /*83e0*/  SHF.R.U32.HI R19, RZ, 0x8, R18 ;  /* 0x00000008ff137819 */ /* 0x002fc80000011612 */
[----:B------:R-:W-:-:S04]  /*83f0*/  SGXT.U32 R19, R19, 0x1 ;  /* 0x000000011313781a */ /* 0x000fc80000000000 */
[----:B------:R-:W-:Y:S02]  /*8400*/  LOP3.LUT R5, R19, 0x30, RZ, 0xfc, !PT ;  /* 0x0000003013057812 */ /* 0x000fe400078efcff */
[----:B------:R-:W-:Y:S02]  /*8410*/  SEL R26, R27, RZ, !P3 ;  /* 0x000000ff1b1a7207 */ /* 0x000fe40005800000 */
[----:B------:R-:W-:Y:S02]  /*8420*/  ISETP.GE.AND P5, PT, R5, c[0x0][0x180], PT ;  /* 0x0000600005007a0c */ /* 0x000fe40003fa6270 */
[----:B------:R-:W-:Y:S02]  /*8430*/  ISETP.NE.U32.AND P3, PT, R4, RZ, PT ;  /* 0x000000ff0400720c */ /* 0x000fe40003f65070 */
[----:B------:R-:W-:Y:S02]  /*8440*/  LOP3.LUT R4, R19, 0x34, RZ, 0xfc, !PT ;  /* 0x0000003413047812 */ /* 0x000fe400078efcff */
[----:B------:R-:W-:-:S02]  /*8450*/  ISETP.NE.U32.AND P1, PT, R0, RZ, PT ;  /* 0x000000ff0000720c */ /* 0x000fc40003f25070 */
[----:B------:R-:W-:Y:S02]  /*8460*/  SEL R0, R27, RZ, !P5 ;  /* 0x000000ff1b007207 */ /* 0x000fe40006800000 */
[----:B------:R-:W-:Y:S02]  /*8470*/  LOP3.LUT R5, R19, 0x40, RZ, 0xfc, !PT ;  /* 0x0000004013057812 */ /* 0x000fe400078efcff */
[----:B------:R-:W-:Y:S01]  /*8480*/  ISETP.NE.U32.AND P5, PT, R0, RZ, PT ;  /* 0x000000ff0000720c */ /* 0x000fe20003fa5070 */
[----:B----4-:R1:W-:Y:S04]  /*8490*/  LDGSTS.E [R23+0x6000], [R2.64], P0 ;  /* 0x0600000002177fae */ /* 0x0103e8000812184a */
[----:B--2---:R2:W-:Y:S01]  /*84a0*/  LDGSTS.E [R23+0x7000], [R12.64], P2 ;  /* 0x070000000c177fae */ /* 0x0045e2000912184a */
[----:B------:R-:W-:-:S03]  /*84b0*/  ISETP.GE.AND P2, PT, R4, c[0x0][0x180], PT ;  /* 0x0000600004007a0c */ /* 0x000fc60003f46270 */
[----:B---3--:R3:W-:Y:S01]  /*84c0*/  LDGSTS.E [R23+0x8000], [R10.64], P4 ;  /* 0x080000000a177fae */ /* 0x0087e2000a12184a */
[C---:B-1----:R-:W-:Y:S02]  /*84d0*/  LOP3.LUT R3, R19.reuse, 0x38, RZ, 0xfc, !PT ;  /* 0x0000003813037812 */ /* 0x042fe400078efcff */
[----:B------:R-:W-:Y:S02]  /*84e0*/  LOP3.LUT R2, R19, 0x3c, RZ, 0xfc, !PT ;  /* 0x0000003c13027812 */ /* 0x000fe400078efcff */
[----:B------:R-:W-:Y:S01]  /*84f0*/  ISETP.GE.AND P4, PT, R3, c[0x0][0x180], PT ;  /* 0x0000600003007a0c */ /* 0x000fe20003f86270 */
[----:B--2---:R-:W2:Y:S01]  /*8500*/  LDL.64 R12, [R1+0xa8] ;  /* 0x0000a800010c7983 */ /* 0x004ea20000100a00 */
[C---:B------:R-:W-:Y:S02]  /*8510*/  SEL R0, R27.reuse, RZ, !P2 ;  /* 0x000000ff1b007207 */ /* 0x040fe40005000000 */
[----:B------:R-:W-:Y:S02]  /*8520*/  ISETP.GE.AND P2, PT, R2, c[0x0][0x180], PT ;  /* 0x0000600002007a0c */ /* 0x000fe40003f46270 */
[----:B------:R-:W-:Y:S01]  /*8530*/  SEL R4, R27, RZ, !P4 ;  /* 0x000000ff1b047207 */ /* 0x000fe20006000000 */
[----:B------:R-:W4:Y:S01]  /*8540*/  LDL.64 R2, [R1+0xa0] ;  /* 0x0000a00001027983 */ /* 0x000f220000100a00 */
[----:B------:R-:W-:-:S02]  /*8550*/  ISETP.NE.U32.AND P0, PT, R26, RZ, PT ;  /* 0x000000ff1a00720c */ /* 0x000fc40003f05070 */
[----:B------:R-:W-:Y:S01]  /*8560*/  SEL R26, R27, RZ, !P2 ;  /* 0x000000ff1b1a7207 */ /* 0x000fe20005000000 */
[----:B-----5:R1:W-:Y:S01]  /*8570*/  LDGSTS.E [R23+0x9000], [R8.64], P1 ;  /* 0x0900000008177fae */ /* 0x0203e2000892184a */
[----:B------:R-:W-:Y:S02]  /*8580*/  ISETP.GE.AND P4, PT, R5, c[0x0][0x180], PT ;  /* 0x0000600005007a0c */ /* 0x000fe40003f86270 */
[----:B------:R-:W-:Y:S01]  /*8590*/  ISETP.NE.U32.AND P2, PT, R4, RZ, PT ;  /* 0x000000ff0400720c */ /* 0x000fe20003f45070 */
[----:B------:R5:W-:Y:S04]  /*85a0*/  LDGSTS.E [R23+0xa000], [R6.64], P3 ;  /* 0x0a00000006177fae */ /* 0x000be8000992184a */
[----:B------:R-:W4:Y:S04]  /*85b0*/  LDL.64 R4, [R1+0x98] ;  /* 0x0000980001047983 */ /* 0x000f280000100a00 */
[----:B-1----:R-:W4:Y:S01]  /*85c0*/  LDL.64 R8, [R1+0x88] ;  /* 0x0000880001087983 */ /* 0x002f220000100a00 */
[----:B-----5:R-:W-:-:S03]  /*85d0*/  LOP3.LUT R7, R19, 0x44, RZ, 0xfc, !PT ;  /* 0x0000004413077812 */ /* 0x020fc600078efcff */
[----:B------:R1:W-:Y:S01]  /*85e0*/  LDGSTS.E [R23+0xb000], [R16.64], P0 ;  /* 0x0b00000010177fae */ /* 0x0003e2000812184a */
[----:B------:R-:W-:Y:S02]  /*85f0*/  LOP3.LUT R6, R19, 0x48, RZ, 0xfc, !PT ;  /* 0x0000004813067812 */ /* 0x000fe400078efcff */
[----:B------:R-:W-:Y:S01]  /*8600*/  ISETP.GE.AND P0, PT, R7, c[0x0][0x180], PT ;  /* 0x0000600007007a0c */ /* 0x000fe20003f06270 */
[----:B------:R5:W-:Y:S01]  /*8610*/  LDGSTS.E [R23+0xc000], [R14.64], P5 ;  /* 0x0c0000000e177fae */ /* 0x000be2000a92184a */
[----:B------:R-:W-:-:S03]  /*8620*/  ISETP.GE.AND P5, PT, R6, c[0x0][0x180], PT ;  /* 0x0000600006007a0c */ /* 0x000fc60003fa6270 */
[----:B------:R-:W4:Y:S01]  /*8630*/  LDL.64 R6, [R1+0x80] ;  /* 0x0000800001067983 */ /* 0x000f220000100a00 */
[----:B------:R-:W-:Y:S02]  /*8640*/  ISETP.NE.U32.AND P1, PT, R0, RZ, PT ;  /* 0x000000ff0000720c */ /* 0x000fe40003f25070 */
[----:B------:R-:W-:Y:S01]  /*8650*/  SEL R0, R27, RZ, !P4 ;  /* 0x000000ff1b007207 */ /* 0x000fe20006000000 */
[----:B-1----:R-:W4:Y:S01]  /*8660*/  LDL.64 R16, [R1+0x78] ;  /* 0x0000780001107983 */ /* 0x002f220000100a00 */
[----:B------:R-:W-:Y:S02]  /*8670*/  ISETP.NE.U32.AND P3, PT, R26, RZ, PT ;  /* 0x000000ff1a00720c */ /* 0x000fe40003f65070 */
[----:B---3--:R-:W-:Y:S01]  /*8680*/  LOP3.LUT R10, R19, 0x4c, RZ, 0xfc, !PT ;  /* 0x0000004c130a7812 */ /* 0x008fe200078efcff */
[----:B-----5:R-:W3:Y:S01]  /*8690*/  LDL.64 R14, [R1+0x68] ;  /* 0x00006800010e7983 */ /* 0x020ee20000100a00 */
[----:B------:R-:W-:Y:S02]  /*86a0*/  ISETP.NE.U32.AND P4, PT, R0, RZ, PT ;  /* 0x000000ff0000720c */ /* 0x000fe40003f85070 */
[----:B------:R-:W-:-:S02]  /*86b0*/  SEL R0, R27, RZ, !P0 ;  /* 0x000000ff1b007207 */ /* 0x000fc40004000000 */
[----:B------:R-:W-:Y:S02]  /*86c0*/  ISETP.GE.AND P0, PT, R10, c[0x0][0x180], PT ;  /* 0x000060000a007a0c */ /* 0x000fe40003f06270 */
[----:B------:R-:W-:Y:S02]  /*86d0*/  LOP3.LUT R11, R19, 0x50, RZ, 0xfc, !PT ;  /* 0x00000050130b7812 */ /* 0x000fe400078efcff */
[C---:B------:R-:W-:Y:S02]  /*86e0*/  SEL R10, R27.reuse, RZ, !P5 ;  /* 0x000000ff1b0a7207 */ /* 0x040fe40006800000 */
[----:B------:R-:W-:Y:S02]  /*86f0*/  SEL R26, R27, RZ, !P0 ;  /* 0x000000ff1b1a7207 */ /* 0x000fe40004000000 */
[----:B------:R-:W-:Y:S02]  /*8700*/  ISETP.GE.AND P5, PT, R11, c[0x0][0x180], PT ;  /* 0x000060000b007a0c */ /* 0x000fe40003fa6270 */
[----:B------:R-:W-:-:S02]  /*8710*/  ISETP.NE.U32.AND P0, PT, R10, RZ, PT ;  /* 0x000000ff0a00720c */ /* 0x000fc40003f05070 */
[----:B------:R-:W-:Y:S01]  /*8720*/  LOP3.LUT R10, R19, 0x54, RZ, 0xfc, !PT ;  /* 0x00000054130a7812 */ /* 0x000fe200078efcff */
[----:B--2---:R1:W-:Y:S01]  /*8730*/  LDGSTS.E [R23+0xd000], [R12.64], P1 ;  /* 0x0d0000000c177fae */ /* 0x0043e2000892184a */
[----:B------:R-:W-:Y:S02]  /*8740*/  ISETP.NE.U32.AND P1, PT, R0, RZ, PT ;  /* 0x000000ff0000720c */ /* 0x000fe40003f25070 */
[----:B------:R-:W-:Y:S01]  /*8750*/  SEL R0, R27, RZ, !P5 ;  /* 0x000000ff1b007207 */ /* 0x000fe20006800000 */
[----:B----4-:R2:W-:Y:S03]  /*8760*/  LDGSTS.E [R23+0xe000], [R2.64], P2 ;  /* 0x0e00000002177fae */ /* 0x0105e6000912184a */
[----:B------:R-:W-:Y:S01]  /*8770*/  ISETP.NE.U32.AND P5, PT, R0, RZ, PT ;  /* 0x000000ff0000720c */ /* 0x000fe20003fa5070 */
[----:B-1----:R-:W4:Y:S01]  /*8780*/  LDL.64 R12, [R1+0x60] ;  /* 0x00006000010c7983 */ /* 0x002f220000100a00 */
[----:B--2---:R-:W-:-:S03]  /*8790*/  LOP3.LUT R3, R19, 0x58, RZ, 0xfc, !PT ;  /* 0x0000005813037812 */ /* 0x004fc600078efcff */
[----:B------:R1:W-:Y:S01]  /*87a0*/  LDGSTS.E [R23+0xf000], [R4.64], P3 ;  /* 0x0f00000004177fae */ /* 0x0003e2000992184a */
[----:B------:R-:W-:Y:S02]  /*87b0*/  ISETP.GE.AND P3, PT, R10, c[0x0][0x180], PT ;  /* 0x000060000a007a0c */ /* 0x000fe40003f66270 */
[----:B------:R-:W-:Y:S01]  /*87c0*/  LOP3.LUT R2, R19, 0x5c, RZ, 0xfc, !PT ;  /* 0x0000005c13027812 */ /* 0x000fe200078efcff */
[----:B------:R2:W-:Y:S01]  /*87d0*/  LDGSTS.E [R23+0x10000], [R8.64], P4 ;  /* 0x1000000008177fae */ /* 0x0005e2000a12184a */
[----:B------:R-:W-:Y:S02]  /*87e0*/  ISETP.GE.AND P4, PT, R3, c[0x0][0x180], PT ;  /* 0x0000600003007a0c */ /* 0x000fe40003f86270 */
[----:B------:R-:W-:Y:S02]  /*87f0*/  SEL R0, R27, RZ, !P3 ;  /* 0x000000ff1b007207 */ /* 0x000fe40005800000 */
[----:B------:R-:W-:Y:S02]  /*8800*/  ISETP.GE.AND P3, PT, R2, c[0x0][0x180], PT ;  /* 0x0000600002007a0c */ /* 0x000fe40003f66270 */
[----:B------:R-:W-:Y:S01]  /*8810*/  LOP3.LUT R3, R19, 0x60, RZ, 0xfc, !PT ;  /* 0x0000006013037812 */ /* 0x000fe200078efcff */
[----:B-1----:R-:W5:Y:S01]  /*8820*/  LDL.LU.64 R4, [R1+0xb80] ;  /* 0x000b800001047983 */ /* 0x002f620000300a00 */
[----:B------:R-:W-:-:S02]  /*8830*/  SEL R2, R27, RZ, !P4 ;  /* 0x000000ff1b027207 */ /* 0x000fc40006000000 */
[----:B------:R-:W-:Y:S01]  /*8840*/  ISETP.NE.U32.AND P2, PT, R26, RZ, PT ;  /* 0x000000ff1a00720c */ /* 0x000fe20003f45070 */
[----:B------:R-:W5:Y:S01]  /*8850*/  LDL.64 R10, [R1+0x58] ;  /* 0x00005800010a7983 */ /* 0x000f620000100a00 */
[----:B------:R-:W-:Y:S02]  /*8860*/  SEL R26, R27, RZ, !P3 ;  /* 0x000000ff1b1a7207 */ /* 0x000fe40005800000 */
[----:B------:R-:W-:Y:S01]  /*8870*/  ISETP.GE.AND P4, PT, R3, c[0x0][0x180], PT ;  /* 0x0000600003007a0c */ /* 0x000fe20003f86270 */
[----:B--2---:R-:W2:Y:S01]  /*8880*/  LDL.64 R8, [R1+0x50] ;  /* 0x0000500001087983 */ /* 0x004ea20000100a00 */
[----:B------:R-:W-:-:S03]  /*8890*/  ISETP.NE.U32.AND P3, PT, R2, RZ, PT ;  /* 0x000000ff0200720c */ /* 0x000fc60003f65070 */
[----:B------:R1:W-:Y:S04]  /*88a0*/  LDGSTS.E [R23+0x11000], [R6.64], P1 ;  /* 0x1100000006177fae */ /* 0x0003e8000892184a */
[----:B------:R-:W2:Y:S04]  /*88b0*/  LDL.64 R2, [R1+0x38] ;  /* 0x0000380001027983 */ /* 0x000ea80000100a00 */
[----:B-1----:R-:W2:Y:S01]  /*88c0*/  LDL.64 R6, [R1+0x40] ;  /* 0x0000400001067983 */ /* 0x002ea20000100a00 */
[----:B------:R-:W-:Y:S02]  /*88d0*/  ISETP.NE.U32.AND P1, PT, R0, RZ, PT ;  /* 0x000000ff0000720c */ /* 0x000fe40003f25070 */
[----:B------:R-:W-:Y:S01]  /*88e0*/  SEL R0, R27, RZ, !P4 ;  /* 0x000000ff1b007207 */ /* 0x000fe20006000000 */
[----:B------:R1:W-:Y:S01]  /*88f0*/  LDGSTS.E [R23+0x12000], [R16.64], P0 ;  /* 0x1200000010177fae */ /* 0x0003e2000812184a */
[----:B------:R-:W-:-:S02]  /*8900*/  ISETP.NE.U32.AND P0, PT, R26, RZ, PT ;  /* 0x000000ff1a00720c */ /* 0x000fc40003f05070 */
[----:B------:R-:W-:Y:S01]  /*8910*/  ISETP.NE.U32.AND P4, PT, R0, RZ, PT ;  /* 0x000000ff0000720c */ /* 0x000fe20003f85070 */
[----:B---3--:R3:W-:Y:S04]  /*8920*/  LDGSTS.E [R23+0x13000], [R14.64], P2 ;  /* 0x130000000e177fae */ /* 0x0087e8000912184a */
[----:B-1----:R-:W2:Y:S04]  /*8930*/  LDL.LU.64 R16, [R1+0xb78] ;  /* 0x000b780001107983 */ /* 0x002ea80000300a00 */
[----:B---3--:R-:W3:Y:S04]  /*8940*/  LDL.LU.64 R14, [R1+0xb70] ;  /* 0x000b7000010e7983 */ /* 0x008ee80000300a00 */
[----:B----4-:R1:W-:Y:S04]  /*8950*/  LDGSTS.E [R23+0x14000], [R12.64], P5 ;  /* 0x140000000c177fae */ /* 0x0103e8000a92184a */
[----:B-1----:R-:W4:Y:S04]  /*8960*/  LDL.LU.64 R12, [R1+0xb68] ;  /* 0x000b6800010c7983 */ /* 0x002f280000300a00 */
[----:B-----5:R1:W-:Y:S04]  /*8970*/  LDGSTS.E [R23+0x15000], [R10.64], P1 ;  /* 0x150000000a177fae */ /* 0x0203e8000892184a */
[----:B--2---:R2:W-:Y:S04]  /*8980*/  LDGSTS.E [R23+0x16000], [R8.64], P3 ;  /* 0x1600000008177fae */ /* 0x0045e8000992184a */
[----:B-1----:R-:W5:Y:S04]  /*8990*/  LDL.LU.64 R10, [R1+0xb60] ;  /* 0x000b6000010a7983 */ /* 0x002f680000300a00 */
[----:B--2---:R-:W2:Y:S04]  /*89a0*/  LDL.LU.64 R8, [R1+0xb58] ;  /* 0x000b580001087983 */ /* 0x004ea80000300a00 */
[----:B------:R1:W-:Y:S04]  /*89b0*/  LDGSTS.E [R23+0x17000], [R6.64], P0 ;  /* 0x1700000006177fae */ /* 0x0003e8000812184a */
[----:B------:R1:W-:Y:S04]  /*89c0*/  LDGSTS.E [R23+0x18000], [R2.64], P4 ;  /* 0x1800000002177fae */ /* 0x0003e8000a12184a */
[----:B-1----:R-:W2:Y:S04]  /*89d0*/  LDL.LU.64 R6, [R1+0xb50] ;  /* 0x000b500001067983 */ /* 0x002ea80000300a00 */
[----:B------:R-:W2:Y:S01]  /*89e0*/  LDL.LU.64 R2, [R1+0xb48] ;  /* 0x000b480001027983 */ /* 0x000ea20000300a00 */
[----:B------:R-:W-:-:S04]  /*89f0*/  LOP3.LUT R0, R19, 0x64, RZ, 0xfc, !PT ;  /* 0x0000006413007812 */ /* 0x000fc800078efcff */
[----:B------:R-:W-:-:S04]  /*8a00*/  ISETP.GE.AND P2, PT, R0, c[0x0][0x180], PT ;  /* 0x0000600000007a0c */ /* 0x000fc80003f46270 */
[----:B------:R-:W-:-:S04]  /*8a10*/  SEL R0, R27, RZ, !P2 ;  /* 0x000000ff1b007207 */ /* 0x000fc80005000000 */
[----:B------:R-:W-:Y:S02]  /*8a20*/  ISETP.NE.U32.AND P1, PT, R0, RZ, PT ;  /* 0x000000ff0000720c */ /* 0x000fe40003f25070 */
[C---:B------:R-:W-:Y:S02]  /*8a30*/  LOP3.LUT R26, R19.reuse, 0x68, RZ, 0xfc, !PT ;  /* 0x00000068131a7812 */ /* 0x040fe400078efcff */
[C---:B------:R-:W-:Y:S02]  /*8a40*/  LOP3.LUT R22, R19.reuse, 0x6c, RZ, 0xfc, !PT ;  /* 0x0000006c13167812 */ /* 0x040fe400078efcff */
[----:B------:R-:W-:Y:S02]  /*8a50*/  ISETP.GE.AND P5, PT, R26, c[0x0][0x180], PT ;  /* 0x000060001a007a0c */ /* 0x000fe40003fa6270 */
[----:B------:R-:W-:Y:S02]  /*8a60*/  LOP3.LUT R26, R19, 0x70, RZ, 0xfc, !PT ;  /* 0x00000070131a7812 */ /* 0x000fe400078efcff */
[----:B------:R-:W-:-:S02]  /*8a70*/  ISETP.GE.AND P2, PT, R22, c[0x0][0x180], PT ;  /* 0x0000600016007a0c */ /* 0x000fc40003f46270 */
[C---:B------:R-:W-:Y:S02]  /*8a80*/  SEL R22, R27.reuse, RZ, !P5 ;  /* 0x000000ff1b167207 */ /* 0x040fe40006800000 */
[----:B------:R-:W-:Y:S02]  /*8a90*/  ISETP.GE.AND P5, PT, R26, c[0x0][0x180], PT ;  /* 0x000060001a007a0c */ /* 0x000fe40003fa6270 */
[C---:B------:R-:W-:Y:S02]  /*8aa0*/  SEL R26, R27.reuse, RZ, !P2 ;  /* 0x000000ff1b1a7207 */ /* 0x040fe40005000000 */
[----:B------:R-:W-:Y:S02]  /*8ab0*/  ISETP.NE.U32.AND P2, PT, R22, RZ, PT ;  /* 0x000000ff1600720c */ /* 0x000fe40003f45070 */
[----:B------:R-:W-:Y:S02]  /*8ac0*/  SEL R0, R27, RZ, !P5 ;  /* 0x000000ff1b007207 */ /* 0x000fe40006800000 */
[----:B------:R-:W-:-:S02]  /*8ad0*/  ISETP.NE.U32.AND P5, PT, R26, RZ, PT ;  /* 0x000000ff1a00720c */ /* 0x000fc40003fa5070 */
[----:B------:R-:W-:Y:S02]  /*8ae0*/  ISETP.NE.U32.AND P3, PT, R0, RZ, PT ;  /* 0x000000ff0000720c */ /* 0x000fe40003f65070 */
[C---:B------:R-:W-:Y:S02]  /*8af0*/  LOP3.LUT R0, R19.reuse, 0x74, RZ, 0xfc, !PT ;  /* 0x0000007413007812 */ /* 0x040fe400078efcff */
[C---:B------:R-:W-:Y:S02]  /*8b00*/  LOP3.LUT R26, R19.reuse, 0x78, RZ, 0xfc, !PT ;  /* 0x00000078131a7812 */ /* 0x040fe400078efcff */
[----:B------:R-:W-:Y:S02]  /*8b10*/  ISETP.GE.AND P0, PT, R0, c[0x0][0x180], PT ;  /* 0x0000600000007a0c */ /* 0x000fe40003f06270 */
[----:B------:R-:W-:Y:S02]  /*8b20*/  LOP3.LUT R22, R19, 0x7c, RZ, 0xfc, !PT ;  /* 0x0000007c13167812 */ /* 0x000fe400078efcff */
[----:B------:R-:W-:-:S02]  /*8b30*/  ISETP.GE.AND P4, PT, R26, c[0x0][0x180], PT ;  /* 0x000060001a007a0c */ /* 0x000fc40003f86270 */
[----:B------:R-:W-:Y:S02]  /*8b40*/  LOP3.LUT R26, R19, 0x2, RZ, 0xfc, !PT ;  /* 0x00000002131a7812 */ /* 0x000fe400078efcff */
[C---:B------:R-:W-:Y:S02]  /*8b50*/  SEL R0, R27.reuse, RZ, !P0 ;  /* 0x000000ff1b007207 */ /* 0x040fe40004000000 */
[----:B------:R-:W-:Y:S02]  /*8b60*/  ISETP.GE.AND P0, PT, R22, c[0x0][0x180], PT ;  /* 0x0000600016007a0c */ /* 0x000fe40003f06270 */
[C---:B------:R-:W-:Y:S02]  /*8b70*/  SEL R22, R27.reuse, RZ, !P4 ;  /* 0x000000ff1b167207 */ /* 0x040fe40006000000 */
[----:B------:R-:W-:Y:S02]  /*8b80*/  ISETP.GE.AND P4, PT, R26, c[0x0][0x180], PT ;  /* 0x000060001a007a0c */ /* 0x000fe40003f86270 */
[----:B------:R-:W-:-:S02]  /*8b90*/  SEL R26, R27, RZ, !P0 ;  /* 0x000000ff1b1a7207 */ /* 0x000fc40004000000 */
[----:B------:R-:W-:Y:S01]  /*8ba0*/  ISETP.NE.U32.AND P0, PT, R22, RZ, PT ;  /* 0x000000ff1600720c */ /* 0x000fe20003f05070 */
[----:B--2---:R-:W-:Y:S04]  /*8bb0*/  STL [R1+0x9f0], R2 ;  /* 0x0009f00201007387 */ /* 0x004fe80000100800 */
[----:B------:R1:W-:Y:S04]  /*8bc0*/  LDGSTS.E [R23+0x19000], [R2.64], P1 ;  /* 0x1900000002177fae */ /* 0x0003e8000892184a */
[----:B------:R1:W-:Y:S04]  /*8bd0*/  STL [R1+0x9ec], R3 ;  /* 0x0009ec0301007387 */ /* 0x0003e80000100800 */
[----:B------:R2:W-:Y:S04]  /*8be0*/  LDGSTS.E [R23+0x1a000], [R6.64], P2 ;  /* 0x1a00000006177fae */ /* 0x0005e8000912184a */
[----:B-1----:R-:W1:Y:S04]  /*8bf0*/  S2R R3, SR_TID.X ;  /* 0x0000000000037919 */ /* 0x002e680000002100 */
[----:B------:R-:W-:Y:S04]  /*8c00*/  STL [R1+0x9f4], R6 ;  /* 0x0009f40601007387 */ /* 0x000fe80000100800 */
[----:B------:R2:W-:Y:S04]  /*8c10*/  STL [R1+0x9e8], R7 ;  /* 0x0009e80701007387 */ /* 0x0005e80000100800 */
[----:B------:R-:W-:Y:S01]  /*8c20*/  STL [R1+0x9e4], R8 ;  /* 0x0009e40801007387 */ /* 0x000fe20000100800 */
[----:B--2---:R-:W-:Y:S01]  /*8c30*/  IMAD.MOV.U32 R7, RZ, RZ, R23 ;  /* 0x000000ffff077224 */ /* 0x004fe200078e0017 */
[----:B-1----:R-:W-:-:S04]  /*8c40*/  SHF.R.U32.HI R2, RZ, 0x8, R3 ;  /* 0x00000008ff027819 */ /* 0x002fc80000011603 */
[----:B------:R1:W-:Y:S01]  /*8c50*/  LDGSTS.E [R7+0x1b000], [R8.64], P5 ;  /* 0x1b00000008077fae */ /* 0x0003e2000a92184a */
[----:B------:R-:W-:-:S03]  /*8c60*/  SGXT.U32 R2, R2, 0x1 ;  /* 0x000000010202781a */ /* 0x000fc60000000000 */
[----:B------:R1:W-:Y:S01]  /*8c70*/  STL [R1+0x9e0], R9 ;  /* 0x0009e00901007387 */ /* 0x0003e20000100800 */
[----:B------:R-:W-:Y:S02]  /*8c80*/  ISETP.NE.U32.AND P1, PT, R0, RZ, PT ;  /* 0x000000ff0000720c */ /* 0x000fe40003f25070 */
[C---:B------:R-:W-:Y:S01]  /*8c90*/  LOP3.LUT R6, R2.reuse, 0x6, RZ, 0xfc, !PT ;  /* 0x0000000602067812 */ /* 0x040fe200078efcff */
[----:B-----5:R-:W-:Y:S01]  /*8ca0*/  STL [R1+0x9fc], R10 ;  /* 0x0009fc0a01007387 */ /* 0x020fe20000100800 */
[----:B------:R-:W-:Y:S01]  /*8cb0*/  SEL R0, R27, RZ, !P4 ;  /* 0x000000ff1b007207 */ /* 0x000fe20006000000 */
[----:B-1----:R-:W-:Y:S01]  /*8cc0*/  IMAD.MOV.U32 R9, RZ, RZ, R7 ;  /* 0x000000ffff097224 */ /* 0x002fe200078e0007 */
[C---:B------:R-:W-:Y:S01]  /*8cd0*/  LOP3.LUT R23, R2.reuse, 0xa, RZ, 0xfc, !PT ;  /* 0x0000000a02177812 */ /* 0x040fe200078efcff */
[----:B------:R1:W-:Y:S01]  /*8ce0*/  STL [R1+0x9f8], R11 ;  /* 0x0009f80b01007387 */ /* 0x0003e20000100800 */
[----:B------:R-:W-:Y:S02]  /*8cf0*/  LOP3.LUT R22, R2, 0xe, RZ, 0xfc, !PT ;  /* 0x0000000e02167812 */ /* 0x000fe400078efcff */
[----:B------:R-:W-:Y:S01]  /*8d00*/  ISETP.GE.AND P5, PT, R6, c[0x0][0x180], PT ;  /* 0x0000600006007a0c */ /* 0x000fe20003fa6270 */
[----:B------:R1:W-:Y:S01]  /*8d10*/  LDGSTS.E [R9+0x1c000], [R10.64], P3 ;  /* 0x1c0000000a097fae */ /* 0x0003e2000992184a */
[----:B------:R-:W-:-:S02]  /*8d20*/  ISETP.NE.U32.AND P2, PT, R0, RZ, PT ;  /* 0x000000ff0000720c */ /* 0x000fc40003f45070 */
[----:B------:R-:W-:Y:S01]  /*8d30*/  SEL R0, R27, RZ, !P5 ;  /* 0x000000ff1b007207 */ /* 0x000fe20006800000 */
[----:B----4-:R2:W-:Y:S01]  /*8d40*/  LDGSTS.E [R9+0x1d000], [R12.64], P1 ;  /* 0x1d0000000c097fae */ /* 0x0105e2000892184a */
[----:B------:R-:W-:Y:S02]  /*8d50*/  ISETP.GE.AND P3, PT, R23, c[0x0][0x180], PT ;  /* 0x0000600017007a0c */ /* 0x000fe40003f66270 */
[----:B------:R-:W-:Y:S01]  /*8d60*/  ISETP.GE.AND P5, PT, R22, c[0x0][0x180], PT ;  /* 0x0000600016007a0c */ /* 0x000fe20003fa6270 */
[----:B---3--:R3:W-:Y:S04]  /*8d70*/  LDGSTS.E [R9+0x1e000], [R14.64], P0 ;  /* 0x1e0000000e097fae */ /* 0x0087e8000812184a */
[----:B-1----:R-:W4:Y:S04]  /*8d80*/  LDL.64 R10, [R1+0x30] ;  /* 0x00003000010a7983 */ /* 0x002f280000100a00 */
[----:B------:R-:W-:Y:S04]  /*8d90*/  STL.64 [R1+0xa40], R2 ;  /* 0x000a400201007387 */ /* 0x000fe80000100a00 */
[----:B------:R-:W-:Y:S04]  /*8da0*/  STL [R1+0xa00], R12 ;  /* 0x000a000c01007387 */ /* 0x000fe80000100800 */
[----:B------:R2:W-:Y:S04]  /*8db0*/  STL [R1+0x9dc], R13 ;  /* 0x0009dc0d01007387 */ /* 0x0005e80000100800 */
[----:B------:R-:W5:Y:S04]  /*8dc0*/  LDL.64 R22, [R1+0x28] ;  /* 0x0000280001167983 */ /* 0x000f680000100a00 */
[----:B--2---:R-:W1:Y:S01]  /*8dd0*/  S2R R13, SR_TID.X ;  /* 0x00000000000d7919 */ /* 0x004e620000002100 */
[----:B------:R-:W-:-:S02]  /*8de0*/  SEL R6, R27, RZ, !P3 ;  /* 0x000000ff1b067207 */ /* 0x000fc40005800000 */
[----:B------:R-:W-:Y:S02]  /*8df0*/  ISETP.NE.U32.AND P4, PT, R26, RZ, PT ;  /* 0x000000ff1a00720c */ /* 0x000fe40003f85070 */
[----:B------:R-:W-:Y:S02]  /*8e00*/  SHF.R.U32.HI R8, RZ, 0x8, R3 ;  /* 0x00000008ff087819 */ /* 0x000fe40000011603 */
[----:B------:R-:W-:Y:S02]  /*8e10*/  ISETP.NE.U32.AND P1, PT, R0, RZ, PT ;  /* 0x000000ff0000720c */ /* 0x000fe40003f25070 */
[----:B------:R-:W-:Y:S02]  /*8e20*/  SEL R26, R27, RZ, !P5 ;  /* 0x000000ff1b1a7207 */ /* 0x000fe40006800000 */
[----:B------:R-:W-:Y:S02]  /*8e30*/  ISETP.NE.U32.AND P5, PT, R6, RZ, PT ;  /* 0x000000ff0600720c */ /* 0x000fe40003fa5070 */
[----:B------:R-:W-:-:S02]  /*8e40*/  SGXT.U32 R8, R8, 0x1 ;  /* 0x000000010808781a */ /* 0x000fc40000000000 */
[----:B------:R-:W-:Y:S01]  /*8e50*/  LOP3.LUT R2, R9, 0x40, RZ, 0x3c, !PT ;  /* 0x0000004009027812 */ /* 0x000fe200078e3cff */
[----:B------:R2:W-:Y:S04]  /*8e60*/  LDGSTS.E [R9+0x1f000], [R16.64], P4 ;  /* 0x1f00000010097fae */ /* 0x0005e8000a12184a */
[----:B------:R-:W-:Y:S04]  /*8e70*/  STL [R1+0xa48], R8 ;  /* 0x000a480801007387 */ /* 0x000fe80000100800 */
[----:B------:R-:W-:Y:S04]  /*8e80*/  STL [R1+0xa04], R14 ;  /* 0x000a040e01007387 */ /* 0x000fe80000100800 */
[----:B------:R-:W-:Y:S04]  /*8e90*/  STL [R1+0x9d8], R15 ;  /* 0x0009d80f01007387 */ /* 0x000fe80000100800 */
[----:B-1----:R-:W-:Y:S04]  /*8ea0*/  STL [R1+0xa4c], R13 ;  /* 0x000a4c0d01007387 */ /* 0x002fe80000100800 */
[----:B------:R-:W-:Y:S04]  /*8eb0*/  STL [R1+0xa08], R16 ;  /* 0x000a081001007387 */ /* 0x000fe80000100800 */
[----:B------:R2:W-:Y:S04]  /*8ec0*/  STL [R1+0x9d4], R17 ;  /* 0x0009d41101007387 */ /* 0x0005e80000100800 */
[----:B------:R-:W-:Y:S04]  /*8ed0*/  STL [R1+0x5a4], R2 ;  /* 0x0005a40201007387 */ /* 0x000fe80000100800 */
[----:B----4-:R1:W-:Y:S04]  /*8ee0*/  LDGSTS.E [R2+0x800], [R10.64], P2 ;  /* 0x008000000a027fae */ /* 0x0103e8000912184a */
[----:B-----5:R4:W-:Y:S04]  /*8ef0*/  LDGSTS.E [R2+0x1800], [R22.64], P1 ;  /* 0x0180000016027fae */ /* 0x0209e8000892184a */
[----:B------:R5:W-:Y:S04]  /*8f00*/  LDGSTS.E [R2+0x2800], [R4.64], P5 ;  /* 0x0280000004027fae */ /* 0x000be8000a92184a */
[----:B-----5:R-:W5:Y:S04]  /*8f10*/  LDL.LU.64 R4, [R1+0xb40] ;  /* 0x000b400001047983 */ /* 0x020f680000300a00 */
[----:B--2---:R-:W2:Y:S04]  /*8f20*/  LDL.64 R16, [R1+0x160] ;  /* 0x0001600001107983 */ /* 0x004ea80000100a00 */
[----:B------:R1:W-:Y:S04]  /*8f30*/  STL [R1+0x9c8], R28 ;  /* 0x0009c81c01007387 */ /* 0x0003e80000100800 */
[----:B------:R-:W-:Y:S04]  /*8f40*/  STL [R1+0x9c4], R29 ;  /* 0x0009c41d01007387 */ /* 0x000fe80000100800 */
[----:B----4-:R-:W4:Y:S01]  /*8f50*/  LDL.64 R22, [R1+0x158] ;  /* 0x0001580001167983 */ /* 0x010f220000100a00 */
[----:B---3--:R-:W-:-:S02]  /*8f60*/  SHF.R.U32.HI R15, RZ, 0x8, R13 ;  /* 0x00000008ff0f7819 */ /* 0x008fc4000001160d */
[----:B------:R-:W-:Y:S01]  /*8f70*/  LOP3.LUT R7, R8, 0x12, RZ, 0xfc, !PT ;  /* 0x0000001208077812 */ /* 0x000fe200078efcff */
[----:B------:R-:W3:Y:S01]  /*8f80*/  LDL.64 R12, [R1+0x150] ;  /* 0x00015000010c7983 */ /* 0x000ee20000100a00 */
[----:B------:R-:W-:Y:S02]  /*8f90*/  SGXT.U32 R15, R15, 0x1 ;  /* 0x000000010f0f781a */ /* 0x000fe40000000000 */
[----:B------:R-:W-:Y:S01]  /*8fa0*/  ISETP.GE.AND P3, PT, R7, c[0x0][0x180], PT ;  /* 0x0000600007007a0c */ /* 0x000fe20003f66270 */
[----:B------:R-:W3:Y:S01]  /*8fb0*/  LDL.64 R8, [R1+0x148] ;  /* 0x0001480001087983 */ /* 0x000ee20000100a00 */
[----:B------:R-:W-:Y:S02]  /*8fc0*/  LOP3.LUT R7, R15, 0x16, RZ, 0xfc, !PT ;  /* 0x000000160f077812 */ /* 0x000fe400078efcff */
[----:B------:R-:W-:Y:S02]  /*8fd0*/  SEL R0, R27, RZ, !P3 ;  /* 0x000000ff1b007207 */ /* 0x000fe40005800000 */
[----:B------:R-:W-:-:S02]  /*8fe0*/  LOP3.LUT R6, R15, 0x1a, RZ, 0xfc, !PT ;  /* 0x0000001a0f067812 */ /* 0x000fc400078efcff */
[----:B------:R-:W-:Y:S02]  /*8ff0*/  ISETP.GE.AND P4, PT, R7, c[0x0][0x180], PT ;  /* 0x0000600007007a0c */ /* 0x000fe40003f86270 */
[----:B------:R-:W-:Y:S01]  /*9000*/  LOP3.LUT R3, R15, 0x1e, RZ, 0xfc, !PT ;  /* 0x0000001e0f037812 */ /* 0x000fe200078efcff */
[----:B------:R1:W-:Y:S01]  /*9010*/  STL [R1+0xa50], R15 ;  /* 0x000a500f01007387 */ /* 0x0003e20000100800 */
[----:B------:R-:W-:Y:S02]  /*9020*/  ISETP.NE.U32.AND P0, PT, R0, RZ, PT ;  /* 0x000000ff0000720c */ /* 0x000fe40003f05070 */
[----:B------:R-:W-:Y:S01]  /*9030*/  ISETP.GE.AND P2, PT, R6, c[0x0][0x180], PT ;  /* 0x0000600006007a0c */ /* 0x000fe20003f46270 */
[----:B------:R-:W-:Y:S01]  /*9040*/  STL [R1+0x9c0], R20 ;  /* 0x0009c01401007387 */ /* 0x000fe20000100800 */
[----:B------:R-:W-:Y:S02]  /*9050*/  SEL R0, R27, RZ, !P4 ;  /* 0x000000ff1b007207 */ /* 0x000fe40006000000 */
[----:B------:R-:W-:Y:S01]  /*9060*/  ISETP.GE.AND P4, PT, R3, c[0x0][0x180], PT ;  /* 0x0000600003007a0c */ /* 0x000fe20003f86270 */
[----:B------:R1:W-:Y:S01]  /*9070*/  STL [R1+0x9bc], R21 ;  /* 0x0009bc1501007387 */ /* 0x0003e20000100800 */
[----:B------:R-:W-:-:S02]  /*9080*/  ISETP.NE.U32.AND P3, PT, R26, RZ, PT ;  /* 0x000000ff1a00720c */ /* 0x000fc40003f65070 */
[C---:B------:R-:W-:Y:S01]  /*9090*/  SEL R26, R27.reuse, RZ, !P2 ;  /* 0x000000ff1b1a7207 */ /* 0x040fe20005000000 */
[----:B------:R-:W-:Y:S01]  /*90a0*/  STL [R1+0x9d0], R24 ;  /* 0x0009d01801007387 */ /* 0x000fe20000100800 */
[----:B------:R-:W-:Y:S02]  /*90b0*/  ISETP.NE.U32.AND P2, PT, R0, RZ, PT ;  /* 0x000000ff0000720c */ /* 0x000fe40003f45070 */
[----:B------:R-:W-:Y:S01]  /*90c0*/  SEL R0, R27, RZ, !P4 ;  /* 0x000000ff1b007207 */ /* 0x000fe20006000000 */
[----:B------:R-:W-:Y:S01]  /*90d0*/  STL [R1+0x9cc], R25 ;  /* 0x0009cc1901007387 */ /* 0x000fe20000100800 */
[----:B------:R-:W-:-:S03]  /*90e0*/  ISETP.NE.U32.AND P1, PT, R26, RZ, PT ;  /* 0x000000ff1a00720c */ /* 0x000fc60003f25070 */
[----:B-1----:R-:W3:Y:S01]  /*90f0*/  LDL.64 R10, [R1+0x140] ;  /* 0x00014000010a7983 */ /* 0x002ee20000100a00 */
[----:B------:R-:W-:-:S03]  /*9100*/  ISETP.NE.U32.AND P4, PT, R0, RZ, PT ;  /* 0x000000ff0000720c */ /* 0x000fc60003f85070 */
[----:B------:R1:W-:Y:S04]  /*9110*/  LDGSTS.E [R2+0x3800], [R28.64], P3 ;  /* 0x038000001c027fae */ /* 0x0003e8000992184a */
[----:B------:R1:W-:Y:S04]  /*9120*/  LDGSTS.E [R2+0x4800], [R20.64], P0 ;  /* 0x0480000014027fae */ /* 0x0003e8000812184a */
[----:B------:R2:W-:Y:S04]  /*9130*/  LDGSTS.E [R2+0x5800], [R24.64], P2 ;  /* 0x0580000018027fae */ /* 0x0005e8000912184a */
[----:B------:R-:W5:Y:S04]  /*9140*/  LDL.64 R6, [R1+0x138] ;  /* 0x0001380001067983 */ /* 0x000f680000100a00 */
[----:B-1----:R-:W1:Y:S04]  /*9150*/  S2R R28, SR_TID.X ;  /* 0x00000000001c7919 */ /* 0x002e680000002100 */
[----:B--2---:R2:W-:Y:S04]  /*9160*/  LDGSTS.E [R2+0x6800], [R16.64], P1 ;  /* 0x0680000010027fae */ /* 0x0045e8000892184a */
[----:B----4-:R4:W-:Y:S04]  /*9170*/  LDGSTS.E [R2+0x7800], [R22.64], P4 ;  /* 0x0780000016027fae */ /* 0x0109e8000a12184a */
[----:B--2---:R-:W2:Y:S04]  /*9180*/  LDL.64 R16, [R1+0x130] ;  /* 0x0001300001107983 */ /* 0x004ea80000100a00 */
[----:B----4-:R-:W4:Y:S01]  /*9190*/  LDL.64 R22, [R1+0x128] ;  /* 0x0001280001167983 */ /* 0x010f220000100a00 */
[----:B------:R-:W-:-:S02]  /*91a0*/  LOP3.LUT R3, R15, 0x22, RZ, 0xfc, !PT ;  /* 0x000000220f037812 */ /* 0x000fc400078efcff */
[----:B------:R-:W-:Y:S02]  /*91b0*/  LOP3.LUT R0, R15, 0x26, RZ, 0xfc, !PT ;  /* 0x000000260f007812 */ /* 0x000fe400078efcff */
[----:B------:R-:W-:Y:S01]  /*91c0*/  ISETP.GE.AND P5, PT, R3, c[0x0][0x180], PT ;  /* 0x0000600003007a0c */ /* 0x000fe20003fa6270 */
[----:B------:R-:W4:Y:S01]  /*91d0*/  LDL.64 R14, [R1+0x280] ;  /* 0x00028000010e7983 */ /* 0x000f220000100a00 */
[----:B------:R-:W-:Y:S02]  /*91e0*/  ISETP.GE.AND P3, PT, R0, c[0x0][0x180], PT ;  /* 0x0000600000007a0c */ /* 0x000fe40003f66270 */
[--C-:B-1----:R-:W-:Y:S02]  /*91f0*/  SHF.R.U32.HI R29, RZ, 0x8, R28.reuse ;  /* 0x00000008ff1d7819 */ /* 0x102fe4000001161c */
[----:B------:R-:W-:Y:S02]  /*9200*/  SEL R0, R27, RZ, !P5 ;  /* 0x000000ff1b007207 */ /* 0x000fe40006800000 */
[----:B------:R-:W-:-:S02]  /*9210*/  SHF.R.U32.HI R21, RZ, 0x8, R28 ;  /* 0x00000008ff157819 */ /* 0x000fc4000001161c */
[----:B------:R-:W-:Y:S02]  /*9220*/  SGXT.U32 R29, R29, 0x1 ;  /* 0x000000011d1d781a */ /* 0x000fe40000000000 */
[----:B------:R-:W-:Y:S02]  /*9230*/  ISETP.NE.U32.AND P5, PT, R0, RZ, PT ;  /* 0x000000ff0000720c */ /* 0x000fe40003fa5070 */
[----:B------:R-:W-:Y:S02]  /*9240*/  SEL R0, R27, RZ, !P3 ;  /* 0x000000ff1b007207 */ /* 0x000fe40005800000 */
[----:B------:R-:W-:Y:S02]  /*9250*/  SGXT.U32 R21, R21, 0x1 ;  /* 0x000000011515781a */ /* 0x000fe40000000000 */
[----:B------:R-:W-:Y:S02]  /*9260*/  LOP3.LUT R3, R29, 0x2a, RZ, 0xfc, !PT ;  /* 0x0000002a1d037812 */ /* 0x000fe400078efcff */
[----:B------:R-:W-:-:S02]  /*9270*/  ISETP.NE.U32.AND P3, PT, R0, RZ, PT ;  /* 0x000000ff0000720c */ /* 0x000fc40003f65070 */
[----:B------:R-:W-:Y:S02]  /*9280*/  LOP3.LUT R0, R21, 0x2e, RZ, 0xfc, !PT ;  /* 0x0000002e15007812 */ /* 0x000fe400078efcff */
[----:B------:R-:W-:Y:S01]  /*9290*/  ISETP.GE.AND P0, PT, R3, c[0x0][0x180], PT ;  /* 0x0000600003007a0c */ /* 0x000fe20003f06270 */
[----:B---3--:R1:W-:Y:S01]  /*92a0*/  LDGSTS.E [R2+0x8800], [R12.64], P5 ;  /* 0x088000000c027fae */ /* 0x0083e2000a92184a */
[----:B------:R-:W-:Y:S02]  /*92b0*/  ISETP.GE.AND P2, PT, R0, c[0x0][0x180], PT ;  /* 0x0000600000007a0c */ /* 0x000fe40003f46270 */
[----:B------:R-:W-:-:S04]  /*92c0*/  SEL R0, R27, RZ, !P0 ;  /* 0x000000ff1b007207 */ /* 0x000fc80004000000 */
[----:B------:R-:W-:Y:S01]  /*92d0*/  ISETP.NE.U32.AND P0, PT, R0, RZ, PT ;  /* 0x000000ff0000720c */ /* 0x000fe20003f05070 */
[----:B------:R3:W-:Y:S01]  /*92e0*/  LDGSTS.E [R2+0x9800], [R8.64], P3 ;  /* 0x0980000008027fae */ /* 0x0007e2000992184a */
[----:B------:R-:W-:Y:S02]  /*92f0*/  SEL R0, R27, RZ, !P2 ;  /* 0x000000ff1b007207 */ /* 0x000fe40005000000 */
[C---:B------:R-:W-:Y:S01]  /*9300*/  LOP3.LUT R3, R21.reuse, 0x32, RZ, 0xfc, !PT ;  /* 0x0000003215037812 */ /* 0x040fe200078efcff */
[----:B-1----:R-:W4:Y:S01]  /*9310*/  LDL.64 R12, [R1+0x120] ;  /* 0x00012000010c7983 */ /* 0x002f220000100a00 */
[----:B------:R-:W-:Y:S02]  /*9320*/  ISETP.NE.U32.AND P2, PT, R0, RZ, PT ;  /* 0x000000ff0000720c */ /* 0x000fe40003f45070 */
[----:B------:R-:W-:Y:S02]  /*9330*/  LOP3.LUT R0, R21, 0x36, RZ, 0xfc, !PT ;  /* 0x0000003615007812 */ /* 0x000fe400078efcff */
[----:B------:R-:W-:-:S02]  /*9340*/  ISETP.GE.AND P1, PT, R3, c[0x0][0x180], PT ;  /* 0x0000600003007a0c */ /* 0x000fc40003f26270 */
[----:B------:R-:W-:Y:S01]  /*9350*/  ISETP.GE.AND P4, PT, R0, c[0x0][0x180], PT ;  /* 0x0000600000007a0c */ /* 0x000fe20003f86270 */
[----:B---3--:R-:W3:Y:S01]  /*9360*/  LDL.64 R8, [R1+0x118] ;  /* 0x0001180001087983 */ /* 0x008ee20000100a00 */
[----:B------:R-:W-:-:S03]  /*9370*/  SEL R0, R27, RZ, !P1 ;  /* 0x000000ff1b007207 */ /* 0x000fc60004800000 */
[----:B------:R1:W-:Y:S01]  /*9380*/  LDGSTS.E [R2+0xa800], [R10.64], P0 ;  /* 0x0a8000000a027fae */ /* 0x0003e2000812184a */
[----:B------:R-:W-:Y:S02]  /*9390*/  ISETP.NE.U32.AND P1, PT, R0, RZ, PT ;  /* 0x000000ff0000720c */ /* 0x000fe40003f25070 */
[----:B------:R-:W-:Y:S01]  /*93a0*/  SEL R0, R27, RZ, !P4 ;  /* 0x000000ff1b007207 */ /* 0x000fe20006000000 */
[----:B-----5:R5:W-:Y:S03]  /*93b0*/  LDGSTS.E [R2+0xb800], [R6.64], P2 ;  /* 0x0b80000006027fae */ /* 0x020be6000912184a */
[----:B------:R-:W-:Y:S01]  /*93c0*/  ISETP.NE.U32.AND P4, PT, R0, RZ, PT ;  /* 0x000000ff0000720c */ /* 0x000fe20003f85070 */
[----:B-1----:R-:W3:Y:S04]  /*93d0*/  LDL.64 R10, [R1+0x110] ;  /* 0x00011000010a7983 */ /* 0x002ee80000100a00 */
[----:B-----5:R-:W5:Y:S04]  /*93e0*/  LDL.64 R6, [R1+0x108] ;  /* 0x0001080001067983 */ /* 0x020f680000100a00 */
[----:B--2---:R1:W-:Y:S04]  /*93f0*/  LDGSTS.E [R2+0xc800], [R16.64], P1 ;  /* 0x0c80000010027fae */ /* 0x0043e8000892184a */
[----:B----4-:R2:W-:Y:S01]  /*9400*/  LDGSTS.E [R2+0xd800], [R22.64], P4 ;  /* 0x0d80000016027fae */ /* 0x0105e2000a12184a */
[----:B------:R-:W-:-:S02]  /*9410*/  LOP3.LUT R3, R21, 0x3a, RZ, 0xfc, !PT ;  /* 0x0000003a15037812 */ /* 0x000fc400078efcff */
[----:B------:R-:W-:Y:S01]  /*9420*/  LOP3.LUT R0, R21, 0x3e, RZ, 0xfc, !PT ;  /* 0x0000003e15007812 */ /* 0x000fe200078efcff */
[----:B-1----:R-:W4:Y:S04]  /*9430*/  LDL.64 R16, [R1+0xf8] ;  /* 0x0000f80001107983 */ /* 0x002f280000100a00 */
[----:B--2---:R-:W2:Y:S01]  /*9440*/  LDL.64 R22, [R1+0x100] ;  /* 0x0001000001167983 */ /* 0x004ea20000100a00 */
[----:B------:R-:W-:Y:S02]  /*9450*/  ISETP.GE.AND P5, PT, R3, c[0x0][0x180], PT ;  /* 0x0000600003007a0c */ /* 0x000fe40003fa6270 */
[----:B------:R-:W-:Y:S02]  /*9460*/  ISETP.GE.AND P3, PT, R0, c[0x0][0x180], PT ;  /* 0x0000600000007a0c */ /* 0x000fe40003f66270 */
[----:B------:R-:W-:-:S04]  /*9470*/  SEL R0, R27, RZ, !P5 ;  /* 0x000000ff1b007207 */ /* 0x000fc80006800000 */
[----:B------:R-:W-:Y:S02]  /*9480*/  ISETP.NE.U32.AND P5, PT, R0, RZ, PT ;  /* 0x000000ff0000720c */ /* 0x000fe40003fa5070 */
[----:B------:R-:W-:Y:S02]  /*9490*/  SEL R0, R27, RZ, !P3 ;  /* 0x000000ff1b007207 */ /* 0x000fe40005800000 */
[C---:B------:R-:W-:Y:S02]  /*94a0*/  LOP3.LUT R3, R21.reuse, 0x42, RZ, 0xfc, !PT ;  /* 0x0000004215037812 */ /* 0x040fe400078efcff */
[----:B------:R-:W-:Y:S02]  /*94b0*/  ISETP.NE.U32.AND P3, PT, R0, RZ, PT ;  /* 0x000000ff0000720c */ /* 0x000fe40003f65070 */
[----:B------:R-:W-:Y:S02]  /*94c0*/  LOP3.LUT R0, R21, 0x46, RZ, 0xfc, !PT ;  /* 0x0000004615007812 */ /* 0x000fe400078efcff */
[----:B------:R-:W-:-:S02]  /*94d0*/  ISETP.GE.AND P0, PT, R3, c[0x0][0x180], PT ;  /* 0x0000600003007a0c */ /* 0x000fc40003f06270 */
[----:B------:R-:W-:Y:S02]  /*94e0*/  ISETP.GE.AND P2, PT, R0, c[0x0][0x180], PT ;  /* 0x0000600000007a0c */ /* 0x000fe40003f46270 */
[----:B------:R-:W-:-:S04]  /*94f0*/  SEL R0, R27, RZ, !P0 ;  /* 0x000000ff1b007207 */ /* 0x000fc80004000000 */
[----:B------:R-:W-:Y:S02]  /*9500*/  ISETP.NE.U32.AND P0, PT, R0, RZ, PT ;  /* 0x000000ff0000720c */ /* 0x000fe40003f05070 */
[----:B------:R-:W-:Y:S01]  /*9510*/  SEL R0, R27, RZ, !P2 ;  /* 0x000000ff1b007207 */ /* 0x000fe20005000000 */
[----:B------:R1:W-:Y:S01]  /*9520*/  LDGSTS.E [R2+0xe800], [R12.64], P5 ;  /* 0x0e8000000c027fae */ /* 0x0003e2000a92184a */
[C---:B------:R-:W-:Y:S02]  /*9530*/  LOP3.LUT R3, R21.reuse, 0x4a, RZ, 0xfc, !PT ;  /* 0x0000004a15037812 */ /* 0x040fe400078efcff */
[----:B------:R-:W-:Y:S02]  /*9540*/  ISETP.NE.U32.AND P2, PT, R0, RZ, PT ;  /* 0x000000ff0000720c */ /* 0x000fe40003f45070 */
[----:B------:R-:W-:Y:S02]  /*9550*/  LOP3.LUT R0, R21, 0x4e, RZ, 0xfc, !PT ;  /* 0x0000004e15007812 */ /* 0x000fe400078efcff */
[----:B------:R-:W-:Y:S01]  /*9560*/  ISETP.GE.AND P1, PT, R3, c[0x0][0x180], PT ;  /* 0x0000600003007a0c */ /* 0x000fe20003f26270 */
[----:B---3--:R3:W-:Y:S01]  /*9570*/  LDGSTS.E [R2+0xf800], [R8.64], P3 ;  /* 0x0f80000008027fae */ /* 0x0087e2000992184a */
[----:B------:R-:W-:-:S03]  /*9580*/  ISETP.GE.AND P4, PT, R0, c[0x0][0x180], PT ;  /* 0x0000600000007a0c */ /* 0x000fc60003f86270 */
[----:B-1----:R-:W4:Y:S01]  /*9590*/  LDL.64 R12, [R1+0xd8] ;  /* 0x0000d800010c7983 */ /* 0x002f220000100a00 */
[----:B------:R-:W-:-:S03]  /*95a0*/  SEL R0, R27, RZ, !P1 ;  /* 0x000000ff1b007207 */ /* 0x000fc60004800000 */
[----:B---3--:R-:W3:Y:S04]  /*95b0*/  LDL.64 R8, [R1+0xb0] ;  /* 0x0000b00001087983 */ /* 0x008ee80000100a00 */
[----:B------:R1:W-:Y:S01]  /*95c0*/  LDGSTS.E [R2+0x10800], [R10.64], P0 ;  /* 0x108000000a027fae */ /* 0x0003e2000812184a */
[----:B------:R-:W-:-:S03]  /*95d0*/  ISETP.NE.U32.AND P1, PT, R0, RZ, PT ;  /* 0x000000ff0000720c */ /* 0x000fc60003f25070 */
[----:B-----5:R5:W-:Y:S04]  /*95e0*/  LDGSTS.E [R2+0x11800], [R6.64], P2 ;  /* 0x1180000006027fae */ /* 0x020be8000912184a */
[----:B-1----:R-:W3:Y:S04]  /*95f0*/  LDL.64 R10, [R1+0x90] ;  /* 0x00009000010a7983 */ /* 0x002ee80000100a00 */
[----:B-----5:R-:W5:Y:S04]  /*9600*/  LDL.64 R6, [R1+0x70] ;  /* 0x0000700001067983 */ /* 0x020f680000100a00 */
[----:B--2---:R1:W-:Y:S04]  /*9610*/  LDGSTS.E [R2+0x12800], [R22.64], P1 ;  /* 0x1280000016027fae */ /* 0x0043e8000892184a */
[----:B-1----:R-:W2:Y:S01]  /*9620*/  LDL.64 R22, [R1+0x48] ;  /* 0x0000480001167983 */ /* 0x002ea20000100a00 */
[----:B------:R-:W-:-:S02]  /*9630*/  SEL R0, R27, RZ, !P4 ;  /* 0x000000ff1b007207 */ /* 0x000fc40006000000 */
[C---:B------:R-:W-:Y:S02]  /*9640*/  LOP3.LUT R3, R21.reuse, 0x52, RZ, 0xfc, !PT ;  /* 0x0000005215037812 */ /* 0x040fe400078efcff */
[----:B------:R-:W-:Y:S02]  /*9650*/  ISETP.NE.U32.AND P4, PT, R0, RZ, PT ;  /* 0x000000ff0000720c */ /* 0x000fe40003f85070 */
[----:B------:R-:W-:Y:S02]  /*9660*/  LOP3.LUT R0, R21, 0x56, RZ, 0xfc, !PT ;  /* 0x0000005615007812 */ /* 0x000fe400078efcff */
[----:B------:R-:W-:Y:S02]  /*9670*/  ISETP.GE.AND P5, PT, R3, c[0x0][0x180], PT ;  /* 0x0000600003007a0c */ /* 0x000fe40003fa6270 */
[----:B------:R-:W-:Y:S02]  /*9680*/  ISETP.GE.AND P3, PT, R0, c[0x0][0x180], PT ;  /* 0x0000600000007a0c */ /* 0x000fe40003f66270 */
[----:B------:R-:W-:-:S04]  /*9690*/  SEL R0, R27, RZ, !P5 ;  /* 0x000000ff1b007207 */ /* 0x000fc80006800000 */
[----:B------:R-:W-:Y:S01]  /*96a0*/  ISETP.NE.U32.AND P5, PT, R0, RZ, PT ;  /* 0x000000ff0000720c */ /* 0x000fe20003fa5070 */
[----:B----4-:R1:W-:Y:S01]  /*96b0*/  LDGSTS.E [R2+0x13800], [R16.64], P4 ;  /* 0x1380000010027fae */ /* 0x0103e2000a12184a */
[----:B------:R-:W-:Y:S02]  /*96c0*/  SEL R0, R27, RZ, !P3 ;  /* 0x000000ff1b007207 */ /* 0x000fe40005800000 */
[C---:B------:R-:W-:Y:S02]  /*96d0*/  LOP3.LUT R3, R21.reuse, 0x5a, RZ, 0xfc, !PT ;  /* 0x0000005a15037812 */ /* 0x040fe400078efcff */
[----:B------:R-:W-:Y:S02]  /*96e0*/  ISETP.NE.U32.AND P3, PT, R0, RZ, PT ;  /* 0x000000ff0000720c */ /* 0x000fe40003f65070 */
[----:B------:R-:W-:Y:S02]  /*96f0*/  LOP3.LUT R0, R21, 0x5e, RZ, 0xfc, !PT ;  /* 0x0000005e15007812 */ /* 0x000fe400078efcff */
[----:B------:R-:W-:-:S02]  /*9700*/  ISETP.GE.AND P0, PT, R3, c[0x0][0x180], PT ;  /* 0x0000600003007a0c */ /* 0x000fc40003f06270 */
[----:B------:R-:W-:Y:S01]  /*9710*/  ISETP.GE.AND P2, PT, R0, c[0x0][0x180], PT ;  /* 0x0000600000007a0c */ /* 0x000fe20003f46270 */
[----:B------:R4:W-:Y:S01]  /*9720*/  LDGSTS.E [R2+0x14800], [R12.64], P5 ;  /* 0x148000000c027fae */ /* 0x0009e2000a92184a */
[----:B------:R-:W-:-:S04]  /*9730*/  SEL R0, R27, RZ, !P0 ;  /* 0x000000ff1b007207 */ /* 0x000fc80004000000 */
[----:B------:R-:W-:Y:S02]  /*9740*/  ISETP.NE.U32.AND P0, PT, R0, RZ, PT ;  /* 0x000000ff0000720c */ /* 0x000fe40003f05070 */
[----:B------:R-:W-:Y:S01]  /*9750*/  SEL R0, R27, RZ, !P2 ;  /* 0x000000ff1b007207 */ /* 0x000fe20005000000 */
[----:B---3--:R3:W-:Y:S01]  /*9760*/  LDGSTS.E [R2+0x15800], [R8.64], P3 ;  /* 0x1580000008027fae */ /* 0x0087e2000992184a */
[C---:B------:R-:W-:Y:S02]  /*9770*/  LOP3.LUT R3, R21.reuse, 0x62, RZ, 0xfc, !PT ;  /* 0x0000006215037812 */ /* 0x040fe400078efcff */
[----:B------:R-:W-:Y:S02]  /*9780*/  ISETP.NE.U32.AND P2, PT, R0, RZ, PT ;  /* 0x000000ff0000720c */ /* 0x000fe40003f45070 */
[----:B------:R-:W-:Y:S02]  /*9790*/  LOP3.LUT R0, R21, 0x66, RZ, 0xfc, !PT ;  /* 0x0000006615007812 */ /* 0x000fe400078efcff */
[----:B------:R-:W-:-:S02]  /*97a0*/  ISETP.GE.AND P1, PT, R3, c[0x0][0x180], PT ;  /* 0x0000600003007a0c */ /* 0x000fc40003f26270 */
[----:B------:R-:W-:Y:S02]  /*97b0*/  ISETP.GE.AND P4, PT, R0, c[0x0][0x180], PT ;  /* 0x0000600000007a0c */ /* 0x000fe40003f86270 */
[C---:B------:R-:W-:Y:S01]  /*97c0*/  SEL R0, R27.reuse, RZ, !P1 ;  /* 0x000000ff1b007207 */ /* 0x040fe20004800000 */
[----:B------:R1:W-:Y:S03]  /*97d0*/  LDGSTS.E [R2+0x16800], [R10.64], P0 ;  /* 0x168000000a027fae */ /* 0x0003e6000812184a */
[----:B------:R-:W-:Y:S01]  /*97e0*/  ISETP.NE.U32.AND P1, PT, R0, RZ, PT ;  /* 0x000000ff0000720c */ /* 0x000fe20003f25070 */
[----:B-----5:R5:W-:Y:S04]  /*97f0*/  LDGSTS.E [R2+0x17800], [R6.64], P2 ;  /* 0x1780000006027fae */ /* 0x020be8000912184a */
[----:B-1----:R-:W3:Y:S04]  /*9800*/  LDL.64 R10, [R1+0x250] ;  /* 0x00025000010a7983 */ /* 0x002ee80000100a00 */
[----:B-----5:R-:W5:Y:S04]  /*9810*/  LDL.64 R6, [R1+0x270] ;  /* 0x0002700001067983 */ /* 0x020f680000100a00 */
[----:B--2---:R1:W-:Y:S04]  /*9820*/  LDGSTS.E [R2+0x18800], [R22.64], P1 ;  /* 0x1880000016027fae */ /* 0x0043e8000892184a */
[----:B-1----:R-:W2:Y:S04]  /*9830*/  LDL.64 R22, [R1+0x260] ;  /* 0x0002600001167983 */ /* 0x002ea80000100a00 */
[----:B------:R-:W-:Y:S04]  /*9840*/  STL [R1+0xa54], R21 ;  /* 0x000a541501007387 */ /* 0x000fe80000100800 */
[----:B------:R-:W-:Y:S04]  /*9850*/  STL [R1+0xa0c], R4 ;  /* 0x000a0c0401007387 */ /* 0x000fe80000100800 */
[----:B------:R1:W-:Y:S04]  /*9860*/  STL [R1+0x9b8], R5 ;  /* 0x0009b80501007387 */ /* 0x0003e80000100800 */
[----:B------:R-:W2:Y:S04]  /*9870*/  LDL.64 R16, [R1+0x248] ;  /* 0x0002480001107983 */ /* 0x000ea80000100a00 */
[----:B----4-:R-:W4:Y:S01]  /*9880*/  LDL.64 R12, [R1+0x230] ;  /* 0x00023000010c7983 */ /* 0x010f220000100a00 */
        /* <DEDUP_REMOVED lines=8> */
[----:B---3--:R-:W3:Y:S01]  /*9910*/  S2R R9, SR_TID.X ;  /* 0x0000000000097919 */ /* 0x008ee20000002100 */
[----:B------:R-:W-:Y:S02]  /*9920*/  SEL R0, R27, RZ, !P3 ;  /* 0x000000ff1b007207 */ /* 0x000fe40005800000 */
[C---:B------:R-:W-:Y:S01]  /*9930*/  LOP3.LUT R3, R21.reuse, 0x72, RZ, 0xfc, !PT ;  /* 0x0000007215037812 */ /* 0x040fe200078efcff */
[----:B------:R1:W-:Y:S01]  /*9940*/  LDGSTS.E [R2+0x19800], [R4.64], P4 ;  /* 0x1980000004027fae */ /* 0x0003e2000a12184a */
[----:B------:R-:W-:Y:S02]  /*9950*/  ISETP.NE.U32.AND P3, PT, R0, RZ, PT ;  /* 0x000000ff0000720c */ /* 0x000fe40003f65070 */
[----:B------:R-:W-:Y:S02]  /*9960*/  LOP3.LUT R0, R21, 0x76, RZ, 0xfc, !PT ;  /* 0x0000007615007812 */ /* 0x000fe400078efcff */
[----:B------:R-:W-:-:S02]  /*9970*/  ISETP.GE.AND P0, PT, R3, c[0x0][0x180], PT ;  /* 0x0000600003007a0c */ /* 0x000fc40003f06270 */
[----:B------:R-:W-:Y:S02]  /*9980*/  ISETP.GE.AND P2, PT, R0, c[0x0][0x180], PT ;  /* 0x0000600000007a0c */ /* 0x000fe40003f46270 */
[C---:B------:R-:W-:Y:S01]  /*9990*/  SEL R0, R27.reuse, RZ, !P0 ;  /* 0x000000ff1b007207 */ /* 0x040fe20004000000 */
[----:B------:R1:W-:Y:S03]  /*99a0*/  LDGSTS.E [R2+0x1a800], [R10.64], P5 ;  /* 0x1a8000000a027fae */ /* 0x0003e6000a92184a */
[----:B------:R-:W-:Y:S02]  /*99b0*/  ISETP.NE.U32.AND P0, PT, R0, RZ, PT ;  /* 0x000000ff0000720c */ /* 0x000fe40003f05070 */
[----:B------:R-:W-:Y:S01]  /*99c0*/  SEL R0, R27, RZ, !P2 ;  /* 0x000000ff1b007207 */ /* 0x000fe20005000000 */
[----:B------:R2:W-:Y:S03]  /*99d0*/  LDGSTS.E [R2+0x1b800], [R14.64], P3 ;  /* 0x1b8000000e027fae */ /* 0x0005e6000992184a */
[----:B------:R-:W-:Y:S01]  /*99e0*/  ISETP.NE.U32.AND P2, PT, R0, RZ, PT ;  /* 0x000000ff0000720c */ /* 0x000fe20003f45070 */
[----:B-1----:R-:W-:Y:S01]  /*99f0*/  IMAD.MOV.U32 R10, RZ, RZ, 0x7f ;  /* 0x0000007fff0a7424 */ /* 0x002fe200078e00ff */
[----:B------:R-:W-:Y:S01]  /*9a00*/  ULDC UR6, c[0x0][0x180] ;  /* 0x0000600000067ab9 */ /* 0x000fe20000000800 */
[----:B------:R-:W-:-:S04]  /*9a10*/  LOP3.LUT R11, R19, 0x8, RZ, 0xfc, !PT ;  /* 0x00000008130b7812 */ /* 0x000fc800078efcff */
[----:B-----5:R1:W-:Y:S01]  /*9a20*/  LDGSTS.E [R2+0x1c800], [R6.64], P0 ;  /* 0x1c80000006027fae */ /* 0x0203e2000812184a */
[----:B------:R-:W-:Y:S01]  /*9a30*/  IADD3 R10, R10, c[0x0][0x180], RZ ;  /* 0x000060000a0a7a10 */ /* 0x000fe20007ffe0ff */
[----:B------:R-:W-:-:S03]  /*9a40*/  UIADD3 UR7, UR6, -0x80, URZ ;  /* 0xffffff8006077890 */ /* 0x000fc6000fffe03f */
[----:B------:R-:W-:Y:S02]  /*9a50*/  ISETP.GT.AND P3, PT, R10, 0xff, PT ;  /* 0x000000ff0a00780c */ /* 0x000fe40003f64270 */
[----:B------:R-:W-:Y:S02]  /*9a60*/  SHF.R.U32.HI R10, RZ, 0x8, R18 ;  /* 0x00000008ff0a7819 */ /* 0x000fe40000011612 */
[----:B------:R-:W-:Y:S02]  /*9a70*/  LOP3.LUT R3, R21, 0x7a, RZ, 0xfc, !PT ;  /* 0x0000007a15037812 */ /* 0x000fe400078efcff */
[----:B------:R-:W-:Y:S02]  /*9a80*/  SGXT.U32 R10, R10, 0x1 ;  /* 0x000000010a0a781a */ /* 0x000fe40000000000 */
[----:B------:R-:W-:Y:S02]  /*9a90*/  SHF.R.U32.HI R5, RZ, 0x8, R28 ;  /* 0x00000008ff057819 */ /* 0x000fe4000001161c */
[----:B---3--:R-:W-:-:S02]  /*9aa0*/  SHF.R.U32.HI R9, RZ, 0x8, R9 ;  /* 0x00000008ff097819 */ /* 0x008fc40000011609 */
[----:B------:R-:W-:Y:S02]  /*9ab0*/  ISETP.GE.AND P1, PT, R3, c[0x0][0x180], PT ;  /* 0x0000600003007a0c */ /* 0x000fe40003f26270 */
[----:B------:R-:W-:Y:S02]  /*9ac0*/  SGXT.U32 R5, R5, 0x1 ;  /* 0x000000010505781a */ /* 0x000fe40000000000 */
[----:B------:R-:W-:Y:S02]  /*9ad0*/  SGXT.U32 R9, R9, 0x1 ;  /* 0x000000010909781a */ /* 0x000fe40000000000 */
[----:B------:R-:W-:Y:S02]  /*9ae0*/  SEL R0, R27, RZ, !P1 ;  /* 0x000000ff1b007207 */ /* 0x000fe40004800000 */
[----:B------:R-:W-:Y:S02]  /*9af0*/  ISETP.GE.AND P5, PT, R5, UR7, PT ;  /* 0x0000000705007c0c */ /* 0x000fe4000bfa6270 */
[----:B------:R-:W-:-:S02]  /*9b00*/  LOP3.LUT R9, R9, 0x4, RZ, 0xfc, !PT ;  /* 0x0000000409097812 */ /* 0x000fc400078efcff */
[----:B------:R-:W-:Y:S02]  /*9b10*/  ISETP.NE.U32.AND P4, PT, R0, RZ, PT ;  /* 0x000000ff0000720c */ /* 0x000fe40003f85070 */
[----:B------:R-:W-:Y:S02]  /*9b20*/  SEL R0, RZ, 0x4, P5 ;  /* 0x00000004ff007807 */ /* 0x000fe40002800000 */
[----:B------:R-:W-:Y:S02]  /*9b30*/  ISETP.GE.AND P5, PT, R9, UR7, PT ;  /* 0x0000000709007c0c */ /* 0x000fe4000bfa6270 */
[----:B------:R-:W-:Y:S02]  /*9b40*/  SEL R26, R0, RZ, P3 ;  /* 0x000000ff001a7207 */ /* 0x000fe40001800000 */
[----:B------:R-:W-:Y:S02]  /*9b50*/  LOP3.LUT R3, R5, 0x7e, RZ, 0xfc, !PT ;  /* 0x0000007e05037812 */ /* 0x000fe400078efcff */
[----:B------:R-:W-:-:S02]  /*9b60*/  SEL R0, RZ, 0x4, P5 ;  /* 0x00000004ff007807 */ /* 0x000fc40002800000 */
[----:B------:R-:W-:Y:S02]  /*9b70*/  ISETP.GE.AND P1, PT, R3, c[0x0][0x180], PT ;  /* 0x0000600003007a0c */ /* 0x000fe40003f26270 */
[----:B------:R-:W-:Y:S02]  /*9b80*/  SEL R0, R0, RZ, P3 ;  /* 0x000000ff00007207 */ /* 0x000fe40001800000 */
[----:B------:R-:W-:Y:S02]  /*9b90*/  SEL R27, R27, RZ, !P1 ;  /* 0x000000ff1b1b7207 */ /* 0x000fe40004800000 */
[----:B------:R-:W-:Y:S02]  /*9ba0*/  ISETP.NE.U32.AND P0, PT, R0, RZ, PT ;  /* 0x000000ff0000720c */ /* 0x000fe40003f05070 */
[----:B------:R-:W-:Y:S02]  /*9bb0*/  ISETP.NE.U32.AND P1, PT, R27, RZ, PT ;  /* 0x000000ff1b00720c */ /* 0x000fe40003f25070 */
[----:B------:R-:W-:Y:S01]  /*9bc0*/  ISETP.NE.U32.AND P5, PT, R26, RZ, PT ;  /* 0x000000ff1a00720c */ /* 0x000fe20003fa5070 */
[----:B------:R-:W-:Y:S04]  /*9bd0*/  STL [R1+0xa10], R5 ;  /* 0x000a100501007387 */ /* 0x000fe80000100800 */
[----:B------:R-:W3:Y:S01]  /*9be0*/  LDL.64 R8, [R1+0x168] ;  /* 0x0001680001087983 */ /* 0x000ee20000100a00 */
[----:B------:R-:W-:-:S03]  /*9bf0*/  LOP3.LUT R27, R28, 0x180, RZ, 0xc0, !PT ;  /* 0x000001801c1b7812 */ /* 0x000fc600078ec0ff */
[----:B-1----:R-:W3:Y:S04]  /*9c00*/  LDL.64 R6, [R1+0x170] ;  /* 0x0001700001067983 */ /* 0x002ee80000100a00 */
[----:B------:R-:W3:Y:S04]  /*9c10*/  LDL.64 R18, [R1+0x1c0] ;  /* 0x0001c00001127983 */ /* 0x000ee80000100a00 */
[----:B--2---:R1:W-:Y:S01]  /*9c20*/  LDGSTS.E [R2+0x1d800], [R22.64], P2 ;  /* 0x1d80000016027fae */ /* 0x0043e2000912184a */
[----:B------:R-:W-:Y:S02]  /*9c30*/  ISETP.GE.AND P2, PT, R11, UR7, PT ;  /* 0x000000070b007c0c */ /* 0x000fe4000bf46270 */
[----:B------:R-:W-:-:S02]  /*9c40*/  LOP3.LUT R11, R10, 0xc, RZ, 0xfc, !PT ;  /* 0x0000000c0a0b7812 */ /* 0x000fc400078efcff */
[----:B------:R-:W2:Y:S01]  /*9c50*/  S2R R10, SR_TID.X ;  /* 0x00000000000a7919 */ /* 0x000ea20000002100 */
[----:B------:R-:W-:Y:S02]  /*9c60*/  SEL R0, RZ, 0x4, P2 ;  /* 0x00000004ff007807 */ /* 0x000fe40001000000 */
[----:B------:R-:W-:Y:S02]  /*9c70*/  ISETP.GE.AND P2, PT, R11, UR7, PT ;  /* 0x000000070b007c0c */ /* 0x000fe4000bf46270 */
[----:B------:R-:W-:Y:S02]  /*9c80*/  SEL R26, R0, RZ, P3 ;  /* 0x000000ff001a7207 */ /* 0x000fe40001800000 */
[----:B------:R-:W-:Y:S01]  /*9c90*/  SEL R0, RZ, 0x4, P2 ;  /* 0x00000004ff007807 */ /* 0x000fe20001000000 */
[----:B-1----:R-:W5:Y:S03]  /*9ca0*/  LDL.64 R22, [R1+0x180] ;  /* 0x0001800001167983 */ /* 0x002f660000100a00 */
[----:B------:R-:W-:Y:S01]  /*9cb0*/  SEL R0, R0, RZ, P3 ;  /* 0x000000ff00007207 */ /* 0x000fe20001800000 */
[----:B------:R1:W-:Y:S04]  /*9cc0*/  LDGSTS.E [R2+0x1e800], [R16.64], P4 ;  /* 0x1e80000010027fae */ /* 0x0003e8000a12184a */
[----:B----4-:R1:W-:Y:S01]  /*9cd0*/  LDGSTS.E [R2+0x1f800], [R12.64], P1 ;  /* 0x1f8000000c027fae */ /* 0x0103e2000892184a */
[----:B--2---:R-:W-:-:S02]  /*9ce0*/  SHF.R.U32.HI R11, RZ, 0x8, R10 ;  /* 0x00000008ff0b7819 */ /* 0x004fc4000001160a */
[----:B------:R-:W-:Y:S01]  /*9cf0*/  ISETP.NE.U32.AND P2, PT, R26, RZ, PT ;  /* 0x000000ff1a00720c */ /* 0x000fe20003f45070 */
[----:B------:R2:W-:Y:S01]  /*9d00*/  STL.64 [R1+0xac0], R28 ;  /* 0x000ac01c01007387 */ /* 0x0005e20000100a00 */
[----:B------:R-:W-:Y:S02]  /*9d10*/  SGXT.U32 R11, R11, 0x1 ;  /* 0x000000010b0b781a */ /* 0x000fe40000000000 */
[----:B------:R-:W-:Y:S01]  /*9d20*/  SHF.R.U32.HI R10, RZ, 0x8, R10 ;  /* 0x00000008ff0a7819 */ /* 0x000fe2000001160a */
[----:B------:R-:W4:Y:S01]  /*9d30*/  R2UR UR9, R27 ;  /* 0x000000001b0973c2 */ /* 0x000f2200000e0000 */
[----:B------:R-:W-:Y:S01]  /*9d40*/  LOP3.LUT R11, R11, 0x10, RZ, 0xfc, !PT ;  /* 0x000000100b0b7812 */ /* 0x000fe200078efcff */
[----:B------:R-:W0:Y:S01]  /*9d50*/  LDGDEPBAR ;  /* 0x00000000000079af */ /* 0x000e220000000000 */
[----:B------:R-:W-:Y:S02]  /*9d60*/  SGXT.U32 R10, R10, 0x1 ;  /* 0x000000010a0a781a */ /* 0x000fe40000000000 */
[----:B------:R-:W-:-:S02]  /*9d70*/  ISETP.GE.AND P4, PT, R11, UR7, PT ;  /* 0x000000070b007c0c */ /* 0x000fc4000bf86270 */
[----:B------:R-:W-:Y:S02]  /*9d80*/  LOP3.LUT R10, R10, 0x14, RZ, 0xfc, !PT ;  /* 0x000000140a0a7812 */ /* 0x000fe400078efcff */
[----:B------:R-:W-:Y:S02]  /*9d90*/  ISETP.NE.U32.AND P1, PT, R0, RZ, PT ;  /* 0x000000ff0000720c */ /* 0x000fe40003f25070 */
[----:B------:R-:W-:Y:S02]  /*9da0*/  SEL R0, RZ, 0x4, P4 ;  /* 0x00000004ff007807 */ /* 0x000fe40002000000 */
[----:B------:R-:W-:-:S04]  /*9db0*/  ISETP.GE.AND P4, PT, R10, UR7, PT ;  /* 0x000000070a007c0c */ /* 0x000fc8000bf86270 */
[----:B------:R-:W-:-:S04]  /*9dc0*/  SEL R26, RZ, 0x4, P4 ;  /* 0x00000004ff1a7807 */ /* 0x000fc80002000000 */
[----:B------:R-:W-:Y:S02]  /*9dd0*/  SEL R10, R26, RZ, P3 ;  /* 0x000000ff1a0a7207 */ /* 0x000fe40001800000 */
[----:B-1----:R-:W-:-:S03]  /*9de0*/  LOP3.LUT R2, R28, 0x1ff, RZ, 0xc0, !PT ;  /* 0x000001ff1c027812 */ /* 0x002fc600078ec0ff */
[----:B------:R-:W-:Y:S04]  /*9df0*/  STL [R1+0xa58], R10 ;  /* 0x000a580a01007387 */ /* 0x000fe80000100800 */
[----:B--2---:R-:W2:Y:S01]  /*9e00*/  LDL.64 R28, [R1+0x330] ;  /* 0x00033000011c7983 */ /* 0x004ea20000100a00 */
[----:B------:R-:W-:Y:S01]  /*9e10*/  SEL R0, R0, RZ, P3 ;  /* 0x000000ff00007207 */ /* 0x000fe20001800000 */
[----:B----4-:R-:W-:-:S03]  /*9e20*/  USHF.R.U32.HI UR4, URZ, 0x3, UR9 ;  /* 0x000000033f047899 */ /* 0x010fc60008011609 */
[----:B------:R-:W-:Y:S01]  /*9e30*/  ISETP.NE.U32.AND P4, PT, R0, RZ, PT ;  /* 0x000000ff0000720c */ /* 0x000fe20003f85070 */
[----:B------:R-:W-:-:S05]  /*9e40*/  IMAD.SHL.U32 R0, R2, 0x4, RZ ;  /* 0x0000000402007824 */ /* 0x000fca00078e00ff */
[----:B------:R-:W-:-:S05]  /*9e50*/  LOP3.LUT R2, R0, UR4, RZ, 0x3c, !PT ;  /* 0x0000000400027c12 */ /* 0x000fca000f8e3cff */
[----:B---3--:R1:W-:Y:S04]  /*9e60*/  LDGSTS.E [R2+0x40000], [R8.64], P6 ;  /* 0x4000000008027fae */ /* 0x0083e8000b12184a */
[----:B------:R3:W-:Y:S04]  /*9e70*/  LDGSTS.E [R2+0x41000], [R6.64], P6 ;  /* 0x4100000006027fae */ /* 0x0007e8000b12184a */
[----:B---3--:R-:W3:Y:S04]  /*9e80*/  LDL.64 R6, [R1+0x1d0] ;  /* 0x0001d00001067983 */ /* 0x008ee80000100a00 */
[----:B-----5:R4:W-:Y:S04]  /*9e90*/  LDGSTS.E [R2+0x42000], [R22.64], P6 ;  /* 0x4200000016027fae */ /* 0x0209e8000b12184a */
[----:B------:R5:W-:Y:S04]  /*9ea0*/  LDGSTS.E [R2+0x43000], [R18.64], P6 ;  /* 0x4300000012027fae */ /* 0x000be8000b12184a */
[----:B----4-:R-:W4:Y:S04]  /*9eb0*/  LDL.64 R22, [R1+0x1f0] ;  /* 0x0001f00001167983 */ /* 0x010f280000100a00 */
[----:B-----5:R-:W5:Y:S04]  /*9ec0*/  LDL.64 R18, [R1+0x200] ;  /* 0x0002000001127983 */ /* 0x020f680000100a00 */
[----:B--2---:R2:W-:Y:S04]  /*9ed0*/  STL.64 [R1+0xac8], R28 ;  /* 0x000ac81c01007387 */ /* 0x0045e80000100a00 */
[----:B--2---:R-:W2:Y:S04]  /*9ee0*/  LDL.64 R28, [R1+0x320] ;  /* 0x00032000011c7983 */ /* 0x004ea80000100a00 */
[----:B---3--:R3:W-:Y:S04]  /*9ef0*/  LDGSTS.E [R2+0x44000], [R6.64], P6 ;  /* 0x4400000006027fae */ /* 0x0087e8000b12184a */
[----:B----4-:R4:W-:Y:S04]  /*9f00*/  LDGSTS.E [R2+0x45000], [R22.64], P6 ;  /* 0x4500000016027fae */ /* 0x0109e8000b12184a */
[----:B-----5:R2:W-:Y:S04]  /*9f10*/  LDGSTS.E [R2+0x46000], [R18.64], P6 ;  /* 0x4600000012027fae */ /* 0x0205e8000b12184a */
[----:B--2---:R2:W-:Y:S04]  /*9f20*/  STL.64 [R1+0xad0], R28 ;  /* 0x000ad01c01007387 */ /* 0x0045e80000100a00 */
[----:B--2---:R-:W2:Y:S04]  /*9f30*/  LDL.64 R28, [R1+0x310] ;  /* 0x00031000011c7983 */ /* 0x004ea80000100a00 */
        /* <DEDUP_REMOVED lines=25> */
[----:B------:R-:W5:Y:S04]  /*a0d0*/  LDL.64 R10, [R1+0x340] ;  /* 0x00034000010a7983 */ /* 0x000f680000100a00 */
[----:B------:R-:W5:Y:S04]  /*a0e0*/  LDL.64 R26, [R1+0x350] ;  /* 0x00035000011a7983 */ /* 0x000f680000100a00 */
[----:B--2---:R-:W2:Y:S04]  /*a0f0*/  LDL.64 R28, [R1+0x210] ;  /* 0x00021000011c7983 */ /* 0x004ea80000100a00 */
[----:B------:R-:W5:Y:S04]  /*a100*/  LDL.64 R4, [R1+0x360] ;  /* 0x0003600001047983 */ /* 0x000f680000100a00 */
[----:B------:R-:W5:Y:S04]  /*a110*/  LDL.64 R20, [R1+0x370] ;  /* 0x0003700001147983 */ /* 0x000f680000100a00 */
[----:B------:R-:W5:Y:S04]  /*a120*/  LDL.64 R24, [R1+0x398] ;  /* 0x0003980001187983 */ /* 0x000f680000100a00 */
[----:B------:R-:W5:Y:S04]  /*a130*/  LDL.64 R14, [R1+0x3a8] ;  /* 0x0003a800010e7983 */ /* 0x000f680000100a00 */
[----:B------:R-:W5:Y:S04]  /*a140*/  LDL.64 R16, [R1+0x3b0] ;  /* 0x0003b00001107983 */ /* 0x000f680000100a00 */
[----:B------:R-:W5:Y:S04]  /*a150*/  LDL.64 R12, [R1+0x3c8] ;  /* 0x0003c800010c7983 */ /* 0x000f680000100a00 */
[----:B-1----:R-:W5:Y:S04]  /*a160*/  LDL.64 R8, [R1+0x1e8] ;  /* 0x0001e80001087983 */ /* 0x002f680000100a00 */
[----:B---3--:R-:W3:Y:S04]  /*a170*/  LDL.64 R6, [R1+0x178] ;  /* 0x0001780001067983 */ /* 0x008ee80000100a00 */
[----:B----4-:R-:W4:Y:S04]  /*a180*/  LDL.64 R22, [R1+0x188] ;  /* 0x0001880001167983 */ /* 0x010f280000100a00 */
[----:B------:R-:W3:Y:S04]  /*a190*/  LDL.64 R18, [R1+0x1b8] ;  /* 0x0001b80001127983 */ /* 0x000ee80000100a00 */
[----:B--2---:R1:W-:Y:S04]  /*a1a0*/  LDGSTS.E [R2+0x47000], [R28.64], P6 ;  /* 0x470000001c027fae */ /* 0x0043e8000b12184a */
[----:B-1----:R-:W2:Y:S04]  /*a1b0*/  LDL.LU.64 R28, [R1+0xb38] ;  /* 0x000b3800011c7983 */ /* 0x002ea80000300a00 */
        /* <DEDUP_REMOVED lines=29> */
[----:B-----5:R2:W-:Y:S04]  /*a390*/  LDGSTS.E [R2+0x57000], [R10.64], P6 ;  /* 0x570000000a027fae */ /* 0x0205e8000b12184a */
[----:B------:R2:W-:Y:S04]  /*a3a0*/  LDGSTS.E [R2+0x58000], [R26.64], P6 ;  /* 0x580000001a027fae */ /* 0x0005e8000b12184a */
[----:B-1----:R-:W5:Y:S04]  /*a3b0*/  LDL.LU.64 R28, [R1+0xac0] ;  /* 0x000ac000011c7983 */ /* 0x002f680000300a00 */
[----:B------:R1:W-:Y:S01]  /*a3c0*/  LDGSTS.E [R2+0x59000], [R4.64], P6 ;  /* 0x5900000004027fae */ /* 0x0003e2000b12184a */
[----:B------:R-:W-:-:S03]  /*a3d0*/  LOP3.LUT R0, R2, 0x40, RZ, 0x3c, !PT ;  /* 0x0000004002007812 */ /* 0x000fc600078e3cff */
[----:B------:R2:W-:Y:S04]  /*a3e0*/  LDGSTS.E [R2+0x5a000], [R20.64], P6 ;  /* 0x5a00000014027fae */ /* 0x0005e8000b12184a */
[----:B------:R2:W-:Y:S04]  /*a3f0*/  LDGSTS.E [R2+0x5b000], [R24.64], P6 ;  /* 0x5b00000018027fae */ /* 0x0005e8000b12184a */
[----:B------:R2:W-:Y:S04]  /*a400*/  LDGSTS.E [R2+0x5c000], [R14.64], P6 ;  /* 0x5c0000000e027fae */ /* 0x0005e8000b12184a */
[----:B------:R2:W-:Y:S04]  /*a410*/  LDGSTS.E [R2+0x5d000], [R16.64], P6 ;  /* 0x5d00000010027fae */ /* 0x0005e8000b12184a */
[----:B------:R2:W-:Y:S04]  /*a420*/  LDGSTS.E [R2+0x5e000], [R12.64], P6 ;  /* 0x5e0000000c027fae */ /* 0x0005e8000b12184a */
[----:B------:R2:W-:Y:S04]  /*a430*/  LDGSTS.E [R2+0x5f000], [R8.64], P6 ;  /* 0x5f00000008027fae */ /* 0x0005e8000b12184a */
[----:B---3--:R3:W-:Y:S04]  /*a440*/  LDGSTS.E [R0+0x40800], [R6.64], P6 ;  /* 0x4080000006007fae */ /* 0x0087e8000b12184a */
[----:B----4-:R4:W-:Y:S04]  /*a450*/  LDGSTS.E [R0+0x41800], [R22.64], P6 ;  /* 0x4180000016007fae */ /* 0x0109e8000b12184a */
[----:B------:R1:W-:Y:S04]  /*a460*/  LDGSTS.E [R0+0x42800], [R18.64], P6 ;  /* 0x4280000012007fae */ /* 0x0003e8000b12184a */
[----:B-----5:R-:W-:Y:S04]  /*a470*/  STL.64 [R1+0xa60], R28 ;  /* 0x000a601c01007387 */ /* 0x020fe80000100a00 */
[----:B-1----:R-:W5:Y:S04]  /*a480*/  LDL.64 R4, [R1+0x268] ;  /* 0x0002680001047983 */ /* 0x002f680000100a00 */
[----:B---3--:R-:W3:Y:S04]  /*a490*/  LDL.64 R6, [R1+0x1c8] ;  /* 0x0001c80001067983 */ /* 0x008ee80000100a00 */
[----:B--2---:R-:W2:Y:S04]  /*a4a0*/  LDL.64 R2, [R1+0x1e0] ;  /* 0x0001e00001027983 */ /* 0x004ea80000100a00 */
[----:B----4-:R-:W4:Y:S04]  /*a4b0*/  LDL.64 R22, [R1+0x1f8] ;  /* 0x0001f80001167983 */ /* 0x010f280000100a00 */
[----:B------:R-:W4:Y:S04]  /*a4c0*/  LDL.64 R18, [R1+0x208] ;  /* 0x0002080001127983 */ /* 0x000f280000100a00 */
[----:B-----5:R1:W-:Y:S04]  /*a4d0*/  STL.64 [R1+0xaa8], R4 ;  /* 0x000aa80401007387 */ /* 0x0203e80000100a00 */
[----:B---3--:R3:W-:Y:S04]  /*a4e0*/  LDGSTS.E [R0+0x43800], [R6.64], P6 ;  /* 0x4380000006007fae */ /* 0x0087e8000b12184a */
[----:B--2---:R2:W-:Y:S04]  /*a4f0*/  LDGSTS.E [R0+0x44800], [R2.64], P6 ;  /* 0x4480000002007fae */ /* 0x0045e8000b12184a */
[----:B-1----:R-:W5:Y:S04]  /*a500*/  LDL.64 R4, [R1+0x240] ;  /* 0x0002400001047983 */ /* 0x002f680000100a00 */
[----:B----4-:R1:W-:Y:S04]  /*a510*/  LDGSTS.E [R0+0x45800], [R22.64], P6 ;  /* 0x4580000016007fae */ /* 0x0103e8000b12184a */
[----:B------:R4:W-:Y:S04]  /*a520*/  LDGSTS.E [R0+0x46800], [R18.64], P6 ;  /* 0x4680000012007fae */ /* 0x0009e8000b12184a */
[----:B-----5:R5:W-:Y:S04]  /*a530*/  STL.64 [R1+0xab0], R4 ;  /* 0x000ab00401007387 */ /* 0x020be80000100a00 */
[----:B-----5:R-:W5:Y:S04]  /*a540*/  LDL.64 R4, [R1+0x228] ;  /* 0x0002280001047983 */ /* 0x020f680000100a00 */
[----:B-----5:R5:W-:Y:S04]  /*a550*/  STL.64 [R1+0xab8], R4 ;  /* 0x000ab80401007387 */ /* 0x020be80000100a00 */
[----:B------:R-:W2:Y:S04]  /*a560*/  LDL.64 R28, [R1+0x318] ;  /* 0x00031800011c7983 */ /* 0x000ea80000100a00 */
[----:B------:R-:W3:Y:S04]  /*a570*/  LDL.64 R16, [R1+0x288] ;  /* 0x0002880001107983 */ /* 0x000ee80000100a00 */
[----:B-----5:R-:W5:Y:S04]  /*a580*/  LDL.64 R4, [R1+0x218] ;  /* 0x0002180001047983 */ /* 0x020f680000100a00 */
[----:B--2---:R2:W-:Y:S04]  /*a590*/  STL.64 [R1+0xa68], R28 ;  /* 0x000a681c01007387 */ /* 0x0045e80000100a00 */
[----:B-----5:R2:W-:Y:S04]  /*a5a0*/  LDGSTS.E [R0+0x47800], [R4.64], P6 ;  /* 0x4780000004007fae */ /* 0x0205e8000b12184a */
        /* <DEDUP_REMOVED lines=17> */
[----:B------:R-:W2:Y:S04]  /*a6c0*/  LDL.64 R20, [R1+0x348] ;  /* 0x0003480001147983 */ /* 0x000ea80000100a00 */
[----:B------:R-:W2:Y:S04]  /*a6d0*/  LDL.64 R14, [R1+0x358] ;  /* 0x00035800010e7983 */ /* 0x000ea80000100a00 */
[----:B---3--:R-:W3:Y:S04]  /*a6e0*/  LDL.64 R6, [R1+0x368] ;  /* 0x0003680001067983 */ /* 0x008ee80000100a00 */
[----:B------:R-:W2:Y:S04]  /*a6f0*/  LDL.64 R12, [R1+0x378] ;  /* 0x00037800010c7983 */ /* 0x000ea80000100a00 */
[----:B------:R-:W2:Y:S04]  /*a700*/  LDL.64 R8, [R1+0x3a0] ;  /* 0x0003a00001087983 */ /* 0x000ea80000100a00 */
[----:B------:R-:W2:Y:S04]  /*a710*/  LDL.64 R2, [R1+0x3b8] ;  /* 0x0003b80001027983 */ /* 0x000ea80000100a00 */
[----:B-1----:R-:W2:Y:S04]  /*a720*/  LDL.64 R22, [R1+0x3c0] ;  /* 0x0003c00001167983 */ /* 0x002ea80000100a00 */
[----:B----4-:R-:W2:Y:S04]  /*a730*/  LDL.64 R18, [R1+0x3d0] ;  /* 0x0003d00001127983 */ /* 0x010ea80000100a00 */
[----:B------:R-:W2:Y:S04]  /*a740*/  LDL.64 R26, [R1+0x1d8] ;  /* 0x0001d800011a7983 */ /* 0x000ea80000100a00 */
[----:B------:R-:W2:Y:S04]  /*a750*/  LDL.LU.64 R4, [R1+0xab8] ;  /* 0x000ab80001047983 */ /* 0x000ea80000300a00 */
[----:B--2---:R1:W-:Y:S04]  /*a760*/  LDGSTS.E [R0+0x48800], [R4.64], P6 ;  /* 0x4880000004007fae */ /* 0x0043e8000b12184a */
[----:B-1----:R-:W2:Y:S04]  /*a770*/  LDL.LU.64 R4, [R1+0xab0] ;  /* 0x000ab00001047983 */ /* 0x002ea80000300a00 */
[----:B--2---:R1:W-:Y:S04]  /*a780*/  LDGSTS.E [R0+0x49800], [R4.64], P6 ;  /* 0x4980000004007fae */ /* 0x0043e8000b12184a */
[----:B-1----:R-:W2:Y:S04]  /*a790*/  LDL.LU.64 R4, [R1+0xaa8] ;  /* 0x000aa80001047983 */ /* 0x002ea80000300a00 */
[----:B--2---:R1:W-:Y:S04]  /*a7a0*/  LDGSTS.E [R0+0x4a800], [R4.64], P6 ;  /* 0x4a80000004007fae */ /* 0x0043e8000b12184a */
[----:B------:R2:W-:Y:S04]  /*a7b0*/  LDGSTS.E [R0+0x4b800], [R16.64], P6 ;  /* 0x4b80000010007fae */ /* 0x0005e8000b12184a */
[----:B------:R1:W-:Y:S04]  /*a7c0*/  LDGSTS.E [R0+0x4c800], [R28.64], P6 ;  /* 0x4c8000001c007fae */ /* 0x0003e8000b12184a */
[----:B--2---:R-:W2:Y:S04]  /*a7d0*/  LDL.LU.64 R16, [R1+0x20] ;  /* 0x0000200001107983 */ /* 0x004ea80000300a00 */
[----:B-1----:R-:W2:Y:S04]  /*a7e0*/  LDL R5, [R1+0x394] ;  /* 0x0003940001057983 */ /* 0x002ea80000100800 */
[----:B------:R-:W2:Y:S04]  /*a7f0*/  LDL.LU.64 R28, [R1+0xaa0] ;  /* 0x000aa000011c7983 */ /* 0x000ea80000300a00 */
        /* <DEDUP_REMOVED lines=17> */
[----:B-1----:R-:W4:Y:S04]  /*a910*/  LDL.LU.64 R28, [R1+0xa60] ;  /* 0x000a6000011c7983 */ /* 0x002f280000300a00 */
[----:B--2---:R-:W2:Y:S04]  /*a920*/  LDL.LU R10, [R1+0xa58] ;  /* 0x000a5800010a7983 */ /* 0x004ea80000300800 */
[----:B-----5:R-:W5:Y:S04]  /*a930*/  LDL.LU.64 R24, [R1+0x18] ;  /* 0x0000180001187983 */ /* 0x020f680000300a00 */
[----:B------:R1:W-:Y:S04]  /*a940*/  LDGSTS.E [R0+0x57800], [R20.64], P6 ;  /* 0x5780000014007fae */ /* 0x0003e8000b12184a */
[----:B------:R1:W-:Y:S04]  /*a950*/  LDGSTS.E [R0+0x58800], [R14.64], P6 ;  /* 0x588000000e007fae */ /* 0x0003e8000b12184a */
[----:B---3--:R3:W-:Y:S04]  /*a960*/  LDGSTS.E [R0+0x59800], [R6.64], P6 ;  /* 0x5980000006007fae */ /* 0x0087e8000b12184a */
[----:B------:R1:W-:Y:S04]  /*a970*/  LDGSTS.E [R0+0x5a800], [R12.64], P6 ;  /* 0x5a8000000c007fae */ /* 0x0003e8000b12184a */
[----:B------:R1:W-:Y:S04]  /*a980*/  LDGSTS.E [R0+0x5b800], [R8.64], P6 ;  /* 0x5b80000008007fae */ /* 0x0003e8000b12184a */
[----:B---3--:R-:W3:Y:S04]  /*a990*/  S2R R7, SR_TID.X ;  /* 0x0000000000077919 */ /* 0x008ee80000002100 */
[----:B------:R1:W-:Y:S04]  /*a9a0*/  LDGSTS.E [R0+0x5c800], [R2.64], P6 ;  /* 0x5c80000002007fae */ /* 0x0003e8000b12184a */
[----:B------:R1:W-:Y:S04]  /*a9b0*/  LDGSTS.E [R0+0x5d800], [R22.64], P6 ;  /* 0x5d80000016007fae */ /* 0x0003e8000b12184a */
[----:B------:R1:W-:Y:S04]  /*a9c0*/  LDGSTS.E [R0+0x5e800], [R18.64], P6 ;  /* 0x5e80000012007fae */ /* 0x0003e8000b12184a */
[----:B------:R1:W-:Y:S04]  /*a9d0*/  LDGSTS.E [R0+0x5f800], [R26.64], P6 ;  /* 0x5f8000001a007fae */ /* 0x0003e8000b12184a */
[----:B------:R-:W0:Y:S01]  /*a9e0*/  LDGDEPBAR ;  /* 0x00000000000079af */ /* 0x000e220000000000 */
[----:B---3--:R-:W-:-:S03]  /*a9f0*/  SHF.R.U32.HI R6, RZ, 0x8, R7 ;  /* 0x00000008ff067819 */ /* 0x008fc60000011607 */
[----:B-1----:R-:W3:Y:S01]  /*aa00*/  LDL.LU R21, [R1+0xa54] ;  /* 0x000a540001157983 */ /* 0x002ee20000300800 */
[----:B------:R-:W-:Y:S02]  /*aa10*/  SHF.R.U32.HI R7, RZ, 0x8, R7 ;  /* 0x00000008ff077819 */ /* 0x000fe40000011607 */
[----:B------:R-:W-:Y:S01]  /*aa20*/  SGXT.U32 R6, R6, 0x1 ;  /* 0x000000010606781a */ /* 0x000fe20000000000 */
[----:B------:R-:W2:Y:S01]  /*aa30*/  LDL.LU R15, [R1+0xa50] ;  /* 0x000a5000010f7983 */ /* 0x000ea20000300800 */
[----:B------:R-:W-:Y:S02]  /*aa40*/  SGXT.U32 R7, R7, 0x1 ;  /* 0x000000010707781a */ /* 0x000fe40000000000 */
[----:B------:R-:W-:Y:S01]  /*aa50*/  LOP3.LUT R9, R6, 0x18, RZ, 0xfc, !PT ;  /* 0x0000001806097812 */ /* 0x000fe200078efcff */
[----:B------:R-:W2:Y:S01]  /*aa60*/  LDL.LU R13, [R1+0xa4c] ;  /* 0x000a4c00010d7983 */ /* 0x000ea20000300800 */
[----:B------:R-:W-:-:S03]  /*aa70*/  LOP3.LUT R6, R7, 0x1c, RZ, 0xfc, !PT ;  /* 0x0000001c07067812 */ /* 0x000fc600078efcff */
[----:B------:R-:W-:Y:S01]  /*aa80*/  BAR.SYNC.DEFER_BLOCKING 0x0 ;  /* 0x0000000000007b1d */ /* 0x000fe20000010000 */
[----:B------:R-:W-:-:S04]  /*aa90*/  ISETP.GE.AND P6, PT, R9, UR7, PT ;  /* 0x0000000709007c0c */ /* 0x000fc8000bfc6270 */
[----:B------:R-:W-:Y:S01]  /*aaa0*/  SEL R0, RZ, 0x4, P6 ;  /* 0x00000004ff007807 */ /* 0x000fe20003000000 */
[----:B------:R-:W2:Y:S01]  /*aab0*/  LDL.LU R8, [R1+0xa48] ;  /* 0x000a480001087983 */ /* 0x000ea20000300800 */
[----:B------:R-:W-:Y:S01]  /*aac0*/  ISETP.GE.AND P6, PT, R6, UR7, PT ;  /* 0x0000000706007c0c */ /* 0x000fe2000bfc6270 */
[----:B------:R-:W-:Y:S02]  /*aad0*/  IMAD.MOV.U32 R6, RZ, RZ, c[0x0][0x188] ;  /* 0x00006200ff067624 */ /* 0x000fe400078e00ff */
[----:B------:R-:W2:Y:S02]  /*aae0*/  LDL.LU.64 R2, [R1+0xa40] ;  /* 0x000a400001027983 */ /* 0x000ea40000300a00 */
[----:B------:R-:W-:Y:S02]  /*aaf0*/  IMAD.SHL.U32 R14, R6, 0x80, RZ ;  /* 0x00000080060e7824 */ /* 0x000fe400078e00ff */
[----:B------:R-:W2:Y:S02]  /*ab00*/  LDL.LU.64 R22, [R1+0xa38] ;  /* 0x000a380001167983 */ /* 0x000ea40000300a00 */
[----:B------:R-:W-:-:S02]  /*ab10*/  IMAD.WIDE R26, R14, 0x4, R16 ;  /* 0x000000040e1a7825 */ /* 0x000fc400078e0210 */
[----:B------:R-:W2:Y:S04]  /*ab20*/  LDL.LU.64 R18, [R1+0xa30] ;  /* 0x000a300001127983 */ /* 0x000ea80000300a00 */
[----:B------:R-:W-:Y:S01]  /*ab30*/  @!PT LDS RZ, [RZ] ;  /* 0x00000000fffff984 */ /* 0x000fe20000000800 */
[----:B------:R-:W-:Y:S01]  /*ab40*/  @!PT LDS RZ, [RZ] ;  /* 0x00000000fffff984 */ /* 0x000fe20000000800 */
[----:B------:R-:W-:Y:S01]  /*ab50*/  @!PT LDS RZ, [RZ] ;  /* 0x00000000fffff984 */ /* 0x000fe20000000800 */
[----:B------:R5:W-:Y:S02]  /*ab60*/  LDGSTS.E [R5+0x20000], [R26.64], P5 ;  /* 0x200000001a057fae */ /* 0x000be4000a92184a */
[----:B-----5:R-:W-:-:S05]  /*ab70*/  IMAD.WIDE R26, R14, 0x4, R24 ;  /* 0x000000040e1a7825 */ /* 0x020fca00078e0218 */
[----:B------:R1:W-:Y:S04]  /*ab80*/  LDGSTS.E [R5+0x21000], [R26.64], P0 ;  /* 0x210000001a057fae */ /* 0x0003e8000812184a */
[----:B-1----:R-:W5:Y:S01]  /*ab90*/  LDL.LU.64 R26, [R1+0x10] ;  /* 0x00001000011a7983 */ /* 0x002f620000300a00 */
[----:B------:R-:W-:Y:S02]  /*aba0*/  LOP3.LUT R7, R7, 0x20, RZ, 0xfc, !PT ;  /* 0x0000002007077812 */ /* 0x000fe400078efcff */
[----:B------:R-:W-:Y:S02]  /*abb0*/  SEL R9, RZ, 0x4, P6 ;  /* 0x00000004ff097807 */ /* 0x000fe40003000000 */
[----:B------:R-:W-:Y:S02]  /*abc0*/  ISETP.GE.AND P6, PT, R7, UR7, PT ;  /* 0x0000000707007c0c */ /* 0x000fe4000bfc6270 */
[----:B------:R-:W1:Y:S02]  /*abd0*/  S2R R7, SR_TID.X ;  /* 0x0000000000077919 */ /* 0x000e640000002100 */
[----:B------:R-:W-:-:S02]  /*abe0*/  SEL R4, RZ, 0x4, P6 ;  /* 0x00000004ff047807 */ /* 0x000fc40003000000 */
[--C-:B-1----:R-:W-:Y:S02]  /*abf0*/  SHF.R.U32.HI R11, RZ, 0x8, R7.reuse ;  /* 0x00000008ff0b7819 */ /* 0x102fe40000011607 */
[----:B------:R-:W-:Y:S02]  /*ac00*/  SHF.R.U32.HI R7, RZ, 0x8, R7 ;  /* 0x00000008ff077819 */ /* 0x000fe40000011607 */
[----:B------:R-:W-:Y:S02]  /*ac10*/  SGXT.U32 R11, R11, 0x1 ;  /* 0x000000010b0b781a */ /* 0x000fe40000000000 */
[----:B------:R-:W-:Y:S02]  /*ac20*/  SGXT.U32 R7, R7, 0x1 ;  /* 0x000000010707781a */ /* 0x000fe40000000000 */
[----:B------:R-:W-:Y:S02]  /*ac30*/  LOP3.LUT R12, R11, 0x24, RZ, 0xfc, !PT ;  /* 0x000000240b0c7812 */ /* 0x000fe400078efcff */
[----:B------:R-:W-:-:S02]  /*ac40*/  LOP3.LUT R11, R7, 0x28, RZ, 0xfc, !PT ;  /* 0x00000028070b7812 */ /* 0x000fc400078efcff */
[----:B------:R-:W-:Y:S02]  /*ac50*/  ISETP.GE.AND P6, PT, R12, UR7, PT ;  /* 0x000000070c007c0c */ /* 0x000fe4000bfc6270 */
[----:B------:R-:W-:Y:S02]  /*ac60*/  LOP3.LUT R7, R7, 0x2c, RZ, 0xfc, !PT ;  /* 0x0000002c07077812 */ /* 0x000fe400078efcff */
[----:B------:R-:W-:Y:S02]  /*ac70*/  SEL R16, RZ, 0x4, P6 ;  /* 0x00000004ff107807 */ /* 0x000fe40003000000 */
[----:B------:R-:W-:-:S04]  /*ac80*/  ISETP.GE.AND P6, PT, R11, UR7, PT ;  /* 0x000000070b007c0c */ /* 0x000fc8000bfc6270 */
[----:B------:R-:W-:Y:S02]  /*ac90*/  SEL R17, RZ, 0x4, P6 ;  /* 0x00000004ff117807 */ /* 0x000fe40003000000 */
[----:B------:R-:W-:Y:S02]  /*aca0*/  ISETP.GE.AND P6, PT, R7, UR7, PT ;  /* 0x0000000707007c0c */ /* 0x000fe4000bfc6270 */
[----:B------:R-:W1:Y:S01]  /*acb0*/  S2R R7, SR_TID.X ;  /* 0x0000000000077919 */ /* 0x000e620000002100 */
[----:B------:R-:W-:Y:S01]  /*acc0*/  SEL R0, R0, RZ, P3 ;  /* 0x000000ff00007207 */ /* 0x000fe20001800000 */
[----:B-----5:R-:W-:-:S05]  /*acd0*/  IMAD.WIDE R26, R14, 0x4, R26 ;  /* 0x000000040e1a7825 */ /* 0x020fca00078e021a */
[----:B------:R5:W-:Y:S04]  /*ace0*/  LDGSTS.E [R5+0x22000], [R26.64], P2 ;  /* 0x220000001a057fae */ /* 0x000be8000912184a */
[----:B-----5:R-:W5:Y:S01]  /*acf0*/  LDL.LU.64 R26, [R1] ;  /* 0x00000000011a7983 */ /* 0x020f620000300a00 */
[--C-:B-1----:R-:W-:Y:S02]  /*ad00*/  SHF.R.U32.HI R12, RZ, 0x8, R7.reuse ;  /* 0x00000008ff0c7819 */ /* 0x102fe40000011607 */
[----:B------:R-:W-:Y:S02]  /*ad10*/  SHF.R.U32.HI R7, RZ, 0x8, R7 ;  /* 0x00000008ff077819 */ /* 0x000fe40000011607 */
[----:B------:R-:W-:Y:S02]  /*ad20*/  SGXT.U32 R12, R12, 0x1 ;  /* 0x000000010c0c781a */ /* 0x000fe40000000000 */
[----:B------:R-:W-:-:S02]  /*ad30*/  SGXT.U32 R7, R7, 0x1 ;  /* 0x000000010707781a */ /* 0x000fc40000000000 */
[----:B------:R-:W-:Y:S02]  /*ad40*/  LOP3.LUT R12, R12, 0x30, RZ, 0xfc, !PT ;  /* 0x000000300c0c7812 */ /* 0x000fe400078efcff */
[----:B------:R-:W-:Y:S02]  /*ad50*/  ISETP.NE.U32.AND P5, PT, R0, RZ, PT ;  /* 0x000000ff0000720c */ /* 0x000fe40003fa5070 */
[----:B------:R-:W-:Y:S02]  /*ad60*/  SEL R11, RZ, 0x4, P6 ;  /* 0x00000004ff0b7807 */ /* 0x000fe40003000000 */
[----:B------:R-:W-:Y:S02]  /*ad70*/  SEL R0, R9, RZ, P3 ;  /* 0x000000ff09007207 */ /* 0x000fe40001800000 */
[----:B------:R-:W-:Y:S02]  /*ad80*/  ISETP.GE.AND P6, PT, R12, UR7, PT ;  /* 0x000000070c007c0c */ /* 0x000fe4000bfc6270 */
[----:B------:R-:W-:-:S02]  /*ad90*/  LOP3.LUT R9, R7, 0x34, RZ, 0xfc, !PT ;  /* 0x0000003407097812 */ /* 0x000fc400078efcff */
[----:B------:R-:W-:Y:S02]  /*ada0*/  LOP3.LUT R12, R7, 0x38, RZ, 0xfc, !PT ;  /* 0x00000038070c7812 */ /* 0x000fe400078efcff */
[----:B------:R-:W-:Y:S02]  /*adb0*/  SEL R7, RZ, 0x4, P6 ;  /* 0x00000004ff077807 */ /* 0x000fe40003000000 */
[----:B------:R-:W-:-:S04]  /*adc0*/  ISETP.GE.AND P6, PT, R9, UR7, PT ;  /* 0x0000000709007c0c */ /* 0x000fc8000bfc6270 */
[----:B------:R-:W-:Y:S02]  /*add0*/  SEL R9, RZ, 0x4, P6 ;  /* 0x00000004ff097807 */ /* 0x000fe40003000000 */
[----:B------:R-:W-:Y:S02]  /*ade0*/  ISETP.GE.AND P6, PT, R12, UR7, PT ;  /* 0x000000070c007c0c */ /* 0x000fe4000bfc6270 */
[----:B------:R-:W1:Y:S02]  /*adf0*/  S2R R12, SR_TID.X ;  /* 0x00000000000c7919 */ /* 0x000e640000002100 */
[----:B------:R-:W-:Y:S02]  /*ae00*/  SEL R24, RZ, 0x4, P6 ;  /* 0x00000004ff187807 */ /* 0x000fe40003000000 */
[----:B------:R-:W-:Y:S02]  /*ae10*/  ISETP.NE.U32.AND P0, PT, R0, RZ, PT ;  /* 0x000000ff0000720c */ /* 0x000fe40003f05070 */
[----:B------:R-:W-:-:S02]  /*ae20*/  SEL R0, R4, RZ, P3 ;  /* 0x000000ff04007207 */ /* 0x000fc40001800000 */
[----:B-1----:R-:W-:-:S04]  /*ae30*/  SHF.R.U32.HI R20, RZ, 0x8, R12 ;  /* 0x00000008ff147819 */ /* 0x002fc8000001160c */
[----:B------:R-:W-:Y:S02]  /*ae40*/  SGXT.U32 R20, R20, 0x1 ;  /* 0x000000011414781a */ /* 0x000fe40000000000 */
[----:B------:R-:W-:Y:S02]  /*ae50*/  SHF.R.U32.HI R12, RZ, 0x8, R12 ;  /* 0x00000008ff0c7819 */ /* 0x000fe4000001160c */
[C---:B------:R-:W-:Y:S02]  /*ae60*/  LOP3.LUT R25, R20.reuse, 0x3c, RZ, 0xfc, !PT ;  /* 0x0000003c14197812 */ /* 0x040fe400078efcff */
[----:B------:R-:W-:Y:S02]  /*ae70*/  LOP3.LUT R20, R20, 0x40, RZ, 0xfc, !PT ;  /* 0x0000004014147812 */ /* 0x000fe400078efcff */
[----:B------:R-:W-:Y:S02]  /*ae80*/  ISETP.GE.AND P6, PT, R25, UR7, PT ;  /* 0x0000000719007c0c */ /* 0x000fe4000bfc6270 */
[----:B------:R-:W-:-:S02]  /*ae90*/  SGXT.U32 R12, R12, 0x1 ;  /* 0x000000010c0c781a */ /* 0x000fc40000000000 */
[----:B------:R-:W-:Y:S02]  /*aea0*/  SEL R25, RZ, 0x4, P6 ;  /* 0x00000004ff197807 */ /* 0x000fe40003000000 */
[----:B------:R-:W-:Y:S02]  /*aeb0*/  ISETP.GE.AND P6, PT, R20, UR7, PT ;  /* 0x0000000714007c0c */ /* 0x000fe4000bfc6270 */
[----:B------:R-:W-:Y:S02]  /*aec0*/  LOP3.LUT R4, R12, 0x44, RZ, 0xfc, !PT ;  /* 0x000000440c047812 */ /* 0x000fe400078efcff */
[----:B------:R-:W-:Y:S02]  /*aed0*/  SEL R20, RZ, 0x4, P6 ;  /* 0x00000004ff147807 */ /* 0x000fe40003000000 */
[----:B------:R-:W-:Y:S01]  /*aee0*/  ISETP.GE.AND P6, PT, R4, UR7, PT ;  /* 0x0000000704007c0c */ /* 0x000fe2000bfc6270 */
[----:B--2---:R-:W-:Y:S01]  /*aef0*/  IMAD.WIDE R18, R14, 0x4, R18 ;  /* 0x000000040e127825 */ /* 0x004fe200078e0212 */
[----:B------:R-:W-:-:S02]  /*af00*/  ISETP.NE.U32.AND P2, PT, R0, RZ, PT ;  /* 0x000000ff0000720c */ /* 0x000fc40003f45070 */
[----:B------:R-:W-:Y:S01]  /*af10*/  SEL R0, RZ, 0x4, P6 ;  /* 0x00000004ff007807 */ /* 0x000fe20003000000 */
[----:B---3--:R1:W-:Y:S04]  /*af20*/  STL.64 [R1+0xa20], R20 ;  /* 0x000a201401007387 */ /* 0x0083e80000100a00 */
[----:B------:R2:W-:Y:S04]  /*af30*/  STL [R1+0x198], R0 ;  /* 0x0001980001007387 */ /* 0x0005e80000100800 */
[----:B------:R-:W3:Y:S01]  /*af40*/  S2R R12, SR_TID.X ;  /* 0x00000000000c7919 */ /* 0x000ee20000002100 */
[----:B-----5:R-:W-:-:S05]  /*af50*/  IMAD.WIDE R26, R14, 0x4, R26 ;  /* 0x000000040e1a7825 */ /* 0x020fca00078e021a */
[----:B------:R5:W-:Y:S04]  /*af60*/  LDGSTS.E [R5+0x23000], [R26.64], P1 ;  /* 0x230000001a057fae */ /* 0x000be8000892184a */
[----:B------:R1:W-:Y:S04]  /*af70*/  LDGSTS.E [R5+0x24000], [R18.64], P4 ;  /* 0x2400000012057fae */ /* 0x0003e8000a12184a */
[----:B-1----:R-:W4:Y:S04]  /*af80*/  LDL.LU.64 R18, [R1+0xf0] ;  /* 0x0000f00001127983 */ /* 0x002f280000300a00 */
[----:B------:R-:W4:Y:S01]  /*af90*/  LDL.LU.64 R20, [R1+0xe8] ;  /* 0x0000e80001147983 */ /* 0x000f220000300a00 */
[----:B---3--:R-:W-:-:S02]  /*afa0*/  SHF.R.U32.HI R4, RZ, 0x8, R12 ;  /* 0x00000008ff047819 */ /* 0x008fc4000001160c */
[----:B------:R-:W-:Y:S02]  /*afb0*/  SHF.R.U32.HI R12, RZ, 0x8, R12 ;  /* 0x00000008ff0c7819 */ /* 0x000fe4000001160c */
[----:B------:R-:W-:Y:S02]  /*afc0*/  SGXT.U32 R4, R4, 0x1 ;  /* 0x000000010404781a */ /* 0x000fe40000000000 */
[----:B------:R-:W-:Y:S02]  /*afd0*/  SGXT.U32 R12, R12, 0x1 ;  /* 0x000000010c0c781a */ /* 0x000fe40000000000 */
[----:B------:R-:W-:Y:S02]  /*afe0*/  LOP3.LUT R4, R4, 0x48, RZ, 0xfc, !PT ;  /* 0x0000004804047812 */ /* 0x000fe400078efcff */
[----:B--2---:R-:W-:Y:S02]  /*aff0*/  SEL R0, R16, RZ, P3 ;  /* 0x000000ff10007207 */ /* 0x004fe40001800000 */
[----:B------:R-:W-:-:S02]  /*b000*/  ISETP.GE.AND P6, PT, R4, UR7, PT ;  /* 0x0000000704007c0c */ /* 0x000fc4000bfc6270 */
[C---:B------:R-:W-:Y:S02]  /*b010*/  LOP3.LUT R16, R12.reuse, 0x4c, RZ, 0xfc, !PT ;  /* 0x0000004c0c107812 */ /* 0x040fe400078efcff */
[----:B-----5:R-:W-:Y:S02]  /*b020*/  SEL R26, RZ, 0x4, P6 ;  /* 0x00000004ff1a7807 */ /* 0x020fe40003000000 */
[----:B------:R-:W-:Y:S02]  /*b030*/  LOP3.LUT R12, R12, 0x50, RZ, 0xfc, !PT ;  /* 0x000000500c0c7812 */ /* 0x000fe400078efcff */
[----:B------:R-:W-:-:S04]  /*b040*/  ISETP.GE.AND P6, PT, R16, UR7, PT ;  /* 0x0000000710007c0c */ /* 0x000fc8000bfc6270 */
[----:B------:R-:W-:Y:S02]  /*b050*/  SEL R4, RZ, 0x4, P6 ;  /* 0x00000004ff047807 */ /* 0x000fe40003000000 */
[----:B------:R-:W-:Y:S02]  /*b060*/  ISETP.GE.AND P6, PT, R12, UR7, PT ;  /* 0x000000070c007c0c */ /* 0x000fe4000bfc6270 */
[----:B------:R-:W1:Y:S01]  /*b070*/  S2R R12, SR_TID.X ;  /* 0x00000000000c7919 */ /* 0x000e620000002100 */
[----:B------:R-:W-:Y:S02]  /*b080*/  ISETP.NE.U32.AND P1, PT, R0, RZ, PT ;  /* 0x000000ff0000720c */ /* 0x000fe40003f25070 */
[----:B------:R-:W-:Y:S02]  /*b090*/  SEL R0, R17, RZ, P3 ;  /* 0x000000ff11007207 */ /* 0x000fe40001800000 */
[----:B------:R-:W-:Y:S02]  /*b0a0*/  SEL R16, RZ, 0x4, P6 ;  /* 0x00000004ff107807 */ /* 0x000fe40003000000 */
[----:B-1----:R-:W-:-:S04]  /*b0b0*/  SHF.R.U32.HI R14, RZ, 0x8, R12 ;  /* 0x00000008ff0e7819 */ /* 0x002fc8000001160c */
[----:B------:R-:W-:-:S04]  /*b0c0*/  SGXT.U32 R14, R14, 0x1 ;  /* 0x000000010e0e781a */ /* 0x000fc80000000000 */
[----:B------:R-:W-:-:S04]  /*b0d0*/  LOP3.LUT R17, R14, 0x54, RZ, 0xfc, !PT ;  /* 0x000000540e117812 */ /* 0x000fc800078efcff */
[----:B------:R-:W-:-:S04]  /*b0e0*/  ISETP.GE.AND P6, PT, R17, UR7, PT ;  /* 0x0000000711007c0c */ /* 0x000fc8000bfc6270 */
[----:B------:R-:W-:Y:S02]  /*b0f0*/  SEL R27, RZ, 0x4, P6 ;  /* 0x00000004ff1b7807 */ /* 0x000fe40003000000 */
[----:B------:R-:W-:-:S03]  /*b100*/  SHF.R.U32.HI R14, RZ, 0x8, R12 ;  /* 0x00000008ff0e7819 */ /* 0x000fc6000001160c */
[----:B------:R1:W-:Y:S01]  /*b110*/  STL.64 [R1+0xa18], R26 ;  /* 0x000a181a01007387 */ /* 0x0003e20000100a00 */
[----:B------:R-:W-:Y:S02]  /*b120*/  SGXT.U32 R14, R14, 0x1 ;  /* 0x000000010e0e781a */ /* 0x000fe40000000000 */
[----:B------:R-:W-:Y:S01]  /*b130*/  SHF.R.U32.HI R12, RZ, 0x8, R12 ;  /* 0x00000008ff0c7819 */ /* 0x000fe2000001160c */
[----:B-1----:R-:W-:Y:S02]  /*b140*/  IMAD.SHL.U32 R27, R6, 0x80, RZ ;  /* 0x00000080061b7824 */ /* 0x002fe400078e00ff */
[----:B------:R-:W1:Y:S01]  /*b150*/  S2R R6, SR_TID.X ;  /* 0x0000000000067919 */ /* 0x000e620000002100 */
[----:B------:R-:W-:Y:S02]  /*b160*/  LOP3.LUT R14, R14, 0x58, RZ, 0xfc, !PT ;  /* 0x000000580e0e7812 */ /* 0x000fe400078efcff */
[----:B------:R-:W-:Y:S02]  /*b170*/  SGXT.U32 R12, R12, 0x1 ;  /* 0x000000010c0c781a */ /* 0x000fe40000000000 */
[----:B------:R-:W-:-:S02]  /*b180*/  ISETP.GE.AND P6, PT, R14, UR7, PT ;  /* 0x000000070e007c0c */ /* 0x000fc4000bfc6270 */
[----:B------:R-:W-:Y:S02]  /*b190*/  LOP3.LUT R12, R12, 0x5c, RZ, 0xfc, !PT ;  /* 0x0000005c0c0c7812 */ /* 0x000fe400078efcff */
[----:B------:R-:W-:Y:S02]  /*b1a0*/  SEL R14, RZ, 0x4, P6 ;  /* 0x00000004ff0e7807 */ /* 0x000fe40003000000 */
[----:B------:R-:W-:-:S04]  /*b1b0*/  ISETP.GE.AND P6, PT, R12, UR7, PT ;  /* 0x000000070c007c0c */ /* 0x000fc8000bfc6270 */
[----:B------:R-:W-:Y:S02]  /*b1c0*/  SEL R12, RZ, 0x4, P6 ;  /* 0x00000004ff0c7807 */ /* 0x000fe40003000000 */
[----:B------:R-:W-:Y:S01]  /*b1d0*/  ISETP.NE.U32.AND P6, PT, R10, RZ, PT ;  /* 0x000000ff0a00720c */ /* 0x000fe20003fc5070 */
[----:B------:R-:W-:Y:S01]  /*b1e0*/  IMAD.WIDE R22, R27, 0x4, R22 ;  /* 0x000000041b167825 */ /* 0x000fe200078e0216 */
[--C-:B-1----:R-:W-:Y:S02]  /*b1f0*/  SHF.R.U32.HI R10, RZ, 0x8, R6.reuse ;  /* 0x00000008ff0a7819 */ /* 0x102fe40000011606 */
[----:B------:R-:W-:Y:S02]  /*b200*/  SHF.R.U32.HI R6, RZ, 0x8, R6 ;  /* 0x00000008ff067819 */ /* 0x000fe40000011606 */
[----:B------:R-:W-:Y:S02]  /*b210*/  SGXT.U32 R10, R10, 0x1 ;  /* 0x000000010a0a781a */ /* 0x000fe40000000000 */
[----:B------:R-:W-:-:S05]  /*b220*/  SGXT.U32 R6, R6, 0x1 ;  /* 0x000000010606781a */ /* 0x000fca0000000000 */
[----:B------:R1:W-:Y:S01]  /*b230*/  LDGSTS.E [R5+0x25000], [R22.64], P6 ;  /* 0x2500000016057fae */ /* 0x0003e2000b12184a */
[----:B------:R-:W-:-:S04]  /*b240*/  LOP3.LUT R10, R10, 0x60, RZ, 0xfc, !PT ;  /* 0x000000600a0a7812 */ /* 0x000fc800078efcff */
[----:B------:R-:W-:Y:S02]  /*b250*/  ISETP.GE.AND P6, PT, R10, UR7, PT ;  /* 0x000000070a007c0c */ /* 0x000fe4000bfc6270 */
[----:B-1----:R-:W-:Y:S02]  /*b260*/  SEL R23, R11, RZ, P3 ;  /* 0x000000ff0b177207 */ /* 0x002fe40001800000 */
[----:B------:R-:W-:Y:S02]  /*b270*/  LOP3.LUT R11, R6, 0x64, RZ, 0xfc, !PT ;  /* 0x00000064060b7812 */ /* 0x000fe400078efcff */
[----:B------:R-:W-:Y:S02]  /*b280*/  SEL R10, RZ, 0x4, P6 ;  /* 0x00000004ff0a7807 */ /* 0x000fe40003000000 */
[----:B------:R-:W-:-:S04]  /*b290*/  ISETP.GE.AND P6, PT, R11, UR7, PT ;  /* 0x000000070b007c0c */ /* 0x000fc8000bfc6270 */
[----:B------:R-:W-:-:S05]  /*b2a0*/  SEL R11, RZ, 0x4, P6 ;  /* 0x00000004ff0b7807 */ /* 0x000fca0003000000 */
[----:B------:R1:W-:Y:S04]  /*b2b0*/  STL.64 [R1+0xa28], R10 ;  /* 0x000a280a01007387 */ /* 0x0003e80000100a00 */
[----:B-1----:R-:W2:Y:S01]  /*b2c0*/  LDL.LU.64 R10, [R1+0xd0] ;  /* 0x0000d000010a7983 */ /* 0x002ea20000300a00 */
[----:B----4-:R-:W-:-:S05]  /*b2d0*/  IMAD.WIDE R18, R27, 0x4, R18 ;  /* 0x000000041b127825 */ /* 0x010fca00078e0212 */
[----:B------:R1:W-:Y:S02]  /*b2e0*/  LDGSTS.E [R5+0x26000], [R18.64], P5 ;  /* 0x2600000012057fae */ /* 0x0003e4000a92184a */
[----:B-1----:R-:W-:-:S05]  /*b2f0*/  IMAD.WIDE R18, R27, 0x4, R20 ;  /* 0x000000041b127825 */ /* 0x002fca00078e0214 */
[----:B------:R1:W-:Y:S04]  /*b300*/  LDGSTS.E [R5+0x27000], [R18.64], P0 ;  /* 0x2700000012057fae */ /* 0x0003e8000812184a */
[----:B-1----:R-:W3:Y:S04]  /*b310*/  LDL.LU.64 R18, [R1+0xe0] ;  /* 0x0000e00001127983 */ /* 0x002ee80000300a00 */
[----:B------:R-:W4:Y:S01]  /*b320*/  LDL.LU.64 R20, [R1+0xc8] ;  /* 0x0000c80001147983 */ /* 0x000f220000300a00 */
[----:B------:R-:W-:Y:S02]  /*b330*/  LOP3.LUT R6, R6, 0x68, RZ, 0xfc, !PT ;  /* 0x0000006806067812 */ /* 0x000fe400078efcff */
[----:B------:R-:W-:-:S02]  /*b340*/  ISETP.NE.U32.AND P4, PT, R0, RZ, PT ;  /* 0x000000ff0000720c */ /* 0x000fc40003f85070 */
[----:B------:R-:W-:Y:S02]  /*b350*/  ISETP.GE.AND P6, PT, R6, UR7, PT ;  /* 0x0000000706007c0c */ /* 0x000fe4000bfc6270 */
[----:B------:R-:W-:Y:S02]  /*b360*/  SEL R0, R7, RZ, P3 ;  /* 0x000000ff07007207 */ /* 0x000fe40001800000 */
[----:B------:R-:W-:Y:S01]  /*b370*/  SEL R6, RZ, 0x4, P6 ;  /* 0x00000004ff067807 */ /* 0x000fe20003000000 */
[----:B---3--:R-:W-:Y:S02]  /*b380*/  IMAD.WIDE R18, R27, 0x4, R18 ;  /* 0x000000041b127825 */ /* 0x008fe400078e0212 */
[----:B------:R-:W3:Y:S04]  /*b390*/  LDL.LU.64 R26, [R1+0xc0] ;  /* 0x0000c000011a7983 */ /* 0x000ee80000300a00 */
[----:B------:R1:W-:Y:S02]  /*b3a0*/  LDGSTS.E [R5+0x28000], [R18.64], P2 ;  /* 0x2800000012057fae */ /* 0x0003e4000912184a */
[----:B-1----:R-:W-:-:S04]  /*b3b0*/  IMAD.MOV.U32 R19, RZ, RZ, c[0x0][0x188] ;  /* 0x00006200ff137624 */ /* 0x002fc800078e00ff */
[----:B------:R-:W-:-:S04]  /*b3c0*/  IMAD.SHL.U32 R19, R19, 0x80, RZ ;  /* 0x0000008013137824 */ /* 0x000fc800078e00ff */
[----:B--2---:R-:W-:Y:S02]  /*b3d0*/  IMAD.WIDE R18, R19, 0x4, R10 ;  /* 0x0000000413127825 */ /* 0x004fe400078e020a */
[----:B------:R-:W2:Y:S04]  /*b3e0*/  LDL.LU.64 R10, [R1+0xa28] ;  /* 0x000a2800010a7983 */ /* 0x000ea80000300a00 */
[----:B------:R1:W-:Y:S02]  /*b3f0*/  LDGSTS.E [R5+0x29000], [R18.64], P1 ;  /* 0x2900000012057fae */ /* 0x0003e4000892184a */
[----:B-1----:R-:W-:-:S04]  /*b400*/  IMAD.MOV.U32 R19, RZ, RZ, c[0x0][0x188] ;  /* 0x00006200ff137624 */ /* 0x002fc800078e00ff */
[----:B------:R-:W-:-:S04]  /*b410*/  IMAD.SHL.U32 R19, R19, 0x80, RZ ;  /* 0x0000008013137824 */ /* 0x000fc800078e00ff */
[----:B----4-:R-:W-:Y:S02]  /*b420*/  IMAD.WIDE R18, R19, 0x4, R20 ;  /* 0x0000000413127825 */ /* 0x010fe400078e0214 */
[----:B------:R-:W4:Y:S01]  /*b430*/  LDL.LU.64 R20, [R1+0xa20] ;  /* 0x000a200001147983 */ /* 0x000f220000300a00 */
[----:B------:R-:W-:Y:S02]  /*b440*/  ISETP.NE.U32.AND P6, PT, R0, RZ, PT ;  /* 0x000000ff0000720c */ /* 0x000fe40003fc5070 */
[----:B------:R-:W-:Y:S01]  /*b450*/  SEL R0, R9, RZ, P3 ;  /* 0x000000ff09007207 */ /* 0x000fe20001800000 */
[----:B------:R1:W-:Y:S03]  /*b460*/  LDGSTS.E [R5+0x2a000], [R18.64], P4 ;  /* 0x2a00000012057fae */ /* 0x0003e6000a12184a */
[----:B------:R-:W-:Y:S02]  /*b470*/  ISETP.NE.U32.AND P0, PT, R0, RZ, PT ;  /* 0x000000ff0000720c */ /* 0x000fe40003f05070 */
[----:B------:R-:W-:-:S04]  /*b480*/  SEL R0, R24, RZ, P3 ;  /* 0x000000ff18007207 */ /* 0x000fc80001800000 */
[----:B------:R-:W-:Y:S02]  /*b490*/  ISETP.NE.U32.AND P2, PT, R0, RZ, PT ;  /* 0x000000ff0000720c */ /* 0x000fe40003f45070 */
[----:B------:R-:W-:-:S04]  /*b4a0*/  SEL R0, R25, RZ, P3 ;  /* 0x000000ff19007207 */ /* 0x000fc80001800000 */
[----:B------:R-:W-:Y:S02]  /*b4b0*/  ISETP.NE.U32.AND P1, PT, R0, RZ, PT ;  /* 0x000000ff0000720c */ /* 0x000fe40003f25070 */
[----:B------:R-:W1:Y:S02]  /*b4c0*/  S2R R0, SR_TID.X ;  /* 0x0000000000007919 */ /* 0x000e640000002100 */
[----:B-1----:R-:W-:Y:S02]  /*b4d0*/  SHF.R.U32.HI R19, RZ, 0x8, R0 ;  /* 0x00000008ff137819 */ /* 0x002fe40000011600 */
[----:B------:R-:W-:Y:S01]  /*b4e0*/  SHF.R.U32.HI R3, RZ, 0x8, R3 ;  /* 0x00000008ff037819 */ /* 0x000fe20000011603 */
[----:B------:R-:W1:Y:S03]  /*b4f0*/  S2R R17, SR_TID.X ;  /* 0x0000000000117919 */ /* 0x000e660000002100 */
[----:B------:R-:W-:-:S04]  /*b500*/  SGXT.U32 R3, R3, 0x1 ;  /* 0x000000010303781a */ /* 0x000fc80000000000 */
[----:B------:R-:W-:-:S04]  /*b510*/  LOP3.LUT R3, R3, 0x6c, RZ, 0xfc, !PT ;  /* 0x0000006c03037812 */ /* 0x000fc800078efcff */
[----:B------:R-:W-:Y:S02]  /*b520*/  ISETP.GE.AND P5, PT, R3, UR7, PT ;  /* 0x0000000703007c0c */ /* 0x000fe4000bfa6270 */
[C---:B------:R-:W-:Y:S01]  /*b530*/  LOP3.LUT R3, R2.reuse, 0x70, RZ, 0xfc, !PT ;  /* 0x0000007002037812 */ /* 0x040fe200078efcff */
[----:B------:R-:W5:Y:S01]  /*b540*/  S2R R24, SR_TID.X ;  /* 0x0000000000187919 */ /* 0x000f620000002100 */
[----:B------:R-:W-:Y:S02]  /*b550*/  LOP3.LUT R7, R2, 0x74, RZ, 0xfc, !PT ;  /* 0x0000007402077812 */ /* 0x000fe400078efcff */
[----:B------:R-:W-:Y:S02]  /*b560*/  SEL R2, RZ, 0x4, P5 ;  /* 0x00000004ff027807 */ /* 0x000fe40002800000 */
[----:B------:R-:W-:Y:S02]  /*b570*/  ISETP.GE.AND P5, PT, R3, UR7, PT ;  /* 0x0000000703007c0c */ /* 0x000fe4000bfa6270 */
[----:B------:R-:W-:-:S02]  /*b580*/  SHF.R.U32.HI R13, RZ, 0x8, R13 ;  /* 0x00000008ff0d7819 */ /* 0x000fc4000001160d */
[----:B------:R-:W-:Y:S02]  /*b590*/  SEL R3, RZ, 0x4, P5 ;  /* 0x00000004ff037807 */ /* 0x000fe40002800000 */
[----:B------:R-:W-:Y:S02]  /*b5a0*/  ISETP.GE.AND P5, PT, R7, UR7, PT ;  /* 0x0000000707007c0c */ /* 0x000fe4000bfa6270 */
[----:B------:R-:W-:Y:S02]  /*b5b0*/  LOP3.LUT R8, R8, 0x78, RZ, 0xfc, !PT ;  /* 0x0000007808087812 */ /* 0x000fe400078efcff */
[----:B----4-:R-:W-:-:S04]  /*b5c0*/  SEL R0, R20, RZ, P3 ;  /* 0x000000ff14007207 */ /* 0x010fc80001800000 */
[----:B------:R-:W-:Y:S02]  /*b5d0*/  ISETP.NE.U32.AND P4, PT, R0, RZ, PT ;  /* 0x000000ff0000720c */ /* 0x000fe40003f85070 */
[----:B------:R-:W4:Y:S01]  /*b5e0*/  LDL.LU R0, [R1+0x198] ;  /* 0x0001980001007983 */ /* 0x000f220000300800 */
[----:B------:R-:W-:Y:S02]  /*b5f0*/  SGXT.U32 R13, R13, 0x1 ;  /* 0x000000010d0d781a */ /* 0x000fe40000000000 */
[----:B------:R-:W-:Y:S02]  /*b600*/  SEL R7, RZ, 0x4, P5 ;  /* 0x00000004ff077807 */ /* 0x000fe40002800000 */
[----:B------:R-:W-:Y:S02]  /*b610*/  ISETP.GE.AND P5, PT, R8, UR7, PT ;  /* 0x0000000708007c0c */ /* 0x000fe4000bfa6270 */
[----:B------:R-:W-:Y:S02]  /*b620*/  LOP3.LUT R9, R13, 0x7c, RZ, 0xfc, !PT ;  /* 0x0000007c0d097812 */ /* 0x000fe400078efcff */
[----:B-1----:R-:W-:-:S02]  /*b630*/  SHF.R.U32.HI R17, RZ, 0x8, R17 ;  /* 0x00000008ff117819 */ /* 0x002fc40000011611 */
[----:B------:R-:W-:Y:S02]  /*b640*/  SEL R8, RZ, 0x4, P5 ;  /* 0x00000004ff087807 */ /* 0x000fe40002800000 */
[----:B------:R-:W-:Y:S02]  /*b650*/  ISETP.GE.AND P5, PT, R9, UR7, PT ;  /* 0x0000000709007c0c */ /* 0x000fe4000bfa6270 */
[----:B------:R-:W-:Y:S02]  /*b660*/  LOP3.LUT R13, R13, 0x2, RZ, 0xfc, !PT ;  /* 0x000000020d0d7812 */ /* 0x000fe400078efcff */
[----:B------:R-:W-:Y:S02]  /*b670*/  SGXT.U32 R17, R17, 0x1 ;  /* 0x000000011111781a */ /* 0x000fe40000000000 */
[----:B------:R-:W-:Y:S02]  /*b680*/  SEL R9, RZ, 0x4, P5 ;  /* 0x00000004ff097807 */ /* 0x000fe40002800000 */
[----:B------:R-:W-:-:S02]  /*b690*/  ISETP.GE.AND P5, PT, R13, UR7, PT ;  /* 0x000000070d007c0c */ /* 0x000fc4000bfa6270 */
[----:B------:R-:W-:Y:S02]  /*b6a0*/  LOP3.LUT R17, R17, 0x6, RZ, 0xfc, !PT ;  /* 0x0000000611117812 */ /* 0x000fe400078efcff */
[----:B-----5:R-:W-:Y:S02]  /*b6b0*/  SHF.R.U32.HI R24, RZ, 0x8, R24 ;  /* 0x00000008ff187819 */ /* 0x020fe40000011618 */
[----:B------:R-:W-:Y:S02]  /*b6c0*/  SEL R13, RZ, 0x4, P5 ;  /* 0x00000004ff0d7807 */ /* 0x000fe40002800000 */
[----:B------:R-:W-:Y:S02]  /*b6d0*/  ISETP.GE.AND P5, PT, R17, UR7, PT ;  /* 0x0000000711007c0c */ /* 0x000fe4000bfa6270 */
[----:B------:R-:W-:Y:S02]  /*b6e0*/  LOP3.LUT R17, R15, 0xa, RZ, 0xfc, !PT ;  /* 0x0000000a0f117812 */ /* 0x000fe400078efcff */
[----:B------:R-:W-:-:S02]  /*b6f0*/  SGXT.U32 R24, R24, 0x1 ;  /* 0x000000011818781a */ /* 0x000fc40000000000 */
[----:B------:R-:W-:Y:S02]  /*b700*/  SHF.R.U32.HI R28, RZ, 0x8, R28 ;  /* 0x00000008ff1c7819 */ /* 0x000fe4000001161c */
[----:B------:R-:W-:Y:S02]  /*b710*/  SEL R15, RZ, 0x4, P5 ;  /* 0x00000004ff0f7807 */ /* 0x000fe40002800000 */
[----:B------:R-:W-:Y:S02]  /*b720*/  ISETP.GE.AND P5, PT, R17, UR7, PT ;  /* 0x0000000711007c0c */ /* 0x000fe4000bfa6270 */
[----:B------:R-:W-:Y:S02]  /*b730*/  LOP3.LUT R24, R24, 0xe, RZ, 0xfc, !PT ;  /* 0x0000000e18187812 */ /* 0x000fe400078efcff */
[----:B------:R-:W-:Y:S02]  /*b740*/  SGXT.U32 R28, R28, 0x1 ;  /* 0x000000011c1c781a */ /* 0x000fe40000000000 */
[----:B------:R-:W-:-:S02]  /*b750*/  SEL R17, RZ, 0x4, P5 ;  /* 0x00000004ff117807 */ /* 0x000fc40002800000 */
[----:B------:R-:W-:Y:S02]  /*b760*/  ISETP.GE.AND P5, PT, R24, UR7, PT ;  /* 0x0000000718007c0c */ /* 0x000fe4000bfa6270 */
[----:B------:R-:W-:Y:S02]  /*b770*/  LOP3.LUT R28, R28, 0x12, RZ, 0xfc, !PT ;  /* 0x000000121c1c7812 */ /* 0x000fe400078efcff */
[----:B------:R-:W-:Y:S02]  /*b780*/  SEL R24, RZ, 0x4, P5 ;  /* 0x00000004ff187807 */ /* 0x000fe40002800000 */
[----:B------:R-:W-:Y:S02]  /*b790*/  ISETP.GE.AND P5, PT, R28, UR7, PT ;  /* 0x000000071c007c0c */ /* 0x000fe4000bfa6270 */
[----:B------:R-:W-:Y:S02]  /*b7a0*/  LOP3.LUT R28, R29, 0x16, RZ, 0xfc, !PT ;  /* 0x000000161d1c7812 */ /* 0x000fe400078efcff */
[----:B------:R-:W-:-:S02]  /*b7b0*/  SEL R25, RZ, 0x4, P5 ;  /* 0x00000004ff197807 */ /* 0x000fc40002800000 */
[----:B------:R-:W-:Y:S02]  /*b7c0*/  ISETP.GE.AND P5, PT, R28, UR7, PT ;  /* 0x000000071c007c0c */ /* 0x000fe4000bfa6270 */
[----:B------:R-:W-:Y:S02]  /*b7d0*/  LOP3.LUT R29, R29, 0x1a, RZ, 0xfc, !PT ;  /* 0x0000001a1d1d7812 */ /* 0x000fe400078efcff */
[----:B------:R-:W-:Y:S02]  /*b7e0*/  SGXT.U32 R19, R19, 0x1 ;  /* 0x000000011313781a */ /* 0x000fe40000000000 */
[----:B------:R-:W-:Y:S02]  /*b7f0*/  SEL R28, RZ, 0x4, P5 ;  /* 0x00000004ff1c7807 */ /* 0x000fe40002800000 */
[----:B------:R-:W-:Y:S02]  /*b800*/  ISETP.GE.AND P5, PT, R29, UR7, PT ;  /* 0x000000071d007c0c */ /* 0x000fe4000bfa6270 */
[----:B------:R-:W-:-:S02]  /*b810*/  LOP3.LUT R20, R19, 0x1e, RZ, 0xfc, !PT ;  /* 0x0000001e13147812 */ /* 0x000fc400078efcff */
[----:B------:R-:W-:Y:S02]  /*b820*/  SEL R29, RZ, 0x4, P5 ;  /* 0x00000004ff1d7807 */ /* 0x000fe40002800000 */
[----:B------:R-:W-:Y:S02]  /*b830*/  ISETP.GE.AND P5, PT, R20, UR7, PT ;  /* 0x0000000714007c0c */ /* 0x000fe4000bfa6270 */
[----:B------:R-:W-:Y:S01]  /*b840*/  LOP3.LUT R18, R19, 0x22, RZ, 0xfc, !PT ;  /* 0x0000002213127812 */ /* 0x000fe200078efcff */
[----:B------:R-:W-:Y:S01]  /*b850*/  IMAD.MOV.U32 R19, RZ, RZ, c[0x0][0x188] ;  /* 0x00006200ff137624 */ /* 0x000fe200078e00ff */
[----:B------:R-:W-:Y:S02]  /*b860*/  P2R R22, PR, RZ, 0x40 ;  /* 0x00000040ff167803 */ /* 0x000fe40000000000 */
[----:B------:R-:W-:Y:S02]  /*b870*/  ISETP.NE.U32.AND P6, PT, R23, RZ, PT ;  /* 0x000000ff1700720c */ /* 0x000fe40003fc5070 */
[----:B------:R-:W-:-:S02]  /*b880*/  SEL R20, RZ, 0x4, P5 ;  /* 0x00000004ff147807 */ /* 0x000fc40002800000 */
[----:B------:R-:W-:Y:S01]  /*b890*/  ISETP.GE.AND P5, PT, R18, UR7, PT ;  /* 0x0000000712007c0c */ /* 0x000fe2000bfa6270 */
[----:B------:R-:W-:Y:S01]  /*b8a0*/  IMAD.SHL.U32 R19, R19, 0x80, RZ ;  /* 0x0000008013137824 */ /* 0x000fe200078e00ff */
[----:B------:R-:W-:Y:S02]  /*b8b0*/  LOP3.LUT R18, R21, 0x26, RZ, 0xfc, !PT ;  /* 0x0000002615127812 */ /* 0x000fe400078efcff */
[----:B------:R-:W-:Y:S02]  /*b8c0*/  SEL R21, RZ, 0x4, P5 ;  /* 0x00000004ff157807 */ /* 0x000fe40002800000 */
[----:B------:R-:W-:Y:S01]  /*b8d0*/  ISETP.GE.AND P5, PT, R18, UR7, PT ;  /* 0x0000000712007c0c */ /* 0x000fe2000bfa6270 */
[----:B---3--:R-:W-:Y:S02]  /*b8e0*/  IMAD.WIDE R18, R19, 0x4, R26 ;  /* 0x0000000413127825 */ /* 0x008fe400078e021a */
[----:B------:R-:W3:Y:S04]  /*b8f0*/  LDL.LU.64 R26, [R1+0xa18] ;  /* 0x000a1800011a7983 */ /* 0x000ee80000300a00 */
[----:B------:R1:W-:Y:S04]  /*b900*/  LDGSTS.E [R5+0x2b000], [R18.64], P6 ;  /* 0x2b00000012057fae */ /* 0x0003e8000b12184a */
[----:B-1----:R-:W5:Y:S01]  /*b910*/  LDL.LU R5, [R1+0xa10] ;  /* 0x000a100001057983 */ /* 0x002f620000300800 */
[----:B------:R-:W-:-:S03]  /*b920*/  SEL R23, RZ, 0x4, P5 ;  /* 0x00000004ff177807 */ /* 0x000fc60002800000 */
[----:B------:R-:W2:Y:S01]  /*b930*/  LDL.LU.64 R18, [R1+0xb8] ;  /* 0x0000b80001127983 */ /* 0x000ea20000300a00 */
[----:B----4-:R-:W-:-:S04]  /*b940*/  SEL R0, R0, RZ, P3 ;  /* 0x000000ff00007207 */ /* 0x010fc80001800000 */
[----:B------:R-:W-:Y:S02]  /*b950*/  ISETP.NE.U32.AND P5, PT, R0, RZ, PT ;  /* 0x000000ff0000720c */ /* 0x000fe40003fa5070 */
[----:B------:R-:W4:Y:S01]  /*b960*/  LDL R0, [R1+0x394] ;  /* 0x0003940001007983 */ /* 0x000f220000100800 */
[----:B-----5:R-:W-:-:S04]  /*b970*/  LOP3.LUT R5, R5, 0x2a, RZ, 0xfc, !PT ;  /* 0x0000002a05057812 */ /* 0x020fc800078efcff */
[----:B------:R-:W-:-:S04]  /*b980*/  ISETP.GE.AND P6, PT, R5, UR7, PT ;  /* 0x0000000705007c0c */ /* 0x000fc8000bfc6270 */
[----:B------:R-:W-:Y:S02]  /*b990*/  SEL R5, RZ, 0x4, P6 ;  /* 0x00000004ff057807 */ /* 0x000fe40003000000 */
[----:B------:R-:W-:Y:S01]  /*b9a0*/  ISETP.NE.AND P6, PT, R22, RZ, PT ;  /* 0x000000ff1600720c */ /* 0x000fe20003fc5270 */
[----:B------:R-:W-:-:S04]  /*b9b0*/  IMAD.MOV.U32 R22, RZ, RZ, c[0x0][0x188] ;  /* 0x00006200ff167624 */ /* 0x000fc800078e00ff */
[----:B------:R-:W-:-:S04]  /*b9c0*/  IMAD.SHL.U32 R22, R22, 0x80, RZ ;  /* 0x0000008016167824 */ /* 0x000fc800078e00ff */
[----:B--2---:R-:W-:-:S05]  /*b9d0*/  IMAD.WIDE R18, R22, 0x4, R18 ;  /* 0x0000000416127825 */ /* 0x004fca00078e0212 */
[----:B----4-:R1:W-:Y:S04]  /*b9e0*/  LDGSTS.E [R0+0x2c000], [R18.64], P6 ;  /* 0x2c00000012007fae */ /* 0x0103e8000b12184a */
[----:B-1----:R-:W2:Y:S01]  /*b9f0*/  LDL.LU.64 R18, [R1+0xa8] ;  /* 0x0000a80001127983 */ /* 0x002ea20000300a00 */
[----:B---3--:R-:W-:-:S03]  /*ba00*/  SEL R0, R26, RZ, P3 ;  /* 0x000000ff1a007207 */ /* 0x008fc60001800000 */
[----:B------:R-:W3:Y:S01]  /*ba10*/  LDL R26, [R1+0x394] ;  /* 0x00039400011a7983 */ /* 0x000ee20000100800 */
[----:B--2---:R-:W-:-:S05]  /*ba20*/  IMAD.WIDE R18, R22, 0x4, R18 ;  /* 0x0000000416127825 */ /* 0x004fca00078e0212 */
[----:B---3--:R1:W-:Y:S04]  /*ba30*/  LDGSTS.E [R26+0x2d000], [R18.64], P0 ;  /* 0x2d000000121a7fae */ /* 0x0083e8000812184a */
[----:B-1----:R-:W2:Y:S01]  /*ba40*/  LDL.LU.64 R18, [R1+0xa0] ;  /* 0x0000a00001127983 */ /* 0x002ea20000300a00 */
[----:B------:R-:W-:Y:S02]  /*ba50*/  ISETP.NE.U32.AND P6, PT, R0, RZ, PT ;  /* 0x000000ff0000720c */ /* 0x000fe40003fc5070 */
[----:B------:R-:W-:Y:S02]  /*ba60*/  SEL R0, R4, RZ, P3 ;  /* 0x000000ff04007207 */ /* 0x000fe40001800000 */
[----:B------:R-:W3:Y:S01]  /*ba70*/  LDL.LU R4, [R1+0xa0c] ;  /* 0x000a0c0001047983 */ /* 0x000ee20000300800 */
[----:B--2---:R-:W-:-:S05]  /*ba80*/  IMAD.WIDE R18, R22, 0x4, R18 ;  /* 0x0000000416127825 */ /* 0x004fca00078e0212 */
[----:B------:R1:W-:Y:S04]  /*ba90*/  LDGSTS.E [R26+0x2e000], [R18.64], P2 ;  /* 0x2e000000121a7fae */ /* 0x0003e8000912184a */
[----:B-1----:R-:W2:Y:S01]  /*baa0*/  LDL.LU.64 R18, [R1+0x98] ;  /* 0x0000980001127983 */ /* 0x002ea20000300a00 */
[----:B------:R-:W-:Y:S02]  /*bab0*/  ISETP.NE.U32.AND P0, PT, R0, RZ, PT ;  /* 0x000000ff0000720c */ /* 0x000fe40003f05070 */
[----:B------:R-:W-:Y:S02]  /*bac0*/  SEL R0, R16, RZ, P3 ;  /* 0x000000ff10007207 */ /* 0x000fe40001800000 */
[----:B------:R-:W4:Y:S01]  /*bad0*/  LDL.LU R16, [R1+0xa08] ;  /* 0x000a080001107983 */ /* 0x000f220000300800 */
[----:B--2---:R-:W-:-:S05]  /*bae0*/  IMAD.WIDE R18, R22, 0x4, R18 ;  /* 0x0000000416127825 */ /* 0x004fca00078e0212 */
[----:B------:R1:W-:Y:S04]  /*baf0*/  LDGSTS.E [R26+0x2f000], [R18.64], P1 ;  /* 0x2f000000121a7fae */ /* 0x0003e8000892184a */
[----:B-1----:R-:W2:Y:S02]  /*bb00*/  LDL.LU.64 R18, [R1+0x88] ;  /* 0x0000880001127983 */ /* 0x002ea40000300a00 */
[----:B--2---:R-:W-:-:S05]  /*bb10*/  IMAD.WIDE R18, R22, 0x4, R18 ;  /* 0x0000000416127825 */ /* 0x004fca00078e0212 */
[----:B------:R1:W-:Y:S04]  /*bb20*/  LDGSTS.E [R26+0x30000], [R18.64], P4 ;  /* 0x30000000121a7fae */ /* 0x0003e8000a12184a */
[----:B-1----:R-:W2:Y:S01]  /*bb30*/  LDL.LU.64 R18, [R1+0x80] ;  /* 0x0000800001127983 */ /* 0x002ea20000300a00 */
[----:B------:R-:W-:Y:S02]  /*bb40*/  ISETP.NE.U32.AND P2, PT, R0, RZ, PT ;  /* 0x000000ff0000720c */ /* 0x000fe40003f45070 */
[----:B------:R-:W-:-:S04]  /*bb50*/  SEL R0, R27, RZ, P3 ;  /* 0x000000ff1b007207 */ /* 0x000fc80001800000 */
[----:B------:R-:W-:Y:S02]  /*bb60*/  ISETP.NE.U32.AND P1, PT, R0, RZ, PT ;  /* 0x000000ff0000720c */ /* 0x000fe40003f25070 */
[----:B------:R-:W-:Y:S02]  /*bb70*/  SEL R0, R14, RZ, P3 ;  /* 0x000000ff0e007207 */ /* 0x000fe40001800000 */
[----:B------:R-:W5:Y:S01]  /*bb80*/  LDL.LU R14, [R1+0xa04] ;  /* 0x000a0400010e7983 */ /* 0x000f620000300800 */
[----:B--2---:R-:W-:-:S05]  /*bb90*/  IMAD.WIDE R18, R22, 0x4, R18 ;  /* 0x0000000416127825 */ /* 0x004fca00078e0212 */
[----:B------:R1:W-:Y:S04]  /*bba0*/  LDGSTS.E [R26+0x31000], [R18.64], P5 ;  /* 0x31000000121a7fae */ /* 0x0003e8000a92184a */
        /* <DEDUP_REMOVED lines=21> */
[----:B------:R-:W3:Y:S02]  /*bd00*/  LDL.LU R6, [R1+0x9f4] ;  /* 0x0009f40001067983 */ /* 0x000ee40000300800 */
[----:B------:R-:W-:-:S02]  /*bd10*/  ISETP.NE.U32.AND P2, PT, R0, RZ, PT ;  /* 0x000000ff0000720c */ /* 0x000fc40003f45070 */
        /* <DEDUP_REMOVED lines=19> */
[----:B------:R-:W3:Y:S04]  /*be50*/  LDL.LU R8, [R1+0x9e4] ;  /* 0x0009e40001087983 */ /* 0x000ee80000300800 */
[----:B------:R-:W3:Y:S01]  /*be60*/  LDL R27, [R1+0x5a4] ;  /* 0x0005a400011b7983 */ /* 0x000ee20000100800 */
[----:B--2---:R-:W-:-:S05]  /*be70*/  IMAD.WIDE R18, R22, 0x4, R18 ;  /* 0x0000000416127825 */ /* 0x004fca00078e0212 */
[----:B------:R1:W-:Y:S01]  /*be80*/  LDGSTS.E [R26+0x38000], [R18.64], P6 ;  /* 0x38000000121a7fae */ /* 0x0003e2000b12184a */
[----:B------:R-:W-:Y:S02]  /*be90*/  ISETP.NE.U32.AND P6, PT, R0, RZ, PT ;  /* 0x000000ff0000720c */ /* 0x000fe40003fc5070 */
[----:B------:R-:W-:Y:S02]  /*bea0*/  SEL R0, R9, RZ, P3 ;  /* 0x000000ff09007207 */ /* 0x000fe40001800000 */
[----:B------:R-:W2:Y:S01]  /*beb0*/  LDL.LU R9, [R1+0x9e0] ;  /* 0x0009e00001097983 */ /* 0x000ea20000300800 */
[----:B---3--:R-:W-:-:S04]  /*bec0*/  IMAD.WIDE R2, R22, 0x4, R2 ;  /* 0x0000000416027825 */ /* 0x008fc800078e0202 */
[----:B------:R-:W-:Y:S01]  /*bed0*/  IMAD.WIDE R6, R22, 0x4, R6 ;  /* 0x0000000416067825 */ /* 0x000fe200078e0206 */
[----:B------:R3:W-:Y:S01]  /*bee0*/  LDGSTS.E [R26+0x39000], [R2.64], P0 ;  /* 0x39000000021a7fae */ /* 0x0007e2000812184a */
[----:B------:R-:W-:Y:S02]  /*bef0*/  ISETP.NE.U32.AND P0, PT, R0, RZ, PT ;  /* 0x000000ff0000720c */ /* 0x000fe40003f05070 */
[----:B------:R-:W-:Y:S01]  /*bf00*/  SEL R0, R13, RZ, P3 ;  /* 0x000000ff0d007207 */ /* 0x000fe20001800000 */
[----:B------:R1:W-:Y:S03]  /*bf10*/  LDGSTS.E [R26+0x3a000], [R6.64], P2 ;  /* 0x3a000000061a7fae */ /* 0x0003e6000912184a */
[----:B------:R-:W-:Y:S01]  /*bf20*/  ISETP.NE.U32.AND P2, PT, R0, RZ, PT ;  /* 0x000000ff0000720c */ /* 0x000fe20003f45070 */
[----:B---3--:R-:W3:Y:S04]  /*bf30*/  LDL.LU.64 R2, [R1+0x30] ;  /* 0x0000300001027983 */ /* 0x008ee80000300a00 */
[----:B------:R-:W3:Y:S01]  /*bf40*/  LDL.LU R13, [R1+0x9dc] ;  /* 0x0009dc00010d7983 */ /* 0x000ee20000300800 */
[----:B------:R-:W-:-:S03]  /*bf50*/  SEL R0, R15, RZ, P3 ;  /* 0x000000ff0f007207 */ /* 0x000fc60001800000 */
[----:B-1----:R-:W4:Y:S04]  /*bf60*/  LDL.LU.64 R18, [R1+0x8] ;  /* 0x0000080001127983 */ /* 0x002f280000300a00 */
[----:B------:R-:W4:Y:S04]  /*bf70*/  LDL.LU.64 R6, [R1+0x28] ;  /* 0x0000280001067983 */ /* 0x000f280000300a00 */
[----:B------:R-:W5:Y:S01]  /*bf80*/  LDL.LU R15, [R1+0x9d8] ;  /* 0x0009d800010f7983 */ /* 0x000f620000300800 */
[----:B--2---:R-:W-:-:S05]  /*bf90*/  IMAD.WIDE R8, R22, 0x4, R8 ;  /* 0x0000000416087825 */ /* 0x004fca00078e0208 */
[----:B------:R1:W-:Y:S01]  /*bfa0*/  LDGSTS.E [R26+0x3b000], [R8.64], P1 ;  /* 0x3b000000081a7fae */ /* 0x0003e2000892184a */
[----:B------:R-:W-:Y:S02]  /*bfb0*/  ISETP.NE.U32.AND P1, PT, R0, RZ, PT ;  /* 0x000000ff0000720c */ /* 0x000fe40003f25070 */
[----:B------:R-:W-:Y:S02]  /*bfc0*/  SEL R0, R17, RZ, P3 ;  /* 0x000000ff11007207 */ /* 0x000fe40001800000 */
[----:B------:R-:W4:Y:S01]  /*bfd0*/  LDL.LU R17, [R1+0x9d4] ;  /* 0x0009d40001117983 */ /* 0x000f220000300800 */
[----:B------:R-:W-:-:S05]  /*bfe0*/  IMAD.WIDE R10, R22, 0x4, R10 ;  /* 0x00000004160a7825 */ /* 0x000fca00078e020a */
[----:B------:R2:W-:Y:S01]  /*bff0*/  LDGSTS.E [R26+0x3c000], [R10.64], P4 ;  /* 0x3c0000000a1a7fae */ /* 0x0005e2000a12184a */
[----:B------:R-:W-:Y:S02]  /*c000*/  ISETP.NE.U32.AND P4, PT, R0, RZ, PT ;  /* 0x000000ff0000720c */ /* 0x000fe40003f85070 */
[----:B------:R-:W-:Y:S02]  /*c010*/  SEL R0, R24, RZ, P3 ;  /* 0x000000ff18007207 */ /* 0x000fe40001800000 */
[----:B------:R-:W2:Y:S01]  /*c020*/  LDL.LU R24, [R1+0x9d0] ;  /* 0x0009d00001187983 */ /* 0x000ea20000300800 */
[----:B---3--:R-:W-:-:S05]  /*c030*/  IMAD.WIDE R12, R22, 0x4, R12 ;  /* 0x00000004160c7825 */ /* 0x008fca00078e020c */
[----:B------:R3:W-:Y:S01]  /*c040*/  LDGSTS.E [R26+0x3d000], [R12.64], P5 ;  /* 0x3d0000000c1a7fae */ /* 0x0007e2000a92184a */
[----:B------:R-:W-:Y:S02]  /*c050*/  ISETP.NE.U32.AND P5, PT, R0, RZ, PT ;  /* 0x000000ff0000720c */ /* 0x000fe40003fa5070 */
[----:B------:R-:W-:Y:S02]  /*c060*/  SEL R0, R25, RZ, P3 ;  /* 0x000000ff19007207 */ /* 0x000fe40001800000 */
[----:B------:R-:W2:Y:S01]  /*c070*/  LDL.LU R25, [R1+0x9cc] ;  /* 0x0009cc0001197983 */ /* 0x000ea20000300800 */
[----:B-----5:R-:W-:-:S05]  /*c080*/  IMAD.WIDE R14, R22, 0x4, R14 ;  /* 0x00000004160e7825 */ /* 0x020fca00078e020e */
[----:B------:R5:W-:Y:S01]  /*c090*/  LDGSTS.E [R26+0x3e000], [R14.64], P6 ;  /* 0x3e0000000e1a7fae */ /* 0x000be2000b12184a */
[----:B------:R-:W-:Y:S02]  /*c0a0*/  ISETP.NE.U32.AND P6, PT, R0, RZ, PT ;  /* 0x000000ff0000720c */ /* 0x000fe40003fc5070 */
[----:B------:R-:W-:Y:S02]  /*c0b0*/  SEL R0, R28, RZ, P3 ;  /* 0x000000ff1c007207 */ /* 0x000fe40001800000 */
[----:B------:R-:W2:Y:S01]  /*c0c0*/  LDL.LU R28, [R1+0x9c8] ;  /* 0x0009c800011c7983 */ /* 0x000ea20000300800 */
[----:B----4-:R-:W-:-:S05]  /*c0d0*/  IMAD.WIDE R16, R22, 0x4, R16 ;  /* 0x0000000416107825 */ /* 0x010fca00078e0210 */
        /* <DEDUP_REMOVED lines=8> */
[----:B------:R-:W3:Y:S01]  /*c160*/  LDL.LU R20, [R1+0x9c0] ;  /* 0x0009c00001147983 */ /* 0x000ee20000300800 */
[----:B-1----:R-:W-:-:S05]  /*c170*/  IMAD.WIDE R2, R22, 0x4, R6 ;  /* 0x0000000416027825 */ /* 0x002fca00078e0206 */
[----:B------:R1:W-:Y:S01]  /*c180*/  LDGSTS.E [R27+0x21800], [R2.64], P1 ;  /* 0x21800000021b7fae */ /* 0x0003e2000892184a */
[----:B------:R-:W-:Y:S02]  /*c190*/  ISETP.NE.U32.AND P1, PT, R0, RZ, PT ;  /* 0x000000ff0000720c */ /* 0x000fe40003f25070 */
[----:B------:R-:W-:Y:S02]  /*c1a0*/  SEL R0, R21, RZ, P3 ;  /* 0x000000ff15007207 */ /* 0x000fe40001800000 */
[----:B------:R-:W3:Y:S04]  /*c1b0*/  LDL.LU R21, [R1+0x9bc] ;  /* 0x0009bc0001157983 */ /* 0x000ee80000300800 */
[----:B-----5:R-:W5:Y:S01]  /*c1c0*/  LDL.LU.64 R14, [R1+0x160] ;  /* 0x00016000010e7983 */ /* 0x020f620000300a00 */
[----:B-1----:R-:W-:-:S03]  /*c1d0*/  IMAD.WIDE R2, R22, 0x4, R18 ;  /* 0x0000000416027825 */ /* 0x002fc600078e0212 */
[----:B--2---:R-:W2:Y:S04]  /*c1e0*/  LDL.LU.64 R10, [R1+0x158] ;  /* 0x00015800010a7983 */ /* 0x004ea80000300a00 */
[----:B------:R1:W-:Y:S04]  /*c1f0*/  LDGSTS.E [R27+0x22800], [R2.64], P4 ;  /* 0x22800000021b7fae */ /* 0x0003e8000a12184a */
[----:B------:R-:W2:Y:S04]  /*c200*/  LDL.LU.64 R8, [R1+0x150] ;  /* 0x0001500001087983 */ /* 0x000ea80000300a00 */
[----:B------:R-:W2:Y:S01]  /*c210*/  LDL.LU.64 R18, [R1+0x148] ;  /* 0x0001480001127983 */ /* 0x000ea20000300a00 */
[----:B----4-:R-:W-:-:S05]  /*c220*/  IMAD.WIDE R28, R22, 0x4, R28 ;  /* 0x00000004161c7825 */ /* 0x010fca00078e021c */
[----:B------:R4:W-:Y:S04]  /*c230*/  LDGSTS.E [R27+0x23800], [R28.64], P5 ;  /* 0x238000001c1b7fae */ /* 0x0009e8000a92184a */
[----:B----4-:R-:W4:Y:S04]  /*c240*/  LDL R29, [R1+0x5a4] ;  /* 0x0005a400011d7983 */ /* 0x010f280000100800 */
[----:B-1----:R-:W1:Y:S01]  /*c250*/  S2R R27, SR_TID.X ;  /* 0x00000000001b7919 */ /* 0x002e620000002100 */
[----:B---3--:R-:W-:-:S03]  /*c260*/  IMAD.WIDE R20, R22, 0x4, R20 ;  /* 0x0000000416147825 */ /* 0x008fc600078e0214 */
[----:B------:R-:W3:Y:S01]  /*c270*/  S2R R26, SR_TID.X ;  /* 0x00000000001a7919 */ /* 0x000ee20000002100 */
[----:B------:R-:W-:Y:S01]  /*c280*/  ISETP.NE.U32.AND P4, PT, R0, RZ, PT ;  /* 0x000000ff0000720c */ /* 0x000fe20003f85070 */
[----:B------:R-:W-:Y:S02]  /*c290*/  IMAD.WIDE R24, R22, 0x4, R24 ;  /* 0x0000000416187825 */ /* 0x000fe400078e0218 */
[----:B------:R-:W2:Y:S01]  /*c2a0*/  LDL.LU.64 R16, [R1+0x140] ;  /* 0x0001400001107983 */ /* 0x000ea20000300a00 */
[----:B-1----:R-:W-:Y:S01]  /*c2b0*/  LOP3.LUT R27, R27, 0x7f, RZ, 0xc0, !PT ;  /* 0x0000007f1b1b7812 */ /* 0x002fe200078ec0ff */
[----:B---3--:R-:W-:-:S05]  /*c2c0*/  IMAD.SHL.U32 R3, R26, 0x4000, RZ ;  /* 0x000040001a037824 */ /* 0x008fca00078e00ff */
[----:B------:R-:W-:Y:S01]  /*c2d0*/  LOP3.LUT R3, R3, 0x18000, RZ, 0xc0, !PT ;  /* 0x0001800003037812 */ /* 0x000fe200078ec0ff */
[----:B------:R-:W-:Y:S01]  /*c2e0*/  IMAD.SHL.U32 R2, R26, 0x20, RZ ;  /* 0x000000201a027824 */ /* 0x000fe200078e00ff */
[----:B------:R-:W-:-:S04]  /*c2f0*/  SEL R0, R23, RZ, P3 ;  /* 0x000000ff17007207 */ /* 0x000fc80001800000 */
[----:B------:R-:W-:Y:S01]  /*c300*/  ISETP.NE.U32.AND P5, PT, R0, RZ, PT ;  /* 0x000000ff0000720c */ /* 0x000fe20003fa5070 */
[----:B------:R-:W-:Y:S01]  /*c310*/  IMAD.SHL.U32 R0, R26, 0x4, RZ ;  /* 0x000000041a007824 */ /* 0x000fe200078e00ff */
[----:B------:R-:W-:-:S04]  /*c320*/  LOP3.LUT R2, R2, 0x60, RZ, 0xc0, !PT ;  /* 0x0000006002027812 */ /* 0x000fc800078ec0ff */
[----:B------:R-:W-:Y:S01]  /*c330*/  LOP3.LUT R2, R2, 0x70, R0, 0x78, !PT ;  /* 0x0000007002027812 */ /* 0x000fe200078e7800 */
[C---:B------:R-:W-:Y:S02]  /*c340*/  IMAD.SHL.U32 R7, R26.reuse, 0x1000, RZ ;  /* 0x000010001a077824 */ /* 0x040fe400078e00ff */
[----:B------:R-:W-:-:S03]  /*c350*/  IMAD.SHL.U32 R6, R26, 0x100, RZ ;  /* 0x000001001a067824 */ /* 0x000fc600078e00ff */
[----:B------:R-:W-:Y:S02]  /*c360*/  LOP3.LUT R7, R7, 0x18000, RZ, 0xc0, !PT ;  /* 0x0001800007077812 */ /* 0x000fe400078ec0ff */
[----:B------:R-:W-:-:S04]  /*c370*/  LOP3.LUT R6, R6, 0x6000, RZ, 0xc0, !PT ;  /* 0x0000600006067812 */ /* 0x000fc800078ec0ff */
[----:B------:R-:W-:Y:S02]  /*c380*/  IADD3 R2, R2, R7, R6 ;  /* 0x0000000702027210 */ /* 0x000fe40007ffe006 */
[----:B------:R-:W-:-:S03]  /*c390*/  SEL R6, R5, RZ, P3 ;  /* 0x000000ff05067207 */ /* 0x000fc60001800000 */
[----:B------:R5:W-:Y:S04]  /*c3a0*/  STL [R1+0x720], R2 ;  /* 0x0007200201007387 */ /* 0x000be80000100800 */
[----:B------:R-:W3:Y:S04]  /*c3b0*/  LDL.LU R5, [R1+0x9b8] ;  /* 0x0009b80001057983 */ /* 0x000ee80000300800 */
[----:B----4-:R1:W-:Y:S01]  /*c3c0*/  LDGSTS.E [R29+0x24800], [R20.64], P6 ;  /* 0x24800000141d7fae */ /* 0x0103e2000b12184a */
[----:B------:R-:W-:-:S03]  /*c3d0*/  ISETP.GE.AND P6, PT, R27, UR7, PT ;  /* 0x000000071b007c0c */ /* 0x000fc6000bfc6270 */
[----:B------:R-:W4:Y:S04]  /*c3e0*/  S2R R27, SR_TID.X ;  /* 0x00000000001b7919 */ /* 0x000f280000002100 */
[----:B------:R2:W-:Y:S04]  /*c3f0*/  LDGSTS.E [R29+0x25800], [R24.64], P0 ;  /* 0x25800000181d7fae */ /* 0x0005e8000812184a */
[----:B-1----:R-:W3:Y:S01]  /*c400*/  LDL.LU.64 R20, [R1+0x138] ;  /* 0x0001380001147983 */ /* 0x002ee20000300a00 */
[----:B----4-:R-:W-:Y:S02]  /*c410*/  LOP3.LUT R13, R27, 0x1ff, RZ, 0xc0, !PT ;  /* 0x000001ff1b0d7812 */ /* 0x010fe400078ec0ff */
[----:B------:R-:W-:-:S04]  /*c420*/  SHF.R.U32.HI R27, RZ, 0x8, R27 ;  /* 0x00000008ff1b7819 */ /* 0x000fc8000001161b */
[----:B------:R-:W-:Y:S01]  /*c430*/  SGXT.U32 R27, R27, 0x1 ;  /* 0x000000011b1b781a */ /* 0x000fe20000000000 */
[----:B------:R-:W-:-:S03]  /*c440*/  IMAD R3, R13, 0x10, R3 ;  /* 0x000000100d037824 */ /* 0x000fc600078e0203 */
[----:B------:R-:W-:Y:S02]  /*c450*/  LOP3.LUT R13, R27, 0x2e, RZ, 0xfc, !PT ;  /* 0x0000002e1b0d7812 */ /* 0x000fe400078efcff */
[----:B------:R-:W1:Y:S01]  /*c460*/  S2R R27, SR_TID.X ;  /* 0x00000000001b7919 */ /* 0x000e620000002100 */
[----:B------:R-:W-:Y:S02]  /*c470*/  SEL R0, RZ, 0x4, P6 ;  /* 0x00000004ff007807 */ /* 0x000fe40003000000 */
[----:B------:R-:W-:Y:S02]  /*c480*/  ISETP.GE.AND P6, PT, R13, UR7, PT ;  /* 0x000000070d007c0c */ /* 0x000fe4000bfc6270 */
[----:B------:R-:W-:-:S04]  /*c490*/  SEL R0, R0, RZ, P3 ;  /* 0x000000ff00007207 */ /* 0x000fc80001800000 */
[----:B------:R-:W-:Y:S02]  /*c4a0*/  ISETP.NE.U32.AND P0, PT, R0, RZ, PT ;  /* 0x000000ff0000720c */ /* 0x000fe40003f05070 */
[----:B------:R-:W-:Y:S02]  /*c4b0*/  SEL R0, RZ, 0x4, P6 ;  /* 0x00000004ff007807 */ /* 0x000fe40003000000 */
[----:B-1----:R-:W-:-:S04]  /*c4c0*/  SHF.R.U32.HI R27, RZ, 0x8, R27 ;  /* 0x00000008ff1b7819 */ /* 0x002fc8000001161b */
[----:B------:R-:W-:-:S04]  /*c4d0*/  SGXT.U32 R27, R27, 0x1 ;  /* 0x000000011b1b781a */ /* 0x000fc80000000000 */
[----:B------:R-:W-:-:S04]  /*c4e0*/  LOP3.LUT R27, R27, 0x32, RZ, 0xfc, !PT ;  /* 0x000000321b1b7812 */ /* 0x000fc800078efcff */
[----:B------:R-:W-:Y:S02]  /*c4f0*/  ISETP.GE.AND P6, PT, R27, UR7, PT ;  /* 0x000000071b007c0c */ /* 0x000fe4000bfc6270 */
[----:B------:R-:W1:Y:S01]  /*c500*/  S2R R27, SR_TID.X ;  /* 0x00000000001b7919 */ /* 0x000e620000002100 */
[----:B-----5:R-:W-:-:S03]  /*c510*/  IMAD.WIDE R2, R22, 0x4, R14 ;  /* 0x0000000416027825 */ /* 0x020fc600078e020e */
[----:B------:R-:W4:Y:S04]  /*c520*/  LDL.LU.64 R14, [R1+0x130] ;  /* 0x00013000010e7983 */ /* 0x000f280000300a00 */
[----:B------:R5:W-:Y:S01]  /*c530*/  LDGSTS.E [R29+0x26800], [R2.64], P2 ;  /* 0x26800000021d7fae */ /* 0x000be2000912184a */
[----:B------:R-:W-:Y:S01]  /*c540*/  ISETP.NE.U32.AND P2, PT, R6, RZ, PT ;  /* 0x000000ff0600720c */ /* 0x000fe20003f45070 */
[C---:B--2---:R-:W-:Y:S02]  /*c550*/  IMAD.WIDE R6, R22.reuse, 0x4, R8 ;  /* 0x0000000416067825 */ /* 0x044fe400078e0208 */
[----:B------:R-:W2:Y:S02]  /*c560*/  LDL.LU.64 R12, [R1+0x128] ;  /* 0x00012800010c7983 */ /* 0x000ea40000300a00 */
[----:B------:R-:W-:Y:S01]  /*c570*/  IMAD.WIDE R8, R22, 0x4, R18 ;  /* 0x0000000416087825 */ /* 0x000fe200078e0212 */
[----:B-1----:R-:W-:-:S03]  /*c580*/  SHF.R.U32.HI R19, RZ, 0x8, R27 ;  /* 0x00000008ff137819 */ /* 0x002fc6000001161b */
[----:B-----5:R-:W-:Y:S01]  /*c590*/  IMAD.WIDE R2, R22, 0x4, R10 ;  /* 0x0000000416027825 */ /* 0x020fe200078e020a */
[----:B------:R-:W-:-:S04]  /*c5a0*/  SGXT.U32 R19, R19, 0x1 ;  /* 0x000000011313781a */ /* 0x000fc80000000000 */
[----:B------:R1:W-:Y:S01]  /*c5b0*/  LDGSTS.E [R29+0x27800], [R2.64], P1 ;  /* 0x27800000021d7fae */ /* 0x0003e2000892184a */
[C---:B------:R-:W-:Y:S02]  /*c5c0*/  LOP3.LUT R18, R19.reuse, 0x36, RZ, 0xfc, !PT ;  /* 0x0000003613127812 */ /* 0x040fe400078efcff */
[----:B------:R-:W-:Y:S01]  /*c5d0*/  LOP3.LUT R19, R19, 0x3a, RZ, 0xfc, !PT ;  /* 0x0000003a13137812 */ /* 0x000fe200078efcff */
[----:B------:R5:W-:Y:S01]  /*c5e0*/  LDGSTS.E [R29+0x28800], [R6.64], P4 ;  /* 0x28800000061d7fae */ /* 0x000be2000a12184a */
[----:B------:R-:W-:Y:S02]  /*c5f0*/  SEL R10, R0, RZ, P3 ;  /* 0x000000ff000a7207 */ /* 0x000fe40001800000 */
[----:B------:R-:W-:Y:S01]  /*c600*/  SEL R0, RZ, 0x4, P6 ;  /* 0x00000004ff007807 */ /* 0x000fe20003000000 */
[----:B------:R1:W-:Y:S01]  /*c610*/  LDGSTS.E [R29+0x29800], [R8.64], P5 ;  /* 0x29800000081d7fae */ /* 0x0003e2000a92184a */
[----:B------:R-:W-:Y:S02]  /*c620*/  ISETP.GE.AND P6, PT, R18, UR7, PT ;  /* 0x0000000712007c0c */ /* 0x000fe4000bfc6270 */
[----:B------:R-:W-:-:S02]  /*c630*/  ISETP.GE.AND P5, PT, R19, UR7, PT ;  /* 0x0000000713007c0c */ /* 0x000fc4000bfa6270 */
[----:B------:R-:W2:Y:S01]  /*c640*/  LDL.LU.64 R18, [R1+0x120] ;  /* 0x0001200001127983 */ /* 0x000ea20000300a00 */
[----:B------:R-:W-:-:S04]  /*c650*/  SHF.R.U32.HI R27, RZ, 0x8, R27 ;  /* 0x00000008ff1b7819 */ /* 0x000fc8000001161b */
[----:B------:R-:W-:-:S04]  /*c660*/  SGXT.U32 R27, R27, 0x1 ;  /* 0x000000011b1b781a */ /* 0x000fc80000000000 */
[----:B------:R-:W-:Y:S02]  /*c670*/  LOP3.LUT R11, R27, 0x3e, RZ, 0xfc, !PT ;  /* 0x0000003e1b0b7812 */ /* 0x000fe400078efcff */
[----:B------:R-:W5:Y:S01]  /*c680*/  S2R R27, SR_TID.X ;  /* 0x00000000001b7919 */ /* 0x000f620000002100 */
[----:B------:R-:W-:Y:S01]  /*c690*/  SEL R0, R0, RZ, P3 ;  /* 0x000000ff00007207 */ /* 0x000fe20001800000 */
[----:B-1----:R-:W-:Y:S01]  /*c6a0*/  IMAD.WIDE R2, R22, 0x4, R16 ;  /* 0x0000000416027825 */ /* 0x002fe200078e0210 */
[----:B-----5:R-:W-:Y:S01]  /*c6b0*/  SEL R6, RZ, 0x4, P5 ;  /* 0x00000004ff067807 */ /* 0x020fe20002800000 */
[----:B------:R-:W5:Y:S01]  /*c6c0*/  LDL.LU.64 R16, [R1+0x118] ;  /* 0x0001180001107983 */ /* 0x000f620000300a00 */
[----:B------:R-:W-:Y:S02]  /*c6d0*/  ISETP.NE.U32.AND P4, PT, R0, RZ, PT ;  /* 0x000000ff0000720c */ /* 0x000fe40003f85070 */
[----:B------:R-:W-:Y:S01]  /*c6e0*/  SEL R0, RZ, 0x4, P6 ;  /* 0x00000004ff007807 */ /* 0x000fe20003000000 */
[----:B------:R1:W-:Y:S01]  /*c6f0*/  LDGSTS.E [R29+0x2a800], [R2.64], P2 ;  /* 0x2a800000021d7fae */ /* 0x0003e2000912184a */
[----:B------:R-:W-:-:S02]  /*c700*/  ISETP.GE.AND P6, PT, R11, UR7, PT ;  /* 0x000000070b007c0c */ /* 0x000fc4000bfc6270 */
[----:B------:R-:W-:Y:S02]  /*c710*/  ISETP.NE.U32.AND P1, PT, R10, RZ, PT ;  /* 0x000000ff0a00720c */ /* 0x000fe40003f25070 */
[----:B------:R-:W-:-:S04]  /*c720*/  SHF.R.U32.HI R27, RZ, 0x8, R27 ;  /* 0x00000008ff1b7819 */ /* 0x000fc8000001161b */
[----:B------:R-:W-:Y:S02]  /*c730*/  SGXT.U32 R27, R27, 0x1 ;  /* 0x000000011b1b781a */ /* 0x000fe40000000000 */
[----:B-1----:R-:W-:Y:S02]  /*c740*/  SEL R2, R0, RZ, P3 ;  /* 0x000000ff00027207 */ /* 0x002fe40001800000 */
[----:B------:R-:W-:Y:S02]  /*c750*/  LOP3.LUT R27, R27, 0x42, RZ, 0xfc, !PT ;  /* 0x000000421b1b7812 */ /* 0x000fe400078efcff */
[----:B------:R-:W-:Y:S02]  /*c760*/  SEL R0, RZ, 0x4, P6 ;  /* 0x00000004ff007807 */ /* 0x000fe40003000000 */
[----:B------:R-:W-:Y:S02]  /*c770*/  SEL R3, R6, RZ, P3 ;  /* 0x000000ff06037207 */ /* 0x000fe40001800000 */
[----:B------:R-:W-:-:S02]  /*c780*/  ISETP.GE.AND P6, PT, R27, UR7, PT ;  /* 0x000000071b007c0c */ /* 0x000fc4000bfc6270 */
[----:B------:R-:W-:Y:S02]  /*c790*/  ISETP.NE.U32.AND P5, PT, R2, RZ, PT ;  /* 0x000000ff0200720c */ /* 0x000fe40003fa5070 */
[----:B------:R-:W-:Y:S02]  /*c7a0*/  SEL R0, R0, RZ, P3 ;  /* 0x000000ff00007207 */ /* 0x000fe40001800000 */
[----:B------:R-:W-:Y:S02]  /*c7b0*/  ISETP.NE.U32.AND P2, PT, R3, RZ, PT ;  /* 0x000000ff0300720c */ /* 0x000fe40003f45070 */
[----:B------:R-:W-:Y:S02]  /*c7c0*/  SEL R8, RZ, 0x4, P6 ;  /* 0x00000004ff087807 */ /* 0x000fe40003000000 */
[----:B------:R-:W-:Y:S02]  /*c7d0*/  ISETP.NE.U32.AND P6, PT, R0, RZ, PT ;  /* 0x000000ff0000720c */ /* 0x000fe40003fc5070 */
[----:B------:R-:W-:Y:S01]  /*c7e0*/  SEL R0, R8, RZ, P3 ;  /* 0x000000ff08007207 */ /* 0x000fe20001800000 */
[----:B---3--:R-:W-:-:S05]  /*c7f0*/  IMAD.WIDE R2, R22, 0x4, R20 ;  /* 0x0000000416027825 */ /* 0x008fca00078e0214 */
[----:B------:R1:W-:Y:S01]  /*c800*/  LDGSTS.E [R29+0x2b800], [R2.64], P1 ;  /* 0x2b800000021d7fae */ /* 0x0003e2000892184a */
[----:B----4-:R-:W-:-:S03]  /*c810*/  IMAD.WIDE R6, R22, 0x4, R14 ;  /* 0x0000000416067825 */ /* 0x010fc600078e020e */
[----:B------:R-:W3:Y:S04]  /*c820*/  LDL.LU.64 R14, [R1+0x110] ;  /* 0x00011000010e7983 */ /* 0x000ee80000300a00 */
[----:B------:R-:W4:Y:S01]  /*c830*/  S2R R27, SR_TID.X ;  /* 0x00000000001b7919 */ /* 0x000f220000002100 */
[----:B--2---:R-:W-:-:S03]  /*c840*/  IMAD.WIDE R8, R22, 0x4, R12 ;  /* 0x0000000416087825 */ /* 0x004fc600078e020c */
[----:B------:R-:W2:Y:S04]  /*c850*/  LDL.LU.64 R12, [R1+0x108] ;  /* 0x00010800010c7983 */ /* 0x000ea80000300a00 */
[----:B------:R5:W-:Y:S01]  /*c860*/  LDGSTS.E [R29+0x2c800], [R6.64], P4 ;  /* 0x2c800000061d7fae */ /* 0x000be2000a12184a */
[----:B-1----:R-:W-:Y:S01]  /*c870*/  IMAD.WIDE R2, R22, 0x4, R18 ;  /* 0x0000000416027825 */ /* 0x002fe200078e0212 */
[--C-:B----4-:R-:W-:Y:S02]  /*c880*/  SHF.R.U32.HI R11, RZ, 0x8, R27.reuse ;  /* 0x00000008ff0b7819 */ /* 0x110fe4000001161b */
[----:B------:R-:W4:Y:S01]  /*c890*/  LDL.LU.64 R18, [R1+0x100] ;  /* 0x0001000001127983 */ /* 0x000f220000300a00 */
[----:B------:R-:W-:Y:S02]  /*c8a0*/  SHF.R.U32.HI R27, RZ, 0x8, R27 ;  /* 0x00000008ff1b7819 */ /* 0x000fe4000001161b */
[----:B------:R-:W-:Y:S01]  /*c8b0*/  SGXT.U32 R11, R11, 0x1 ;  /* 0x000000010b0b781a */ /* 0x000fe20000000000 */
[----:B------:R-:W4:Y:S01]  /*c8c0*/  LDL.LU.64 R24, [R1+0xf8] ;  /* 0x0000f80001187983 */ /* 0x000f220000300a00 */
[----:B------:R-:W-:-:S02]  /*c8d0*/  SGXT.U32 R27, R27, 0x1 ;  /* 0x000000011b1b781a */ /* 0x000fc40000000000 */
[----:B------:R-:W-:Y:S01]  /*c8e0*/  LOP3.LUT R11, R11, 0x46, RZ, 0xfc, !PT ;  /* 0x000000460b0b7812 */ /* 0x000fe200078efcff */
[----:B------:R-:W4:Y:S03]  /*c8f0*/  LDL.LU.64 R20, [R1+0xd8] ;  /* 0x0000d80001147983 */ /* 0x000f260000300a00 */
[----:B------:R-:W-:Y:S01]  /*c900*/  ISETP.GE.AND P1, PT, R11, UR7, PT ;  /* 0x000000070b007c0c */ /* 0x000fe2000bf26270 */
[----:B------:R1:W-:Y:S01]  /*c910*/  LDGSTS.E [R29+0x2d800], [R8.64], P5 ;  /* 0x2d800000081d7fae */ /* 0x0003e2000a92184a */
[----:B------:R-:W-:Y:S02]  /*c920*/  LOP3.LUT R11, R27, 0x4a, RZ, 0xfc, !PT ;  /* 0x0000004a1b0b7812 */ /* 0x000fe400078efcff */
[----:B------:R-:W-:Y:S01]  /*c930*/  ISETP.NE.U32.AND P4, PT, R0, RZ, PT ;  /* 0x000000ff0000720c */ /* 0x000fe20003f85070 */
[----:B-----5:R-:W-:Y:S01]  /*c940*/  IMAD.WIDE R6, R22, 0x4, R16 ;  /* 0x0000000416067825 */ /* 0x020fe200078e0210 */
[----:B------:R-:W-:Y:S01]  /*c950*/  SEL R0, RZ, 0x4, P1 ;  /* 0x00000004ff007807 */ /* 0x000fe20000800000 */
[----:B------:R-:W5:Y:S01]  /*c960*/  LDL.LU.64 R16, [R1+0xb0] ;  /* 0x0000b00001107983 */ /* 0x000f620000300a00 */
[----:B------:R-:W-:-:S02]  /*c970*/  ISETP.GE.AND P1, PT, R11, UR7, PT ;  /* 0x000000070b007c0c */ /* 0x000fc4000bf26270 */
[----:B------:R-:W-:Y:S01]  /*c980*/  LOP3.LUT R27, R27, 0x4e, RZ, 0xfc, !PT ;  /* 0x0000004e1b1b7812 */ /* 0x000fe200078efcff */
[----:B------:R1:W-:Y:S02]  /*c990*/  LDGSTS.E [R29+0x2e800], [R2.64], P2 ;  /* 0x2e800000021d7fae */ /* 0x0003e4000912184a */
[----:B-1----:R-:W-:Y:S02]  /*c9a0*/  SEL R8, R0, RZ, P3 ;  /* 0x000000ff00087207 */ /* 0x002fe40001800000 */
[----:B------:R-:W-:Y:S01]  /*c9b0*/  SEL R0, RZ, 0x4, P1 ;  /* 0x00000004ff007807 */ /* 0x000fe20000800000 */
[----:B------:R2:W-:Y:S01]  /*c9c0*/  LDGSTS.E [R29+0x2f800], [R6.64], P6 ;  /* 0x2f800000061d7fae */ /* 0x0005e2000b12184a */
[----:B------:R-:W-:Y:S02]  /*c9d0*/  ISETP.GE.AND P5, PT, R27, UR7, PT ;  /* 0x000000071b007c0c */ /* 0x000fe4000bfa6270 */
[----:B------:R-:W-:Y:S02]  /*c9e0*/  SEL R2, R0, RZ, P3 ;  /* 0x000000ff00027207 */ /* 0x000fe40001800000 */
[----:B------:R-:W-:-:S02]  /*c9f0*/  SEL R0, RZ, 0x4, P5 ;  /* 0x00000004ff007807 */ /* 0x000fc40002800000 */
[----:B------:R-:W-:Y:S01]  /*ca00*/  ISETP.NE.U32.AND P5, PT, R2, RZ, PT ;  /* 0x000000ff0200720c */ /* 0x000fe20003fa5070 */
[----:B------:R-:W1:Y:S02]  /*ca10*/  S2R R27, SR_TID.X ;  /* 0x00000000001b7919 */ /* 0x000e640000002100 */
[----:B-1----:R-:W-:-:S04]  /*ca20*/  SHF.R.U32.HI R27, RZ, 0x8, R27 ;  /* 0x00000008ff1b7819 */ /* 0x002fc8000001161b */
[----:B------:R-:W-:-:S04]  /*ca30*/  SGXT.U32 R27, R27, 0x1 ;  /* 0x000000011b1b781a */ /* 0x000fc80000000000 */
[C---:B------:R-:W-:Y:S02]  /*ca40*/  LOP3.LUT R11, R27.reuse, 0x52, RZ, 0xfc, !PT ;  /* 0x000000521b0b7812 */ /* 0x040fe400078efcff */
[----:B------:R-:W-:-:S04]  /*ca50*/  LOP3.LUT R27, R27, 0x56, RZ, 0xfc, !PT ;  /* 0x000000561b1b7812 */ /* 0x000fc800078efcff */
[----:B------:R-:W-:Y:S02]  /*ca60*/  ISETP.GE.AND P6, PT, R27, UR7, PT ;  /* 0x000000071b007c0c */ /* 0x000fe4000bfc6270 */
[----:B------:R-:W1:Y:S01]  /*ca70*/  S2R R27, SR_TID.X ;  /* 0x00000000001b7919 */ /* 0x000e620000002100 */
[----:B---3--:R-:W-:-:S03]  /*ca80*/  IMAD.WIDE R2, R22, 0x4, R14 ;  /* 0x0000000416027825 */ /* 0x008fc600078e020e */
[----:B------:R-:W3:Y:S04]  /*ca90*/  LDL.LU.64 R14, [R1+0x90] ;  /* 0x00009000010e7983 */ /* 0x000ee80000300a00 */
[----:B------:R4:W-:Y:S01]  /*caa0*/  LDGSTS.E [R29+0x30800], [R2.64], P4 ;  /* 0x30800000021d7fae */ /* 0x0009e2000a12184a */
[----:B--2---:R-:W-:-:S03]  /*cab0*/  IMAD.WIDE R6, R22, 0x4, R12 ;  /* 0x0000000416067825 */ /* 0x004fc600078e020c */
[----:B------:R-:W2:Y:S01]  /*cac0*/  LDL.LU.64 R12, [R1+0x70] ;  /* 0x00007000010c7983 */ /* 0x000ea20000300a00 */
[----:B----4-:R-:W-:-:S03]  /*cad0*/  IMAD.WIDE R2, R22, 0x4, R18 ;  /* 0x0000000416027825 */ /* 0x010fc600078e0212 */
[----:B------:R-:W4:Y:S01]  /*cae0*/  LDL.LU.64 R18, [R1+0x48] ;  /* 0x0000480001127983 */ /* 0x000f220000300a00 */
[----:B-1----:R-:W-:-:S04]  /*caf0*/  SHF.R.U32.HI R27, RZ, 0x8, R27 ;  /* 0x00000008ff1b7819 */ /* 0x002fc8000001161b */
[----:B------:R-:W-:Y:S02]  /*cb00*/  SGXT.U32 R27, R27, 0x1 ;  /* 0x000000011b1b781a */ /* 0x000fe40000000000 */
[----:B------:R-:W-:Y:S02]  /*cb10*/  ISETP.GE.AND P2, PT, R11, UR7, PT ;  /* 0x000000070b007c0c */ /* 0x000fe4000bf46270 */
[----:B------:R-:W-:Y:S02]  /*cb20*/  LOP3.LUT R11, R27, 0x5a, RZ, 0xfc, !PT ;  /* 0x0000005a1b0b7812 */ /* 0x000fe400078efcff */
[----:B------:R-:W1:Y:S01]  /*cb30*/  S2R R27, SR_TID.X ;  /* 0x00000000001b7919 */ /* 0x000e620000002100 */
[----:B------:R-:W-:Y:S02]  /*cb40*/  ISETP.NE.U32.AND P1, PT, R8, RZ, PT ;  /* 0x000000ff0800720c */ /* 0x000fe40003f25070 */
[----:B------:R-:W-:Y:S02]  /*cb50*/  SEL R0, R0, RZ, P3 ;  /* 0x000000ff00007207 */ /* 0x000fe40001800000 */
[----:B------:R-:W-:-:S02]  /*cb60*/  SEL R8, RZ, 0x4, P2 ;  /* 0x00000004ff087807 */ /* 0x000fc40001000000 */
[----:B------:R-:W-:Y:S02]  /*cb70*/  ISETP.NE.U32.AND P2, PT, R0, RZ, PT ;  /* 0x000000ff0000720c */ /* 0x000fe40003f45070 */
[----:B------:R-:W-:Y:S02]  /*cb80*/  SEL R0, RZ, 0x4, P6 ;  /* 0x00000004ff007807 */ /* 0x000fe40003000000 */
[----:B------:R-:W-:-:S03]  /*cb90*/  ISETP.GE.AND P6, PT, R11, UR7, PT ;  /* 0x000000070b007c0c */ /* 0x000fc6000bfc6270 */
[----:B------:R5:W-:Y:S01]  /*cba0*/  LDGSTS.E [R29+0x31800], [R6.64], P1 ;  /* 0x31800000061d7fae */ /* 0x000be2000892184a */
[----:B-1----:R-:W-:-:S03]  /*cbb0*/  SHF.R.U32.HI R27, RZ, 0x8, R27 ;  /* 0x00000008ff1b7819 */ /* 0x002fc6000001161b */
[----:B------:R1:W-:Y:S01]  /*cbc0*/  LDGSTS.E [R29+0x32800], [R2.64], P5 ;  /* 0x32800000021d7fae */ /* 0x0003e2000a92184a */
[----:B------:R-:W-:-:S04]  /*cbd0*/  SGXT.U32 R27, R27, 0x1 ;  /* 0x000000011b1b781a */ /* 0x000fc80000000000 */
[----:B------:R-:W-:Y:S02]  /*cbe0*/  LOP3.LUT R27, R27, 0x5e, RZ, 0xfc, !PT ;  /* 0x0000005e1b1b7812 */ /* 0x000fe400078efcff */
[----:B-----5:R-:W-:Y:S02]  /*cbf0*/  SEL R6, RZ, 0x4, P6 ;  /* 0x00000004ff067807 */ /* 0x020fe40003000000 */
[----:B------:R-:W-:Y:S02]  /*cc00*/  ISETP.GE.AND P6, PT, R27, UR7, PT ;  /* 0x000000071b007c0c */ /* 0x000fe4000bfc6270 */
[----:B------:R-:W5:Y:S01]  /*cc10*/  S2R R27, SR_TID.X ;  /* 0x00000000001b7919 */ /* 0x000f620000002100 */
[----:B------:R-:W-:Y:S02]  /*cc20*/  SEL R8, R8, RZ, P3 ;  /* 0x000000ff08087207 */ /* 0x000fe40001800000 */
[----:B-----5:R-:W-:-:S04]  /*cc30*/  SHF.R.U32.HI R27, RZ, 0x8, R27 ;  /* 0x00000008ff1b7819 */ /* 0x020fc8000001161b */
[----:B------:R-:W-:-:S04]  /*cc40*/  SGXT.U32 R27, R27, 0x1 ;  /* 0x000000011b1b781a */ /* 0x000fc80000000000 */
[C---:B------:R-:W-:Y:S02]  /*cc50*/  LOP3.LUT R23, R27.reuse, 0x62, RZ, 0xfc, !PT ;  /* 0x000000621b177812 */ /* 0x040fe400078efcff */
[----:B------:R-:W-:Y:S02]  /*cc60*/  LOP3.LUT R11, R27, 0x66, RZ, 0xfc, !PT ;  /* 0x000000661b0b7812 */ /* 0x000fe400078efcff */
[----:B------:R-:W5:Y:S01]  /*cc70*/  S2R R27, SR_TID.X ;  /* 0x00000000001b7919 */ /* 0x000f620000002100 */
[----:B------:R-:W-:Y:S02]  /*cc80*/  ISETP.NE.U32.AND P4, PT, R8, RZ, PT ;  /* 0x000000ff0800720c */ /* 0x000fe40003f85070 */
[----:B------:R-:W-:Y:S02]  /*cc90*/  SEL R0, R0, RZ, P3 ;  /* 0x000000ff00007207 */ /* 0x000fe40001800000 */
[----:B------:R-:W-:Y:S02]  /*cca0*/  SEL R10, R6, RZ, P3 ;  /* 0x000000ff060a7207 */ /* 0x000fe40001800000 */
[----:B------:R-:W-:Y:S01]  /*ccb0*/  ISETP.NE.U32.AND P1, PT, R0, RZ, PT ;  /* 0x000000ff0000720c */ /* 0x000fe20003f25070 */
[----:B------:R-:W-:Y:S01]  /*ccc0*/  IMAD.WIDE R6, R22, 0x4, R24 ;  /* 0x0000000416067825 */ /* 0x000fe200078e0218 */
[----:B------:R-:W-:-:S02]  /*ccd0*/  SEL R0, RZ, 0x4, P6 ;  /* 0x00000004ff007807 */ /* 0x000fc40003000000 */
[----:B------:R-:W-:Y:S01]  /*cce0*/  ISETP.GE.AND P6, PT, R11, UR7, PT ;  /* 0x000000070b007c0c */ /* 0x000fe2000bfc6270 */
[----:B------:R-:W-:Y:S01]  /*ccf0*/  IMAD.WIDE R8, R22, 0x4, R20 ;  /* 0x0000000416087825 */ /* 0x000fe200078e0214 */
[----:B------:R1:W-:Y:S01]  /*cd00*/  LDGSTS.E [R29+0x33800], [R6.64], P2 ;  /* 0x33800000061d7fae */ /* 0x0003e2000912184a */
[----:B------:R-:W-:-:S03]  /*cd10*/  SEL R0, R0, RZ, P3 ;  /* 0x000000ff00007207 */ /* 0x000fc60001800000 */
[----:B------:R1:W-:Y:S01]  /*cd20*/  LDGSTS.E [R29+0x34800], [R8.64], P4 ;  /* 0x34800000081d7fae */ /* 0x0003e2000a12184a */
[----:B------:R-:W-:Y:S02]  /*cd30*/  ISETP.GE.AND P4, PT, R23, UR7, PT ;  /* 0x0000000717007c0c */ /* 0x000fe4000bf86270 */
[--C-:B-----5:R-:W-:Y:S02]  /*cd40*/  SHF.R.U32.HI R11, RZ, 0x8, R27.reuse ;  /* 0x00000008ff0b7819 */ /* 0x120fe4000001161b */
[----:B------:R-:W-:Y:S02]  /*cd50*/  SHF.R.U32.HI R27, RZ, 0x8, R27 ;  /* 0x00000008ff1b7819 */ /* 0x000fe4000001161b */
[----:B------:R-:W-:Y:S01]  /*cd60*/  SGXT.U32 R11, R11, 0x1 ;  /* 0x000000010b0b781a */ /* 0x000fe20000000000 */
[----:B-1----:R-:W-:Y:S01]  /*cd70*/  IMAD.WIDE R2, R22, 0x4, R16 ;  /* 0x0000000416027825 */ /* 0x002fe200078e0210 */
[----:B------:R-:W-:Y:S02]  /*cd80*/  SGXT.U32 R27, R27, 0x1 ;  /* 0x000000011b1b781a */ /* 0x000fe40000000000 */
[----:B------:R-:W-:-:S02]  /*cd90*/  LOP3.LUT R11, R11, 0x6a, RZ, 0xfc, !PT ;  /* 0x0000006a0b0b7812 */ /* 0x000fc400078efcff */
[----:B------:R-:W-:Y:S01]  /*cda0*/  ISETP.NE.U32.AND P2, PT, R0, RZ, PT ;  /* 0x000000ff0000720c */ /* 0x000fe20003f45070 */
[----:B------:R1:W-:Y:S01]  /*cdb0*/  LDGSTS.E [R29+0x35800], [R2.64], P1 ;  /* 0x35800000021d7fae */ /* 0x0003e2000892184a */
[----:B------:R-:W-:Y:S02]  /*cdc0*/  SEL R6, RZ, 0x4, P4 ;  /* 0x00000004ff067807 */ /* 0x000fe40002000000 */
[----:B------:R-:W-:Y:S02]  /*cdd0*/  SEL R0, RZ, 0x4, P6 ;  /* 0x00000004ff007807 */ /* 0x000fe40003000000 */
[----:B------:R-:W-:Y:S02]  /*cde0*/  ISETP.GE.AND P4, PT, R11, UR7, PT ;  /* 0x000000070b007c0c */ /* 0x000fe4000bf86270 */
[----:B------:R-:W-:Y:S02]  /*cdf0*/  LOP3.LUT R27, R27, 0x6e, RZ, 0xfc, !PT ;  /* 0x0000006e1b1b7812 */ /* 0x000fe400078efcff */
[----:B------:R-:W-:-:S02]  /*ce00*/  SEL R6, R6, RZ, P3 ;  /* 0x000000ff06067207 */ /* 0x000fc40001800000 */
[----:B------:R-:W-:Y:S02]  /*ce10*/  SEL R0, R0, RZ, P3 ;  /* 0x000000ff00007207 */ /* 0x000fe40001800000 */
[----:B------:R-:W-:Y:S02]  /*ce20*/  ISETP.NE.U32.AND P5, PT, R10, RZ, PT ;  /* 0x000000ff0a00720c */ /* 0x000fe40003fa5070 */
[----:B-1----:R-:W-:Y:S02]  /*ce30*/  SEL R2, RZ, 0x4, P4 ;  /* 0x00000004ff027807 */ /* 0x002fe40002000000 */
[----:B------:R-:W-:Y:S02]  /*ce40*/  ISETP.GE.AND P1, PT, R27, UR7, PT ;  /* 0x000000071b007c0c */ /* 0x000fe4000bf26270 */
[----:B------:R-:W-:Y:S02]  /*ce50*/  ISETP.NE.U32.AND P6, PT, R6, RZ, PT ;  /* 0x000000ff0600720c */ /* 0x000fe40003fc5070 */
[----:B------:R-:W-:-:S02]  /*ce60*/  ISETP.NE.U32.AND P4, PT, R0, RZ, PT ;  /* 0x000000ff0000720c */ /* 0x000fc40003f85070 */
[----:B------:R-:W-:Y:S02]  /*ce70*/  SEL R0, R2, RZ, P3 ;  /* 0x000000ff02007207 */ /* 0x000fe40001800000 */
[----:B------:R-:W-:Y:S02]  /*ce80*/  SEL R8, RZ, 0x4, P1 ;  /* 0x00000004ff087807 */ /* 0x000fe40000800000 */
[----:B------:R-:W-:Y:S02]  /*ce90*/  ISETP.NE.U32.AND P1, PT, R0, RZ, PT ;  /* 0x000000ff0000720c */ /* 0x000fe40003f25070 */
[----:B------:R-:W-:Y:S01]  /*cea0*/  SEL R0, R8, RZ, P3 ;  /* 0x000000ff08007207 */ /* 0x000fe20001800000 */
[----:B------:R-:W-:-:S04]  /*ceb0*/  IMAD.WIDE R4, R22, 0x4, R4 ;  /* 0x0000000416047825 */ /* 0x000fc800078e0204 */
[----:B---3--:R-:W-:-:S05]  /*cec0*/  IMAD.WIDE R2, R22, 0x4, R14 ;  /* 0x0000000416027825 */ /* 0x008fca00078e020e */
[----:B------:R1:W-:Y:S01]  /*ced0*/  LDGSTS.E [R29+0x36800], [R2.64], P5 ;  /* 0x36800000021d7fae */ /* 0x0003e2000a92184a */
[----:B--2---:R-:W-:-:S05]  /*cee0*/  IMAD.WIDE R6, R22, 0x4, R12 ;  /* 0x0000000416067825 */ /* 0x004fca00078e020c */
[----:B------:R2:W-:Y:S01]  /*cef0*/  LDGSTS.E [R29+0x37800], [R6.64], P2 ;  /* 0x37800000061d7fae */ /* 0x0005e2000912184a */
[----:B----4-:R-:W-:-:S03]  /*cf00*/  IMAD.WIDE R8, R22, 0x4, R18 ;  /* 0x0000000416087825 */ /* 0x010fc600078e0212 */
[----:B------:R-:W3:Y:S04]  /*cf10*/  LDL.LU.64 R22, [R1+0x168] ;  /* 0x0001680001167983 */ /* 0x000ee80000300a00 */
[----:B------:R-:W4:Y:S04]  /*cf20*/  LDL.LU.64 R16, [R1+0x178] ;  /* 0x0001780001107983 */ /* 0x000f280000300a00 */
[----:B------:R-:W5:Y:S04]  /*cf30*/  LDL.LU.64 R14, [R1+0x170] ;  /* 0x00017000010e7983 */ /* 0x000f680000300a00 */
[----:B------:R1:W-:Y:S04]  /*cf40*/  LDGSTS.E [R29+0x38800], [R8.64], P6 ;  /* 0x38800000081d7fae */ /* 0x0003e8000b12184a */
[----:B------:R-:W2:Y:S04]  /*cf50*/  LDL.LU.64 R12, [R1+0x188] ;  /* 0x00018800010c7983 */ /* 0x000ea80000300a00 */
[----:B------:R-:W2:Y:S04]  /*cf60*/  S2R R27, SR_TID.X ;  /* 0x00000000001b7919 */ /* 0x000ea80000002100 */
[----:B-1----:R-:W2:Y:S01]  /*cf70*/  LDL.LU.64 R8, [R1+0x220] ;  /* 0x0002200001087983 */ /* 0x002ea20000300a00 */
[----:B------:R-:W-:Y:S01]  /*cf80*/  ULDC UR5, c[0x0][0x18c] ;  /* 0x0000630000057ab9 */ /* 0x000fe20000000800 */
[----:B------:R-:W-:-:S02]  /*cf90*/  ISETP.NE.U32.AND P2, PT, R0, RZ, PT ;  /* 0x000000ff0000720c */ /* 0x000fc40003f45070 */
[----:B------:R1:W-:Y:S04]  /*cfa0*/  LDGSTS.E [R29+0x39800], [R4.64], P4 ;  /* 0x39800000041d7fae */ /* 0x0003e8000a12184a */
[----:B--2---:R2:W-:Y:S04]  /*cfb0*/  STL.64 [R1+0x968], R8 ;  /* 0x0009680801007387 */ /* 0x0045e80000100a00 */
[----:B--2---:R-:W2:Y:S04]  /*cfc0*/  LDL.LU.64 R8, [R1+0x208] ;  /* 0x0002080001087983 */ /* 0x004ea80000300a00 */
        /* <DEDUP_REMOVED lines=15> */
[----:B--2---:R-:W2:Y:S01]  /*d0c0*/  LDL.LU.64 R8, [R1+0x1b8] ;  /* 0x0001b80001087983 */ /* 0x004ea20000300a00 */
[----:B------:R-:W-:-:S04]  /*d0d0*/  SHF.R.U32.HI R27, RZ, 0x8, R27 ;  /* 0x00000008ff1b7819 */ /* 0x000fc8000001161b */
[----:B------:R-:W-:-:S04]  /*d0e0*/  SGXT.U32 R27, R27, 0x1 ;  /* 0x000000011b1b781a */ /* 0x000fc80000000000 */
[----:B------:R-:W-:Y:S02]  /*d0f0*/  LOP3.LUT R19, R27, 0x72, RZ, 0xfc, !PT ;  /* 0x000000721b137812 */ /* 0x000fe400078efcff */
[--C-:B------:R-:W-:Y:S02]  /*d100*/  SHF.R.U32.HI R27, RZ, 0x8, R26.reuse ;  /* 0x00000008ff1b7819 */ /* 0x100fe4000001161a */
[----:B------:R-:W-:Y:S02]  /*d110*/  SHF.R.U32.HI R26, RZ, 0x8, R26 ;  /* 0x00000008ff1a7819 */ /* 0x000fe4000001161a */
[----:B------:R-:W-:Y:S02]  /*d120*/  SGXT.U32 R27, R27, 0x1 ;  /* 0x000000011b1b781a */ /* 0x000fe40000000000 */
[----:B------:R-:W-:Y:S02]  /*d130*/  SGXT.U32 R26, R26, 0x1 ;  /* 0x000000011a1a781a */ /* 0x000fe40000000000 */
[----:B------:R-:W-:-:S02]  /*d140*/  LOP3.LUT R27, R27, 0x76, RZ, 0xfc, !PT ;  /* 0x000000761b1b7812 */ /* 0x000fc400078efcff */
[----:B------:R-:W-:Y:S02]  /*d150*/  ISETP.GE.AND P5, PT, R19, UR7, PT ;  /* 0x0000000713007c0c */ /* 0x000fe4000bfa6270 */
[----:B------:R-:W-:Y:S01]  /*d160*/  ISETP.GE.AND P6, PT, R27, UR7, PT ;  /* 0x000000071b007c0c */ /* 0x000fe2000bfc6270 */
[----:B--2---:R2:W-:Y:S04]  /*d170*/  STL.64 [R1+0x9b0], R8 ;  /* 0x0009b00801007387 */ /* 0x0045e80000100a00 */
[----:B--2---:R-:W2:Y:S01]  /*d180*/  LDL.LU.64 R8, [R1+0x180] ;  /* 0x0001800001087983 */ /* 0x004ea20000300a00 */
[C---:B------:R-:W-:Y:S02]  /*d190*/  LOP3.LUT R27, R26.reuse, 0x7a, RZ, 0xfc, !PT ;  /* 0x0000007a1a1b7812 */ /* 0x040fe400078efcff */
[----:B------:R-:W-:Y:S01]  /*d1a0*/  SEL R2, RZ, 0x4, P5 ;  /* 0x00000004ff027807 */ /* 0x000fe20002800000 */
[----:B------:R-:W-:Y:S01]  /*d1b0*/  USHF.L.U32 UR5, UR5, 0x7, URZ ;  /* 0x0000000705057899 */ /* 0x000fe2000800063f */
[----:B------:R-:W-:Y:S01]  /*d1c0*/  LOP3.LUT R26, R26, 0x7e, RZ, 0xfc, !PT ;  /* 0x0000007e1a1a7812 */ /* 0x000fe200078efcff */
[----:B------:R-:W2:Y:S01]  /*d1d0*/  LDL.LU.64 R10, [R1+0x228] ;  /* 0x00022800010a7983 */ /* 0x000ea20000300a00 */
[----:B------:R-:W-:-:S02]  /*d1e0*/  ISETP.GE.AND P5, PT, R27, UR7, PT ;  /* 0x000000071b007c0c */ /* 0x000fc4000bfa6270 */
[----:B------:R-:W-:Y:S01]  /*d1f0*/  SEL R6, RZ, 0x4, P6 ;  /* 0x00000004ff067807 */ /* 0x000fe20003000000 */
[----:B------:R-:W2:Y:S01]  /*d200*/  LDL.LU.64 R18, [R1+0x238] ;  /* 0x0002380001127983 */ /* 0x000ea20000300a00 */
[----:B------:R-:W-:Y:S02]  /*d210*/  SEL R2, R2, RZ, P3 ;  /* 0x000000ff02027207 */ /* 0x000fe40001800000 */
[----:B------:R-:W-:Y:S01]  /*d220*/  ISETP.GE.AND P6, PT, R26, UR7, PT ;  /* 0x000000071a007c0c */ /* 0x000fe2000bfc6270 */
[----:B------:R-:W2:Y:S01]  /*d230*/  LDL.LU.64 R24, [R1+0x240] ;  /* 0x0002400001187983 */ /* 0x000ea20000300a00 */
[----:B------:R-:W-:Y:S02]  /*d240*/  SEL R0, RZ, 0x4, P5 ;  /* 0x00000004ff007807 */ /* 0x000fe40002800000 */
[----:B------:R-:W-:Y:S01]  /*d250*/  ISETP.NE.U32.AND P5, PT, R2, RZ, PT ;  /* 0x000000ff0200720c */ /* 0x000fe20003fa5070 */
[----:B------:R-:W-:Y:S01]  /*d260*/  IMAD.U32 R2, RZ, RZ, UR5 ;  /* 0x00000005ff027e24 */ /* 0x000fe2000f8e00ff */
[----:B------:R-:W-:Y:S01]  /*d270*/  SEL R3, RZ, 0x4, P6 ;  /* 0x00000004ff037807 */ /* 0x000fe20003000000 */
[----:B------:R-:W2:Y:S01]  /*d280*/  LDL.LU.64 R26, [R1+0x258] ;  /* 0x00025800011a7983 */ /* 0x000ea20000300a00 */
[----:B------:R-:W-:Y:S01]  /*d290*/  SEL R6, R6, RZ, P3 ;  /* 0x000000ff06067207 */ /* 0x000fe20001800000 */
[----:B---3--:R-:W-:Y:S01]  /*d2a0*/  IMAD.WIDE R22, R2, 0x4, R22 ;  /* 0x0000000402167825 */ /* 0x008fe200078e0216 */
[----:B------:R-:W-:-:S02]  /*d2b0*/  SEL R0, R0, RZ, P3 ;  /* 0x000000ff00007207 */ /* 0x000fc40001800000 */
[----:B------:R-:W-:Y:S01]  /*d2c0*/  SEL R3, R3, RZ, P3 ;  /* 0x000000ff03037207 */ /* 0x000fe20001800000 */
[----:B----4-:R-:W-:Y:S01]  /*d2d0*/  IMAD.WIDE R20, R2, 0x4, R16 ;  /* 0x0000000402147825 */ /* 0x010fe200078e0210 */
[----:B------:R-:W-:Y:S02]  /*d2e0*/  ISETP.NE.U32.AND P3, PT, R6, RZ, PT ;  /* 0x000000ff0600720c */ /* 0x000fe40003f65070 */
[----:B------:R-:W3:Y:S01]  /*d2f0*/  LDL.LU.64 R6, [R1+0x218] ;  /* 0x0002180001067983 */ /* 0x000ee20000300a00 */
[----:B-----5:R-:W-:-:S03]  /*d300*/  IMAD.WIDE R16, R2, 0x4, R14 ;  /* 0x0000000402107825 */ /* 0x020fc600078e020e */
[----:B-1----:R-:W4:Y:S01]  /*d310*/  LDL.LU.64 R4, [R1+0x210] ;  /* 0x0002100001047983 */ /* 0x002f220000300a00 */
[----:B------:R-:W-:-:S03]  /*d320*/  IMAD.WIDE R12, R2, 0x4, R12 ;  /* 0x00000004020c7825 */ /* 0x000fc600078e020c */
[----:B------:R-:W5:Y:S04]  /*d330*/  LDL.LU.64 R28, [R1+0x268] ;  /* 0x00026800011c7983 */ /* 0x000f680000300a00 */
[----:B------:R-:W-:Y:S04]  /*d340*/  STL.64 [R1+0x1b0], R22 ;  /* 0x0001b01601007387 */ /* 0x000fe80000100a00 */
[----:B------:R-:W3:Y:S04]  /*d350*/  LDL.LU.64 R14, [R1+0x278] ;  /* 0x00027800010e7983 */ /* 0x000ee80000300a00 */
[----:B------:R1:W-:Y:S04]  /*d360*/  STL.64 [R1+0x1a8], R20 ;  /* 0x0001a81401007387 */ /* 0x0003e80000100a00 */
[----:B------:R1:W-:Y:S04]  /*d370*/  STL.64 [R1+0x1a0], R16 ;  /* 0x0001a01001007387 */ /* 0x0003e80000100a00 */
[----:B-1----:R-:W3:Y:S04]  /*d380*/  LDL.LU.64 R20, [R1+0x288] ;  /* 0x0002880001147983 */ /* 0x002ee80000300a00 */
[----:B------:R-:W3:Y:S04]  /*d390*/  LDL.LU.64 R22, [R1+0x290] ;  /* 0x0002900001167983 */ /* 0x000ee80000300a00 */
[----:B------:R1:W-:Y:S04]  /*d3a0*/  STL.64 [R1+0x198], R12 ;  /* 0x0001980c01007387 */ /* 0x0003e80000100a00 */
[----:B------:R-:W3:Y:S04]  /*d3b0*/  LDL.LU.64 R16, [R1+0x298] ;  /* 0x0002980001107983 */ /* 0x000ee80000300a00 */
[----:B-1----:R-:W3:Y:S01]  /*d3c0*/  LDL.LU.64 R12, [R1+0x2a0] ;  /* 0x0002a000010c7983 */ /* 0x002ee20000300a00 */
[----:B--2---:R-:W-:-:S05]  /*d3d0*/  IMAD.WIDE R8, R2, 0x4, R8 ;  /* 0x0000000402087825 */ /* 0x004fca00078e0208 */
[----:B------:R1:W-:Y:S04]  /*d3e0*/  STL.64 [R1+0x190], R8 ;  /* 0x0001900801007387 */ /* 0x0003e80000100a00 */
[----:B-1----:R-:W2:Y:S02]  /*d3f0*/  LDL.LU.64 R8, [R1+0x9b0] ;  /* 0x0009b00001087983 */ /* 0x002ea40000300a00 */
        /* <DEDUP_REMOVED lines=23> */
[----:B-1----:R-:W2:Y:S01]  /*d570*/  LDL.LU.64 R8, [R1+0x970] ;  /* 0x0009700001087983 */ /* 0x002ea20000300a00 */
[----:B----4-:R-:W-:-:S04]  /*d580*/  IMAD.WIDE R4, R2, 0x4, R4 ;  /* 0x0000000402047825 */ /* 0x010fc800078e0204 */
[----:B--2---:R-:W-:-:S05]  /*d590*/  IMAD.WIDE R8, R2, 0x4, R8 ;  /* 0x0000000402087825 */ /* 0x004fca00078e0208 */
[----:B------:R1:W-:Y:S04]  /*d5a0*/  STL.64 [R1+0x148], R8 ;  /* 0x0001480801007387 */ /* 0x0003e80000100a00 */
[----:B-1----:R-:W2:Y:S04]  /*d5b0*/  LDL.LU.64 R8, [R1+0x968] ;  /* 0x0009680001087983 */ /* 0x002ea80000300a00 */
[----:B------:R3:W-:Y:S02]  /*d5c0*/  STL.64 [R1+0x140], R4 ;  /* 0x0001400401007387 */ /* 0x0007e40000100a00 */
[----:B---3--:R-:W-:-:S04]  /*d5d0*/  IMAD.WIDE R4, R2, 0x4, R6 ;  /* 0x0000000402047825 */ /* 0x008fc800078e0206 */
[C---:B------:R-:W-:Y:S01]  /*d5e0*/  IMAD.WIDE R6, R2.reuse, 0x4, R10 ;  /* 0x0000000402067825 */ /* 0x040fe200078e020a */
[----:B------:R1:W-:Y:S03]  /*d5f0*/  STL.64 [R1+0x138], R4 ;  /* 0x0001380401007387 */ /* 0x0003e60000100a00 */
[----:B-1----:R-:W-:-:S04]  /*d600*/  IMAD.WIDE R4, R2, 0x4, R18 ;  /* 0x0000000402047825 */ /* 0x002fc800078e0212 */
[----:B--2---:R-:W-:-:S05]  /*d610*/  IMAD.WIDE R8, R2, 0x4, R8 ;  /* 0x0000000402087825 */ /* 0x004fca00078e0208 */
[----:B------:R-:W-:Y:S04]  /*d620*/  STL.64 [R1+0x130], R8 ;  /* 0x0001300801007387 */ /* 0x000fe80000100a00 */
[----:B------:R-:W2:Y:S04]  /*d630*/  LDL.LU.64 R18, [R1+0x2a8] ;  /* 0x0002a80001127983 */ /* 0x000ea80000300a00 */
[----:B------:R-:W-:Y:S04]  /*d640*/  STL.64 [R1+0x128], R6 ;  /* 0x0001280601007387 */ /* 0x000fe80000100a00 */
[----:B------:R1:W-:Y:S04]  /*d650*/  STL.64 [R1+0x120], R4 ;  /* 0x0001200401007387 */ /* 0x0003e80000100a00 */
[----:B-1----:R-:W3:Y:S01]  /*d660*/  LDL.LU.64 R4, [R1+0x2b8] ;  /* 0x0002b80001047983 */ /* 0x002ee20000300a00 */
[----:B------:R-:W-:-:S04]  /*d670*/  IMAD.WIDE R8, R2, 0x4, R24 ;  /* 0x0000000402087825 */ /* 0x000fc800078e0218 */
[C---:B------:R-:W-:Y:S01]  /*d680*/  IMAD.WIDE R6, R2.reuse, 0x4, R26 ;  /* 0x0000000402067825 */ /* 0x040fe200078e021a */
[----:B------:R1:W-:Y:S03]  /*d690*/  STL.64 [R1+0x118], R8 ;  /* 0x0001180801007387 */ /* 0x0003e60000100a00 */
[----:B------:R-:W-:-:S04]  /*d6a0*/  IMAD.WIDE R10, R2, 0x4, R22 ;  /* 0x00000004020a7825 */ /* 0x000fc800078e0216 */
[C---:B-1----:R-:W-:Y:S01]  /*d6b0*/  IMAD.WIDE R8, R2.reuse, 0x4, R14 ;  /* 0x0000000402087825 */ /* 0x042fe200078e020e */
[----:B---3--:R1:W-:Y:S04]  /*d6c0*/  STL.64 [R1+0x960], R4 ;  /* 0x0009600401007387 */ /* 0x0083e80000100a00 */
[----:B------:R5:W-:Y:S04]  /*d6d0*/  STL.64 [R1+0x110], R6 ;  /* 0x0001100601007387 */ /* 0x000be80000100a00 */
[----:B-1----:R-:W3:Y:S01]  /*d6e0*/  LDL.LU.64 R4, [R1+0x2b0] ;  /* 0x0002b00001047983 */ /* 0x002ee20000300a00 */
[----:B-----5:R-:W-:-:S03]  /*d6f0*/  IMAD.WIDE R6, R2, 0x4, R28 ;  /* 0x0000000402067825 */ /* 0x020fc600078e021c */
[----:B------:R-:W4:Y:S04]  /*d700*/  LDL.LU.64 R26, [R1+0x2c0] ;  /* 0x0002c000011a7983 */ /* 0x000f280000300a00 */
[----:B------:R-:W5:Y:S04]  /*d710*/  LDL.LU.64 R24, [R1+0x2c8] ;  /* 0x0002c80001187983 */ /* 0x000f680000300a00 */
[----:B------:R-:W2:Y:S04]  /*d720*/  LDL.LU.64 R28, [R1+0x2d0] ;  /* 0x0002d000011c7983 */ /* 0x000ea80000300a00 */
[----:B------:R1:W-:Y:S04]  /*d730*/  STL.64 [R1+0x108], R6 ;  /* 0x0001080601007387 */ /* 0x0003e80000100a00 */
[----:B------:R-:W2:Y:S04]  /*d740*/  LDL.LU.64 R14, [R1+0x2d8] ;  /* 0x0002d800010e7983 */ /* 0x000ea80000300a00 */
[----:B------:R-:W-:Y:S01]  /*d750*/  STL.64 [R1+0x100], R8 ;  /* 0x0001000801007387 */ /* 0x000fe20000100a00 */
[----:B-1----:R-:W-:-:S05]  /*d760*/  IMAD.WIDE R6, R2, 0x4, R20 ;  /* 0x0000000402067825 */ /* 0x002fca00078e0214 */
[----:B------:R1:W-:Y:S04]  /*d770*/  STL.64 [R1+0xf8], R6 ;  /* 0x0000f80601007387 */ /* 0x0003e80000100a00 */
[----:B------:R-:W-:Y:S01]  /*d780*/  STL.64 [R1+0xf0], R10 ;  /* 0x0000f00a01007387 */ /* 0x000fe20000100a00 */
[----:B-1----:R-:W-:-:S03]  /*d790*/  IMAD.WIDE R6, R2, 0x4, R12 ;  /* 0x0000000402067825 */ /* 0x002fc600078e020c */
[----:B------:R-:W2:Y:S01]  /*d7a0*/  LDL.LU.64 R12, [R1+0x2e8] ;  /* 0x0002e800010c7983 */ /* 0x000ea20000300a00 */
[----:B------:R-:W-:-:S05]  /*d7b0*/  IMAD.WIDE R8, R2, 0x4, R16 ;  /* 0x0000000402087825 */ /* 0x000fca00078e0210 */
[----:B------:R-:W-:Y:S04]  /*d7c0*/  STL.64 [R1+0xe8], R8 ;  /* 0x0000e80801007387 */ /* 0x000fe80000100a00 */
[----:B--2---:R1:W-:Y:S04]  /*d7d0*/  STL.64 [R1+0x958], R12 ;  /* 0x0009580c01007387 */ /* 0x0043e80000100a00 */
[----:B------:R-:W-:Y:S04]  /*d7e0*/  STL.64 [R1+0xe0], R6 ;  /* 0x0000e00601007387 */ /* 0x000fe80000100a00 */
[----:B-1----:R-:W2:Y:S04]  /*d7f0*/  LDL.LU.64 R12, [R1+0x2e0] ;  /* 0x0002e000010c7983 */ /* 0x002ea80000300a00 */
[----:B------:R-:W2:Y:S04]  /*d800*/  LDL.LU.64 R22, [R1+0x2f8] ;  /* 0x0002f80001167983 */ /* 0x000ea80000300a00 */
[----:B--2---:R1:W-:Y:S04]  /*d810*/  STL.64 [R1+0x950], R22 ;  /* 0x0009501601007387 */ /* 0x0043e80000100a00 */
[----:B-1----:R-:W2:Y:S04]  /*d820*/  LDL.LU.64 R22, [R1+0x2f0] ;  /* 0x0002f00001167983 */ /* 0x002ea80000300a00 */
[----:B------:R-:W2:Y:S04]  /*d830*/  LDL.LU.64 R10, [R1+0x308] ;  /* 0x00030800010a7983 */ /* 0x000ea80000300a00 */
[----:B--2---:R1:W-:Y:S04]  /*d840*/  STL.64 [R1+0x948], R10 ;  /* 0x0009480a01007387 */ /* 0x0043e80000100a00 */
[----:B-1----:R-:W2:Y:S04]  /*d850*/  LDL.LU.64 R10, [R1+0x300] ;  /* 0x00030000010a7983 */ /* 0x002ea80000300a00 */
[----:B------:R-:W2:Y:S04]  /*d860*/  LDL.LU.64 R20, [R1+0x318] ;  /* 0x0003180001147983 */ /* 0x000ea80000300a00 */
[----:B--2---:R1:W-:Y:S04]  /*d870*/  STL.64 [R1+0x940], R20 ;  /* 0x0009401401007387 */ /* 0x0043e80000100a00 */
[----:B-1----:R-:W2:Y:S04]  /*d880*/  LDL.LU.64 R20, [R1+0x310] ;  /* 0x0003100001147983 */ /* 0x002ea80000300a00 */
[----:B------:R-:W2:Y:S01]  /*d890*/  LDL.LU.64 R8, [R1+0x328] ;  /* 0x0003280001087983 */ /* 0x000ea20000300a00 */
[----:B------:R-:W-:-:S04]  /*d8a0*/  IMAD.WIDE R18, R2, 0x4, R18 ;  /* 0x0000000402127825 */ /* 0x000fc800078e0212 */
[C---:B---3--:R-:W-:Y:S01]  /*d8b0*/  IMAD.WIDE R4, R2.reuse, 0x4, R4 ;  /* 0x0000000402047825 */ /* 0x048fe200078e0204 */
[----:B--2---:R1:W-:Y:S04]  /*d8c0*/  STL.64 [R1+0x938], R8 ;  /* 0x0009380801007387 */ /* 0x0043e80000100a00 */
[----:B-1----:R-:W2:Y:S04]  /*d8d0*/  LDL.LU.64 R8, [R1+0x320] ;  /* 0x0003200001087983 */ /* 0x002ea80000300a00 */
[----:B------:R-:W3:Y:S04]  /*d8e0*/  LDL.LU.64 R6, [R1+0x330] ;  /* 0x0003300001067983 */ /* 0x000ee80000300a00 */
[----:B------:R-:W2:Y:S04]  /*d8f0*/  LDL.LU.64 R16, [R1+0x338] ;  /* 0x0003380001107983 */ /* 0x000ea80000300a00 */
[----:B------:R1:W-:Y:S04]  /*d900*/  STL.64 [R1+0xd8], R18 ;  /* 0x0000d81201007387 */ /* 0x0003e80000100a00 */
[----:B-1----:R-:W2:Y:S04]  /*d910*/  LDL.LU.64 R18, [R1+0x340] ;  /* 0x0003400001127983 */ /* 0x002ea80000300a00 */
[----:B------:R1:W-:Y:S04]  /*d920*/  STL.64 [R1+0xd0], R4 ;  /* 0x0000d00401007387 */ /* 0x0003e80000100a00 */
[----:B-1----:R-:W2:Y:S02]  /*d930*/  LDL.LU.64 R4, [R1+0x960] ;  /* 0x0009600001047983 */ /* 0x002ea40000300a00 */
[----:B--2---:R-:W-:-:S05]  /*d940*/  IMAD.WIDE R4, R2, 0x4, R4 ;  /* 0x0000000402047825 */ /* 0x004fca00078e0204 */
[----:B------:R4:W-:Y:S02]  /*d950*/  STL.64 [R1+0xc8], R4 ;  /* 0x0000c80401007387 */ /* 0x0009e40000100a00 */
[C---:B----4-:R-:W-:Y:S02]  /*d960*/  IMAD.WIDE R4, R2.reuse, 0x4, R26 ;  /* 0x0000000402047825 */ /* 0x050fe400078e021a */
[----:B------:R-:W2:Y:S04]  /*d970*/  LDL.LU.64 R26, [R1+0x348] ;  /* 0x00034800011a7983 */ /* 0x000ea80000300a00 */
[----:B------:R5:W-:Y:S02]  /*d980*/  STL.64 [R1+0xc0], R4 ;  /* 0x0000c00401007387 */ /* 0x000be40000100a00 */
[----:B-----5:R-:W-:-:S04]  /*d990*/  IMAD.WIDE R4, R2, 0x4, R24 ;  /* 0x0000000402047825 */ /* 0x020fc800078e0218 */
[C---:B------:R-:W-:Y:S01]  /*d9a0*/  IMAD.WIDE R24, R2.reuse, 0x4, R28 ;  /* 0x0000000402187825 */ /* 0x040fe200078e021c */
[----:B------:R1:W-:Y:S03]  /*d9b0*/  STL.64 [R1+0xb8], R4 ;  /* 0x0000b80401007387 */ /* 0x0003e60000100a00 */
[C---:B------:R-:W-:Y:S01]  /*d9c0*/  IMAD.WIDE R28, R2.reuse, 0x4, R14 ;  /* 0x00000004021c7825 */ /* 0x040fe200078e020e */
[----:B-1----:R-:W4:Y:S04]  /*d9d0*/  LDL.LU.64 R4, [R1+0x350] ;  /* 0x0003500001047983 */ /* 0x002f280000300a00 */
[----:B------:R1:W-:Y:S04]  /*d9e0*/  STL.64 [R1+0xb0], R24 ;  /* 0x0000b01801007387 */ /* 0x0003e80000100a00 */
[----:B------:R-:W5:Y:S04]  /*d9f0*/  LDL.LU.64 R14, [R1+0x358] ;  /* 0x00035800010e7983 */ /* 0x000f680000300a00 */
[----:B-1----:R-:W2:Y:S01]  /*da00*/  LDL.LU.64 R24, [R1+0x368] ;  /* 0x0003680001187983 */ /* 0x002ea20000300a00 */
[----:B------:R-:W-:-:S03]  /*da10*/  IMAD.WIDE R12, R2, 0x4, R12 ;  /* 0x00000004020c7825 */ /* 0x000fc600078e020c */
[----:B------:R-:W-:Y:S04]  /*da20*/  STL.64 [R1+0xa8], R28 ;  /* 0x0000a81c01007387 */ /* 0x000fe80000100a00 */
[----:B--2---:R1:W-:Y:S04]  /*da30*/  STL.64 [R1+0x930], R24 ;  /* 0x0009301801007387 */ /* 0x0043e80000100a00 */
[----:B-1----:R-:W2:Y:S04]  /*da40*/  LDL.LU.64 R24, [R1+0x360] ;  /* 0x0003600001187983 */ /* 0x002ea80000300a00 */
[----:B------:R-:W2:Y:S04]  /*da50*/  LDL.LU.64 R28, [R1+0x370] ;  /* 0x00037000011c7983 */ /* 0x000ea80000300a00 */
[----:B------:R1:W-:Y:S04]  /*da60*/  STL.64 [R1+0xa0], R12 ;  /* 0x0000a00c01007387 */ /* 0x0003e80000100a00 */
[----:B-1----:R-:W2:Y:S01]  /*da70*/  LDL.LU.64 R12, [R1+0x958] ;  /* 0x00095800010c7983 */ /* 0x002ea20000300a00 */
[----:B------:R-:W-:-:S04]  /*da80*/  IMAD.WIDE R22, R2, 0x4, R22 ;  /* 0x0000000402167825 */ /* 0x000fc800078e0216 */
[----:B--2---:R-:W-:-:S05]  /*da90*/  IMAD.WIDE R12, R2, 0x4, R12 ;  /* 0x00000004020c7825 */ /* 0x004fca00078e020c */
[----:B------:R1:W-:Y:S04]  /*daa0*/  STL.64 [R1+0x98], R12 ;  /* 0x0000980c01007387 */ /* 0x0003e80000100a00 */
[----:B-1----:R-:W2:Y:S04]  /*dab0*/  LDL.LU.64 R12, [R1+0x378] ;  /* 0x00037800010c7983 */ /* 0x002ea80000300a00 */
        /* <DEDUP_REMOVED lines=20> */
[----:B---3--:R-:W-:Y:S01]  /*dc00*/  IMAD.WIDE R6, R2, 0x4, R6 ;  /* 0x0000000402067825 */ /* 0x008fe200078e0206 */
[----:B------:R-:W-:-:S03]  /*dc10*/  ISETP.NE.U32.AND P4, PT, R0, RZ, PT ;  /* 0x000000ff0000720c */ /* 0x000fc60003f85070 */
[----:B----4-:R-:W-:-:S04]  /*dc20*/  IMAD.WIDE R4, R2, 0x4, R4 ;  /* 0x0000000402047825 */ /* 0x010fc800078e0204 */
[----:B-----5:R-:W-:-:S04]  /*dc30*/  IMAD.WIDE R14, R2, 0x4, R14 ;  /* 0x00000004020e7825 */ /* 0x020fc800078e020e */
[----:B------:R-:W-:-:S04]  /*dc40*/  IMAD.WIDE R24, R2, 0x4, R24 ;  /* 0x0000000402187825 */ /* 0x000fc800078e0218 */
[----:B--2---:R-:W-:-:S05]  /*dc50*/  IMAD.WIDE R8, R2, 0x4, R8 ;  /* 0x0000000402087825 */ /* 0x004fca00078e0208 */
[----:B------:R1:W-:Y:S04]  /*dc60*/  STL.64 [R1+0x58], R8 ;  /* 0x0000580801007387 */ /* 0x0003e80000100a00 */
[----:B-1----:R-:W2:Y:S04]  /*dc70*/  LDL.LU.64 R8, [R1+0x3b8] ;  /* 0x0003b80001087983 */ /* 0x002ea80000300a00 */
[----:B------:R1:W-:Y:S02]  /*dc80*/  STL.64 [R1+0x50], R6 ;  /* 0x0000500601007387 */ /* 0x0003e40000100a00 */
[----:B-1----:R-:W-:-:S04]  /*dc90*/  IMAD.WIDE R6, R2, 0x4, R16 ;  /* 0x0000000402067825 */ /* 0x002fc800078e0210 */
[C---:B------:R-:W-:Y:S02]  /*dca0*/  IMAD.WIDE R16, R2.reuse, 0x4, R18 ;  /* 0x0000000402107825 */ /* 0x040fe400078e0212 */
[----:B------:R-:W3:Y:S04]  /*dcb0*/  LDL.LU.64 R18, [R1+0x3b0] ;  /* 0x0003b00001127983 */ /* 0x000ee80000300a00 */
[----:B------:R1:W-:Y:S04]  /*dcc0*/  STL.64 [R1+0x48], R6 ;  /* 0x0000480601007387 */ /* 0x0003e80000100a00 */
[----:B-1----:R-:W4:Y:S04]  /*dcd0*/  LDL.LU.64 R6, [R1+0x3c0] ;  /* 0x0003c00001067983 */ /* 0x002f280000300a00 */
[----:B------:R1:W-:Y:S04]  /*dce0*/  STL.64 [R1+0x40], R16 ;  /* 0x0000401001007387 */ /* 0x0003e80000100a00 */
[----:B------:R-:W5:Y:S01]  /*dcf0*/  LDL R0, [R1+0x5a4] ;  /* 0x0005a40001007983 */ /* 0x000f620000100800 */
[----:B-1----:R-:W-:-:S03]  /*dd00*/  IMAD.WIDE R16, R2, 0x4, R26 ;  /* 0x0000000402107825 */ /* 0x002fc600078e021a */
[----:B------:R-:W3:Y:S04]  /*dd10*/  LDL.LU.64 R26, [R1+0x250] ;  /* 0x00025000011a7983 */ /* 0x000ee80000300a00 */
[----:B------:R1:W-:Y:S04]  /*dd20*/  STL.64 [R1+0x38], R16 ;  /* 0x0000381001007387 */ /* 0x0003e80000100a00 */
[----:B-1----:R-:W3:Y:S04]  /*dd30*/  LDL.LU.64 R16, [R1+0x3c8] ;  /* 0x0003c80001107983 */ /* 0x002ee80000300a00 */
[----:B------:R1:W-:Y:S04]  /*dd40*/  STL.64 [R1+0x30], R4 ;  /* 0x0000300401007387 */ /* 0x0003e80000100a00 */
[----:B-1----:R-:W3:Y:S04]  /*dd50*/  LDL.LU.64 R4, [R1+0x3d0] ;  /* 0x0003d00001047983 */ /* 0x002ee80000300a00 */
[----:B------:R1:W-:Y:S04]  /*dd60*/  STL.64 [R1+0x28], R14 ;  /* 0x0000280e01007387 */ /* 0x0003e80000100a00 */
[----:B-1----:R-:W3:Y:S04]  /*dd70*/  LDL.LU.64 R14, [R1+0x1e8] ;  /* 0x0001e800010e7983 */ /* 0x002ee80000300a00 */
[----:B------:R1:W-:Y:S04]  /*dd80*/  STL.64 [R1+0x20], R24 ;  /* 0x0000201801007387 */ /* 0x0003e80000100a00 */
[----:B-1----:R-:W3:Y:S01]  /*dd90*/  LDL.LU.64 R24, [R1+0x930] ;  /* 0x0009300001187983 */ /* 0x002ee20000300a00 */
[----:B------:R-:W-:-:S04]  /*dda0*/  IMAD.WIDE R12, R2, 0x4, R12 ;  /* 0x00000004020c7825 */ /* 0x000fc800078e020c */
[----:B------:R-:W-:-:S04]  /*ddb0*/  IMAD.WIDE R22, R2, 0x4, R22 ;  /* 0x0000000402167825 */ /* 0x000fc800078e0216 */
[----:B------:R-:W-:-:S04]  /*ddc0*/  IMAD.WIDE R10, R2, 0x4, R10 ;  /* 0x00000004020a7825 */ /* 0x000fc800078e020a */
[----:B------:R-:W-:-:S04]  /*ddd0*/  IMAD.WIDE R20, R2, 0x4, R20 ;  /* 0x0000000402147825 */ /* 0x000fc800078e0214 */
[----:B--2---:R-:W-:-:S04]  /*dde0*/  IMAD.WIDE R8, R2, 0x4, R8 ;  /* 0x0000000402087825 */ /* 0x004fc800078e0208 */
[----:B---3--:R-:W-:-:S05]  /*ddf0*/  IMAD.WIDE R24, R2, 0x4, R24 ;  /* 0x0000000402187825 */ /* 0x008fca00078e0218 */
[----:B------:R1:W-:Y:S02]  /*de00*/  STL.64 [R1+0x18], R24 ;  /* 0x0000181801007387 */ /* 0x0003e40000100a00 */
[----:B-1----:R-:W-:Y:S02]  /*de10*/  IMAD.WIDE R24, R2, 0x4, R28 ;  /* 0x0000000402187825 */ /* 0x002fe400078e021c */
[----:B------:R-:W2:Y:S04]  /*de20*/  LDL.LU.64 R28, [R1+0x248] ;  /* 0x00024800011c7983 */ /* 0x000ea80000300a00 */
[----:B------:R-:W-:Y:S04]  /*de30*/  STL.64 [R1+0x898], R24 ;  /* 0x0008981801007387 */ /* 0x000fe80000100a00 */
[----:B------:R1:W-:Y:S04]  /*de40*/  STL.64 [R1+0x800], R12 ;  /* 0x0008000c01007387 */ /* 0x0003e80000100a00 */
[----:B-1----:R-:W3:Y:S04]  /*de50*/  LDL.LU.64 R12, [R1+0x230] ;  /* 0x00023000010c7983 */ /* 0x002ee80000300a00 */
[----:B------:R1:W-:Y:S04]  /*de60*/  STL.64 [R1+0x8a0], R22 ;  /* 0x0008a01601007387 */ /* 0x0003e80000100a00 */
[----:B-1----:R-:W2:Y:S04]  /*de70*/  LDL.LU.64 R22, [R1+0x260] ;  /* 0x0002600001167983 */ /* 0x002ea80000300a00 */
[----:B------:R1:W-:Y:S04]  /*de80*/  STL.64 [R1+0x808], R10 ;  /* 0x0008080a01007387 */ /* 0x0003e80000100a00 */
[----:B-1----:R-:W2:Y:S04]  /*de90*/  LDL.LU.64 R10, [R1+0x270] ;  /* 0x00027000010a7983 */ /* 0x002ea80000300a00 */
[----:B------:R1:W-:Y:S04]  /*dea0*/  STL.64 [R1+0x8a8], R20 ;  /* 0x0008a81401007387 */ /* 0x0003e80000100a00 */
[----:B-1----:R-:W2:Y:S04]  /*deb0*/  LDL.LU.64 R20, [R1+0x280] ;  /* 0x0002800001147983 */ /* 0x002ea80000300a00 */
[----:B------:R1:W-:Y:S04]  /*dec0*/  STL.64 [R1+0x810], R8 ;  /* 0x0008100801007387 */ /* 0x0003e80000100a00 */
[----:B-1----:R-:W2:Y:S01]  /*ded0*/  LDL.LU.64 R8, [R1+0x1d8] ;  /* 0x0001d80001087983 */ /* 0x002ea20000300a00 */
[----:B------:R-:W-:Y:S01]  /*dee0*/  ISETP.NE.U32.AND P6, PT, R3, RZ, PT ;  /* 0x000000ff0300720c */ /* 0x000fe20003fc5070 */
[----:B------:R-:W-:-:S02]  /*def0*/  IMAD.MOV.U32 R3, RZ, RZ, c[0x0][0x188] ;  /* 0x00006200ff037624 */ /* 0x000fc400078e00ff */
[----:B------:R-:W-:-:S04]  /*df00*/  IMAD.WIDE R18, R2, 0x4, R18 ;  /* 0x0000000402127825 */ /* 0x000fc800078e0212 */
[C---:B----4-:R-:W-:Y:S01]  /*df10*/  IMAD.WIDE R6, R2.reuse, 0x4, R6 ;  /* 0x0000000402067825 */ /* 0x050fe200078e0206 */
[----:B------:R-:W-:Y:S03]  /*df20*/  STL.64 [R1+0x8b0], R18 ;  /* 0x0008b01201007387 */ /* 0x000fe60000100a00 */
[C---:B------:R-:W-:Y:S01]  /*df30*/  IMAD.WIDE R16, R2.reuse, 0x4, R16 ;  /* 0x0000000402107825 */ /* 0x040fe200078e0210 */
[----:B------:R-:W-:Y:S03]  /*df40*/  STL.64 [R1+0x818], R6 ;  /* 0x0008180601007387 */ /* 0x000fe60000100a00 */
[----:B------:R-:W-:Y:S01]  /*df50*/  IMAD.WIDE R4, R2, 0x4, R4 ;  /* 0x0000000402047825 */ /* 0x000fe200078e0204 */
[----:B------:R-:W-:Y:S03]  /*df60*/  STL.64 [R1+0x8b8], R16 ;  /* 0x0008b81001007387 */ /* 0x000fe60000100a00 */
[----:B------:R-:W-:-:S02]  /*df70*/  IMAD.SHL.U32 R25, R3, 0x80, RZ ;  /* 0x0000008003197824 */ /* 0x000fc400078e00ff */
[C---:B------:R-:W-:Y:S01]  /*df80*/  IMAD.WIDE R14, R2.reuse, 0x4, R14 ;  /* 0x00000004020e7825 */ /* 0x040fe200078e020e */
[----:B------:R-:W-:Y:S04]  /*df90*/  STL.64 [R1+0x820], R4 ;  /* 0x0008200401007387 */ /* 0x000fe80000100a00 */
[----:B------:R1:W-:Y:S01]  /*dfa0*/  STL.64 [R1+0x8c0], R14 ;  /* 0x0008c00e01007387 */ /* 0x0003e20000100a00 */
[----:B--2---:R-:W-:-:S05]  /*dfb0*/  IMAD.WIDE R2, R2, 0x4, R8 ;  /* 0x0000000402027825 */ /* 0x004fca00078e0208 */
[----:B------:R-:W-:Y:S04]  /*dfc0*/  STL.64 [R1+0x828], R2 ;  /* 0x0008280201007387 */ /* 0x000fe80000100a00 */
[----:B-1----:R-:W2:Y:S04]  /*dfd0*/  LDL.LU.64 R14, [R1+0xf0] ;  /* 0x0000f000010e7983 */ /* 0x002ea80000300a00 */
[----:B--2---:R1:W-:Y:S04]  /*dfe0*/  STL.64 [R1+0x8c8], R14 ;  /* 0x0008c80e01007387 */ /* 0x0043e80000100a00 */
        /* <DEDUP_REMOVED lines=22> */
[----:B-1----:R-:W2:Y:S01]  /*e150*/  LDL.LU.64 R14, [R1+0x1b0] ;  /* 0x0001b000010e7983 */ /* 0x002ea20000300a00 */
[----:B------:R-:W-:-:S04]  /*e160*/  IMAD.WIDE R26, R25, 0x4, R26 ;  /* 0x00000004191a7825 */ /* 0x000fc800078e021a */
[C---:B------:R-:W-:Y:S01]  /*e170*/  IMAD.WIDE R6, R25.reuse, 0x4, R20 ;  /* 0x0000000419067825 */ /* 0x040fe200078e0214 */
[----:B-----5:R3:W-:Y:S03]  /*e180*/  LDGSTS.E [R0+0x3a800], [R26.64], P1 ;  /* 0x3a8000001a007fae */ /* 0x0207e6000892184a */
[C---:B------:R-:W-:Y:S01]  /*e190*/  IMAD.WIDE R4, R25.reuse, 0x4, R10 ;  /* 0x0000000419047825 */ /* 0x040fe200078e020a */
[----:B------:R1:W-:Y:S03]  /*e1a0*/  LDGSTS.E [R0+0x3b800], [R6.64], P2 ;  /* 0x3b80000006007fae */ /* 0x0003e6000912184a */
[C---:B------:R-:W-:Y:S01]  /*e1b0*/  IMAD.WIDE R2, R25.reuse, 0x4, R22 ;  /* 0x0000000419027825 */ /* 0x040fe200078e0216 */
[----:B------:R4:W-:Y:S04]  /*e1c0*/  LDGSTS.E [R0+0x3c800], [R4.64], P5 ;  /* 0x3c80000004007fae */ /* 0x0009e8000a92184a */
[----:B--2---:R2:W-:Y:S01]  /*e1d0*/  STL [R1+0x928], R15 ;  /* 0x0009280f01007387 */ /* 0x0045e20000100800 */
[----:B------:R-:W-:-:S03]  /*e1e0*/  IMAD.WIDE R28, R25, 0x4, R28 ;  /* 0x00000004191c7825 */ /* 0x000fc600078e021c */
[----:B------:R5:W-:Y:S04]  /*e1f0*/  LDGSTS.E [R0+0x3d800], [R2.64], P3 ;  /* 0x3d80000002007fae */ /* 0x000be8000992184a */
[----:B--2---:R-:W2:Y:S01]  /*e200*/  LDL R15, [R1+0x5a4] ;  /* 0x0005a400010f7983 */ /* 0x004ea20000100800 */
[----:B---3--:R-:W-:-:S03]  /*e210*/  IMAD.WIDE R26, R25, 0x4, R12 ;  /* 0x00000004191a7825 */ /* 0x008fc600078e020c */
[----:B------:R-:W3:Y:S04]  /*e220*/  LDL.LU.64 R16, [R1+0xe0] ;  /* 0x0000e00001107983 */ /* 0x000ee80000300a00 */
[----:B------:R-:W3:Y:S04]  /*e230*/  LDL.LU.64 R18, [R1+0xd0] ;  /* 0x0000d00001127983 */ /* 0x000ee80000300a00 */
[----:B------:R-:W3:Y:S04]  /*e240*/  LDL.LU.64 R20, [R1+0xc0] ;  /* 0x0000c00001147983 */ /* 0x000ee80000300a00 */
[----:B------:R-:W3:Y:S04]  /*e250*/  LDL.LU.64 R22, [R1+0xb0] ;  /* 0x0000b00001167983 */ /* 0x000ee80000300a00 */
[----:B------:R-:W3:Y:S04]  /*e260*/  LDL.LU.64 R24, [R1+0xa0] ;  /* 0x0000a00001187983 */ /* 0x000ee80000300a00 */
[----:B-----5:R-:W5:Y:S04]  /*e270*/  LDL.LU.64 R2, [R1+0x70] ;  /* 0x0000700001027983 */ /* 0x020f680000300a00 */
[----:B----4-:R-:W4:Y:S04]  /*e280*/  LDL.LU.64 R4, [R1+0x60] ;  /* 0x0000600001047983 */ /* 0x010f280000300a00 */
[----:B-1----:R-:W3:Y:S04]  /*e290*/  LDL.LU.64 R6, [R1+0x50] ;  /* 0x0000500001067983 */ /* 0x002ee80000300a00 */
[----:B------:R-:W3:Y:S04]  /*e2a0*/  LDL.LU.64 R12, [R1+0x40] ;  /* 0x00004000010c7983 */ /* 0x000ee80000300a00 */
[----:B------:R-:W3:Y:S04]  /*e2b0*/  LDL.LU.64 R8, [R1+0x30] ;  /* 0x0000300001087983 */ /* 0x000ee80000300a00 */
[----:B------:R-:W3:Y:S04]  /*e2c0*/  LDL.LU.64 R10, [R1+0x20] ;  /* 0x00002000010a7983 */ /* 0x000ee80000300a00 */
[----:B--2---:R1:W-:Y:S04]  /*e2d0*/  LDGSTS.E [R15+0x3e800], [R28.64], P4 ;  /* 0x3e8000001c0f7fae */ /* 0x0043e8000a12184a */
[----:B------:R2:W-:Y:S04]  /*e2e0*/  LDGSTS.E [R15+0x3f800], [R26.64], P6 ;  /* 0x3f8000001a0f7fae */ /* 0x0005e8000b12184a */
[----:B------:R-:W4:Y:S04]  /*e2f0*/  S2R R0, SR_TID.X ;  /* 0x0000000000007919 */ /* 0x000f280000002100 */
[----:B-1----:R-:W3:Y:S04]  /*e300*/  LDL.LU.64 R28, [R1+0x80] ;  /* 0x00008000011c7983 */ /* 0x002ee80000300a00 */
[----:B--2---:R-:W2:Y:S04]  /*e310*/  LDL.LU R15, [R1+0x928] ;  /* 0x00092800010f7983 */ /* 0x004ea80000300800 */
[----:B------:R-:W0:Y:S04]  /*e320*/  LDGDEPBAR ;  /* 0x00000000000079af */ /* 0x000e280000000000 */
[----:B------:R-:W3:Y:S01]  /*e330*/  LDL.LU.64 R26, [R1+0x90] ;  /* 0x00009000011a7983 */ /* 0x000ee20000300a00 */
[----:B----4-:R-:W-:-:S05]  /*e340*/  LOP3.LUT R0, R0, 0x1ff, RZ, 0xc0, !PT ;  /* 0x000001ff00007812 */ /* 0x010fca00078ec0ff */
[----:B------:R-:W-:-:S05]  /*e350*/  IMAD.SHL.U32 R0, R0, 0x4, RZ ;  /* 0x0000000400007824 */ /* 0x000fca00078e00ff */
[----:B------:R-:W-:-:S05]  /*e360*/  LOP3.LUT R0, R0, UR4, RZ, 0x3c, !PT ;  /* 0x0000000400007c12 */ /* 0x000fca000f8e3cff */
        /* <DEDUP_REMOVED lines=25> */
[----:B---3--:R2:W-:Y:S04]  /*e500*/  LDGSTS.E [R0+0x6d000], [R16.64], P0 ;  /* 0x6d00000010007fae */ /* 0x0085e8000812184a */
[----:B------:R3:W-:Y:S04]  /*e510*/  LDGSTS.E [R0+0x6e000], [R18.64], P0 ;  /* 0x6e00000012007fae */ /* 0x0007e8000812184a */
[----:B-1----:R-:W4:Y:S04]  /*e520*/  LDL.LU.64 R14, [R1+0x8c0] ;  /* 0x0008c000010e7983 */ /* 0x002f280000300a00 */
[----:B------:R1:W-:Y:S04]  /*e530*/  LDGSTS.E [R0+0x6f000], [R20.64], P0 ;  /* 0x6f00000014007fae */ /* 0x0003e8000812184a */
[----:B--2---:R-:W2:Y:S04]  /*e540*/  LDL.LU.64 R16, [R1+0x8b8] ;  /* 0x0008b80001107983 */ /* 0x004ea80000300a00 */
[----:B------:R1:W-:Y:S04]  /*e550*/  LDGSTS.E [R0+0x70000], [R22.64], P0 ;  /* 0x7000000016007fae */ /* 0x0003e8000812184a */
[----:B---3--:R-:W3:Y:S04]  /*e560*/  LDL.LU.64 R18, [R1+0x8b0] ;  /* 0x0008b00001127983 */ /* 0x008ee80000300a00 */
[----:B------:R5:W-:Y:S04]  /*e570*/  LDGSTS.E [R0+0x71000], [R24.64], P0 ;  /* 0x7100000018007fae */ /* 0x000be8000812184a */
[----:B-1----:R-:W2:Y:S04]  /*e580*/  LDL.LU.64 R20, [R1+0x8a8] ;  /* 0x0008a80001147983 */ /* 0x002ea80000300a00 */
[----:B------:R1:W-:Y:S04]  /*e590*/  LDGSTS.E [R0+0x72000], [R26.64], P0 ;  /* 0x720000001a007fae */ /* 0x0003e8000812184a */
[----:B------:R-:W2:Y:S04]  /*e5a0*/  LDL.LU.64 R22, [R1+0x8a0] ;  /* 0x0008a00001167983 */ /* 0x000ea80000300a00 */
[----:B------:R1:W-:Y:S04]  /*e5b0*/  LDGSTS.E [R0+0x73000], [R28.64], P0 ;  /* 0x730000001c007fae */ /* 0x0003e8000812184a */
[----:B-----5:R-:W5:Y:S04]  /*e5c0*/  LDL.LU.64 R24, [R1+0x898] ;  /* 0x0008980001187983 */ /* 0x020f680000300a00 */
[----:B------:R1:W-:Y:S04]  /*e5d0*/  LDGSTS.E [R0+0x74000], [R2.64], P0 ;  /* 0x7400000002007fae */ /* 0x0003e8000812184a */
[----:B------:R2:W-:Y:S04]  /*e5e0*/  LDGSTS.E [R0+0x75000], [R4.64], P0 ;  /* 0x7500000004007fae */ /* 0x0005e8000812184a */
[----:B------:R2:W-:Y:S04]  /*e5f0*/  LDGSTS.E [R0+0x76000], [R6.64], P0 ;  /* 0x7600000006007fae */ /* 0x0005e8000812184a */
[----:B-1----:R-:W2:Y:S04]  /*e600*/  LDL.LU.64 R2, [R1+0xe8] ;  /* 0x0000e80001027983 */ /* 0x002ea80000300a00 */
[----:B------:R1:W-:Y:S01]  /*e610*/  LDGSTS.E [R0+0x77000], [R12.64], P0 ;  /* 0x770000000c007fae */ /* 0x0003e2000812184a */
[----:B------:R-:W-:-:S03]  /*e620*/  USHF.R.U32.HI UR7, URZ, 0x3, UR9 ;  /* 0x000000033f077899 */ /* 0x000fc60008011609 */
[----:B------:R1:W-:Y:S04]  /*e630*/  LDGSTS.E [R0+0x78000], [R8.64], P0 ;  /* 0x7800000008007fae */ /* 0x0003e8000812184a */
[----:B------:R1:W-:Y:S04]  /*e640*/  LDGSTS.E [R0+0x79000], [R10.64], P0 ;  /* 0x790000000a007fae */ /* 0x0003e8000812184a */
[----:B--2---:R2:W-:Y:S04]  /*e650*/  STL.64 [R1+0x830], R2 ;  /* 0x0008300201007387 */ /* 0x0045e80000100a00 */
[----:B-1----:R-:W1:Y:S04]  /*e660*/  S2R R13, SR_TID.X ;  /* 0x00000000000d7919 */ /* 0x002e680000002100 */
[----:B-----5:R5:W-:Y:S04]  /*e670*/  LDGSTS.E [R0+0x7a000], [R24.64], P0 ;  /* 0x7a00000018007fae */ /* 0x020be8000812184a */
[----:B--2---:R-:W2:Y:S04]  /*e680*/  LDL.LU.64 R2, [R1+0xf8] ;  /* 0x0000f80001027983 */ /* 0x004ea80000300a00 */
[----:B------:R5:W-:Y:S04]  /*e690*/  LDGSTS.E [R0+0x7b000], [R22.64], P0 ;  /* 0x7b00000016007fae */ /* 0x000be8000812184a */
        /* <DEDUP_REMOVED lines=21> */
[----:B-1----:R-:W-:-:S03]  /*e7f0*/  LOP3.LUT R29, R13, 0x1ff, RZ, 0xc0, !PT ;  /* 0x000001ff0d1d7812 */ /* 0x002fc600078ec0ff */
[----:B--2---:R1:W-:Y:S04]  /*e800*/  STL.64 [R1+0x888], R2 ;  /* 0x0008880201007387 */ /* 0x0043e80000100a00 */
[----:B-1----:R-:W2:Y:S01]  /*e810*/  LDL.LU.64 R2, [R1+0x1a8] ;  /* 0x0001a80001027983 */ /* 0x002ea20000300a00 */
[----:B-----5:R-:W-:-:S03]  /*e820*/  IMAD.SHL.U32 R0, R29, 0x4, RZ ;  /* 0x000000041d007824 */ /* 0x020fc600078e00ff */
[----:B--2---:R1:W-:Y:S04]  /*e830*/  STL [R1+0x890], R3 ;  /* 0x0008900301007387 */ /* 0x0043e80000100800 */
[----:B------:R-:W2:Y:S04]  /*e840*/  LDL.LU.64 R4, [R1+0xd8] ;  /* 0x0000d80001047983 */ /* 0x000ea80000300a00 */
[----:B------:R-:W5:Y:S01]  /*e850*/  LDL.LU.64 R6, [R1+0xc8] ;  /* 0x0000c80001067983 */ /* 0x000f620000300a00 */
[----:B-1----:R-:W-:-:S03]  /*e860*/  IMAD.SHL.U32 R3, R29, 0x4, RZ ;  /* 0x000000041d037824 */ /* 0x002fc600078e00ff */
[----:B------:R-:W2:Y:S02]  /*e870*/  LDL.LU.64 R8, [R1+0xb8] ;  /* 0x0000b80001087983 */ /* 0x000ea40000300a00 */
[----:B------:R-:W-:Y:S02]  /*e880*/  LOP3.LUT R3, R3, UR7, RZ, 0x3c, !PT ;  /* 0x0000000703037c12 */ /* 0x000fe4000f8e3cff */
[----:B------:R-:W2:Y:S04]  /*e890*/  LDL.LU.64 R10, [R1+0xa8] ;  /* 0x0000a800010a7983 */ /* 0x000ea80000300a00 */
[----:B------:R-:W2:Y:S04]  /*e8a0*/  LDL.LU.64 R12, [R1+0x98] ;  /* 0x00009800010c7983 */ /* 0x000ea80000300a00 */
[----:B------:R-:W2:Y:S04]  /*e8b0*/  LDL.LU.64 R20, [R1+0x58] ;  /* 0x0000580001147983 */ /* 0x000ea80000300a00 */
[----:B------:R-:W2:Y:S04]  /*e8c0*/  LDL.LU.64 R22, [R1+0x48] ;  /* 0x0000480001167983 */ /* 0x000ea80000300a00 */
[----:B------:R-:W2:Y:S04]  /*e8d0*/  LDL.LU.64 R24, [R1+0x38] ;  /* 0x0000380001187983 */ /* 0x000ea80000300a00 */
[----:B------:R-:W2:Y:S04]  /*e8e0*/  LDL.LU.64 R26, [R1+0x28] ;  /* 0x00002800011a7983 */ /* 0x000ea80000300a00 */
[----:B------:R-:W2:Y:S04]  /*e8f0*/  LDL.LU.64 R28, [R1+0x18] ;  /* 0x00001800011c7983 */ /* 0x000ea80000300a00 */
[----:B---3--:R1:W-:Y:S04]  /*e900*/  LDGSTS.E [R3+0x7d000], [R18.64], P0 ;  /* 0x7d00000012037fae */ /* 0x0083e8000812184a */
[----:B------:R3:W-:Y:S04]  /*e910*/  LDGSTS.E [R3+0x7e000], [R16.64], P0 ;  /* 0x7e00000010037fae */ /* 0x0007e8000812184a */
[----:B----4-:R4:W-:Y:S04]  /*e920*/  LDGSTS.E [R3+0x7f000], [R14.64], P0 ;  /* 0x7f0000000e037fae */ /* 0x0109e8000812184a */
[----:B-1----:R-:W2:Y:S04]  /*e930*/  LDL.LU.64 R18, [R1+0x68] ;  /* 0x0000680001127983 */ /* 0x002ea80000300a00 */
[----:B---3--:R-:W3:Y:S04]  /*e940*/  LDL.LU.64 R16, [R1+0x78] ;  /* 0x0000780001107983 */ /* 0x008ee80000300a00 */
[----:B----4-:R-:W4:Y:S01]  /*e950*/  LDL.LU R3, [R1+0x890] ;  /* 0x0008900001037983 */ /* 0x010f220000300800 */
[----:B------:R-:W-:-:S03]  /*e960*/  LOP3.LUT R0, R0, UR4, RZ, 0x3c, !PT ;  /* 0x0000000400007c12 */ /* 0x000fc6000f8e3cff */
[----:B------:R-:W2:Y:S01]  /*e970*/  LDL.LU.64 R14, [R1+0x88] ;  /* 0x00008800010e7983 */ /* 0x000ea20000300a00 */
[----:B------:R-:W-:-:S05]  /*e980*/  LOP3.LUT R0, R0, 0x40, RZ, 0x3c, !PT ;  /* 0x0000004000007812 */ /* 0x000fca00078e3cff */
[----:B----4-:R1:W-:Y:S04]  /*e990*/  LDGSTS.E [R0+0x60800], [R2.64], P0 ;  /* 0x6080000002007fae */ /* 0x0103e8000812184a */
[----:B-1----:R-:W4:Y:S04]  /*e9a0*/  LDL.LU.64 R2, [R1+0x888] ;  /* 0x0008880001027983 */ /* 0x002f280000300a00 */
        /* <DEDUP_REMOVED lines=23> */
[----:B--2---:R2:W-:Y:S04]  /*eb20*/  LDGSTS.E [R0+0x6d800], [R4.64], P0 ;  /* 0x6d80000004007fae */ /* 0x0045e8000812184a */
[----:B-----5:R4:W-:Y:S04]  /*eb30*/  LDGSTS.E [R0+0x6e800], [R6.64], P0 ;  /* 0x6e80000006007fae */ /* 0x0209e8000812184a */
[----:B-1----:R-:W5:Y:S04]  /*eb40*/  LDL.LU.64 R2, [R1+0x828] ;  /* 0x0008280001027983 */ /* 0x002f680000300a00 */
[----:B--2---:R-:W2:Y:S04]  /*eb50*/  LDL.LU.64 R4, [R1+0x820] ;  /* 0x0008200001047983 */ /* 0x004ea80000300a00 */
[----:B----4-:R-:W4:Y:S04]  /*eb60*/  LDL.LU.64 R6, [R1+0x818] ;  /* 0x0008180001067983 */ /* 0x010f280000300a00 */
[----:B------:R1:W-:Y:S04]  /*eb70*/  LDGSTS.E [R0+0x6f800], [R8.64], P0 ;  /* 0x6f80000008007fae */ /* 0x0003e8000812184a */
[----:B------:R3:W-:Y:S04]  /*eb80*/  LDGSTS.E [R0+0x70800], [R10.64], P0 ;  /* 0x708000000a007fae */ /* 0x0007e8000812184a */
[----:B------:R3:W-:Y:S04]  /*eb90*/  LDGSTS.E [R0+0x71800], [R12.64], P0 ;  /* 0x718000000c007fae */ /* 0x0007e8000812184a */
[----:B-1----:R-:W2:Y:S04]  /*eba0*/  LDL.LU.64 R8, [R1+0x810] ;  /* 0x0008100001087983 */ /* 0x002ea80000300a00 */
[----:B---3--:R-:W3:Y:S04]  /*ebb0*/  LDL.LU.64 R10, [R1+0x808] ;  /* 0x00080800010a7983 */ /* 0x008ee80000300a00 */
[----:B------:R-:W2:Y:S04]  /*ebc0*/  LDL.LU.64 R12, [R1+0x800] ;  /* 0x00080000010c7983 */ /* 0x000ea80000300a00 */
[----:B------:R1:W-:Y:S04]  /*ebd0*/  STL [R1+0x200], RZ ;  /* 0x000200ff01007387 */ /* 0x0003e80000100800 */
        /* <DEDUP_REMOVED lines=115> */
[----:B------:R1:W-:Y:S04]  /*f310*/  LDGSTS.E [R0+0x72800], [R14.64], P0 ;  /* 0x728000000e007fae */ /* 0x0003e8000812184a */
        /* <DEDUP_REMOVED lines=13> */
[----:B------:R2:W-:Y:S01]  /*f3f0*/  STL [R1+0x8c], RZ ;  /* 0x00008cff01007387 */ /* 0x0005e20000100800 */
[----:B-1----:R-:W-:-:S03]  /*f400*/  IMAD.MOV.U32 R27, RZ, RZ, 0x7f ;  /* 0x0000007fff1b7424 */ /* 0x002fc600078e00ff */
[----:B------:R1:W-:Y:S04]  /*f410*/  STL [R1+0x60], RZ ;  /* 0x000060ff01007387 */ /* 0x0003e80000100800 */
[----:B------:R1:W-:Y:S01]  /*f420*/  LDGSTS.E [R0+0x79800], [R28.64], P0 ;  /* 0x798000001c007fae */ /* 0x0003e2000812184a */
[----:B------:R-:W-:-:S03]  /*f430*/  IADD3 R27, R27, c[0x0][0x180], RZ ;  /* 0x000060001b1b7a10 */ /* 0x000fc60007ffe0ff */
[----:B------:R1:W-:Y:S04]  /*f440*/  STL [R1+0x64], RZ ;  /* 0x000064ff01007387 */ /* 0x0003e80000100800 */
[----:B--2---:R1:W-:Y:S04]  /*f450*/  LDGSTS.E [R0+0x7a800], [R12.64], P0 ;  /* 0x7a8000000c007fae */ /* 0x0043e8000812184a */
[----:B------:R1:W-:Y:S04]  /*f460*/  STL [R1+0x68], RZ ;  /* 0x000068ff01007387 */ /* 0x0003e80000100800 */
[----:B---3--:R1:W-:Y:S04]  /*f470*/  LDGSTS.E [R0+0x7b800], [R10.64], P0 ;  /* 0x7b8000000a007fae */ /* 0x0083e8000812184a */
[----:B------:R1:W-:Y:S04]  /*f480*/  STL [R1+0x6c], RZ ;  /* 0x00006cff01007387 */ /* 0x0003e80000100800 */
[----:B------:R1:W-:Y:S04]  /*f490*/  LDGSTS.E [R0+0x7c800], [R8.64], P0 ;  /* 0x7c80000008007fae */ /* 0x0003e8000812184a */
[----:B----4-:R1:W-:Y:S04]  /*f4a0*/  LDGSTS.E [R0+0x7d800], [R6.64], P0 ;  /* 0x7d80000006007fae */ /* 0x0103e8000812184a */
[----:B------:R1:W-:Y:S04]  /*f4b0*/  LDGSTS.E [R0+0x7e800], [R4.64], P0 ;  /* 0x7e80000004007fae */ /* 0x0003e8000812184a */
[----:B-----5:R1:W-:Y:S01]  /*f4c0*/  LDGSTS.E [R0+0x7f800], [R2.64], P0 ;  /* 0x7f80000002007fae */ /* 0x0203e2000812184a */
[----:B------:R-:W-:-:S03]  /*f4d0*/  ISETP.GE.AND P0, PT, R27, 0x80, PT ;  /* 0x000000801b00780c */ /* 0x000fc60003f06270 */
[----:B------:R-:W0:Y:S10]  /*f4e0*/  LDGDEPBAR ;  /* 0x00000000000079af */ /* 0x000e340000000000 */
[----:B------:R-:W-:Y:S05]  /*f4f0*/  @!P0 BRA `(.L_x_0) ;  /* 0x0002835000008947 */ /* 0x000fea0003800000 */
[----:B-1----:R-:W2:Y:S04]  /*f500*/  LDL.LU R20, [R1+0x3fc] ;  /* 0x0003fc0001147983 */ /* 0x002ea80000300800 */
[----:B------:R-:W3:Y:S04]  /*f510*/  LDL.LU R21, [R1+0x3ec] ;  /* 0x0003ec0001157983 */ /* 0x000ee80000300800 */
[----:B------:R-:W4:Y:S04]  /*f520*/  LDL.LU R26, [R1+0x4dc] ;  /* 0x0004dc00011a7983 */ /* 0x000f280000300800 */
[----:B------:R-:W5:Y:S04]  /*f530*/  LDL.LU R28, [R1+0x3e8] ;  /* 0x0003e800011c7983 */ /* 0x000f680000300800 */
[----:B------:R-:W3:Y:S04]  /*f540*/  LDL.LU R22, [R1+0x3e4] ;  /* 0x0003e40001167983 */ /* 0x000ee80000300800 */
[----:B------:R-:W3:Y:S04]  /*f550*/  LDL.LU R29, [R1+0x3e0] ;  /* 0x0003e000011d7983 */ /* 0x000ee80000300800 */
[----:B------:R-:W3:Y:S04]  /*f560*/  LDL.LU R23, [R1+0x3dc] ;  /* 0x0003dc0001177983 */ /* 0x000ee80000300800 */
[----:B------:R-:W4:Y:S04]  /*f570*/  LDL.LU R24, [R1+0x3d8] ;  /* 0x0003d80001187983 */ /* 0x000f280000300800 */
[----:B------:R-:W4:Y:S04]  /*f580*/  LDL R25, [R1+0x384] ;  /* 0x0003840001197983 */ /* 0x000f280000100800 */
[----:B------:R-:W1:Y:S01]  /*f590*/  S2R R0, SR_TID.X ;  /* 0x0000000000007919 */ /* 0x000e620000002100 */
[----:B------:R-:W-:Y:S01]  /*f5a0*/  IMAD.MOV.U32 R16, RZ, RZ, c[0x0][0x188] ;  /* 0x00006200ff107624 */ /* 0x000fe200078e00ff */
[----:B-1----:R-:W-:-:S04]  /*f5b0*/  SHF.R.U32.HI R19, RZ, 0x8, R0 ;  /* 0x00000008ff137819 */ /* 0x002fc80000011600 */
[----:B------:R-:W-:-:S05]  /*f5c0*/  SGXT.U32 R19, R19, 0x1 ;  /* 0x000000011313781a */ /* 0x000fca0000000000 */
[C---:B------:R-:W-:Y:S02]  /*f5d0*/  IMAD R18, R19.reuse, c[0x0][0x188], RZ ;  /* 0x0000620013127a24 */ /* 0x040fe400078e02ff */
[----:B------:R-:W-:Y:S02]  /*f5e0*/  IMAD R17, R19, c[0x0][0x188], RZ ;  /* 0x0000620013117a24 */ /* 0x000fe400078e02ff */
[----:B------:R-:W-:-:S03]  /*f5f0*/  IMAD R18, R16, 0x2, R18 ;  /* 0x0000000210127824 */ /* 0x000fc600078e0212 */
[----:B------:R-:W-:Y:S02]  /*f600*/  SHF.R.S32.HI R0, RZ, 0x1f, R17 ;  /* 0x0000001fff007819 */ /* 0x000fe40000011411 */
[----:B------:R-:W-:Y:S02]  /*f610*/  SHF.R.S32.HI R2, RZ, 0x1f, R18 ;  /* 0x0000001fff027819 */ /* 0x000fe40000011412 */
[----:B------:R-:W-:Y:S02]  /*f620*/  SHF.L.U64.HI R4, R17, 0x2, R0 ;  /* 0x0000000211047819 */ /* 0x000fe40000010200 */
[----:B------:R-:W-:Y:S02]  /*f630*/  SHF.L.U64.HI R5, R18, 0x2, R2 ;  /* 0x0000000212057819 */ /* 0x000fe40000010202 */
[----:B--2---:R-:W-:-:S04]  /*f640*/  SHF.R.S32.HI R10, RZ, 0x1f, R20 ;  /* 0x0000001fff0a7819 */ /* 0x004fc80000011414 */
[----:B------:R-:W-:Y:S01]  /*f650*/  SHF.L.U64.HI R10, R20, 0x2, R10 ;  /* 0x00000002140a7819 */ /* 0x000fe2000001020a */
[C---:B------:R-:W-:Y:S02]  /*f660*/  IMAD R20, R19.reuse, c[0x0][0x188], RZ ;  /* 0x0000620013147a24 */ /* 0x040fe400078e02ff */
[----:B------:R-:W-:Y:S02]  /*f670*/  IMAD R19, R19, c[0x0][0x188], RZ ;  /* 0x0000620013137a24 */ /* 0x000fe400078e02ff */
[C---:B------:R-:W-:Y:S02]  /*f680*/  IMAD R20, R16.reuse, 0x2, R20 ;  /* 0x0000000210147824 */ /* 0x040fe400078e0214 */
[C---:B------:R-:W-:Y:S02]  /*f690*/  IMAD R19, R16.reuse, 0x2, R19 ;  /* 0x0000000210137824 */ /* 0x040fe400078e0213 */
[C---:B------:R-:W-:Y:S02]  /*f6a0*/  IMAD R20, R16.reuse, 0x2, R20 ;  /* 0x0000000210147824 */ /* 0x040fe400078e0214 */
[----:B------:R-:W-:-:S02]  /*f6b0*/  IMAD R19, R16, 0x2, R19 ;  /* 0x0000000210137824 */ /* 0x000fc400078e0213 */
[----:B------:R-:W-:-:S03]  /*f6c0*/  IMAD R20, R16, 0x2, R20 ;  /* 0x0000000210147824 */ /* 0x000fc600078e0214 */
[----:B------:R-:W-:Y:S02]  /*f6d0*/  SHF.R.S32.HI R3, RZ, 0x1f, R19 ;  /* 0x0000001fff037819 */ /* 0x000fe40000011413 */
[----:B------:R-:W-:Y:S02]  /*f6e0*/  SHF.R.S32.HI R0, RZ, 0x1f, R20 ;  /* 0x0000001fff007819 */ /* 0x000fe40000011414 */
[----:B------:R-:W-:Y:S02]  /*f6f0*/  SHF.L.U64.HI R4, R19, 0x2, R3 ;  /* 0x0000000213047819 */ /* 0x000fe40000010203 */
[----:B---3--:R-:W-:Y:S01]  /*f700*/  SHF.R.S32.HI R2, RZ, 0x1f, R21 ;  /* 0x0000001fff027819 */ /* 0x008fe20000011415 */
[----:B------:R-:W-:Y:S01]  /*f710*/  STL [R1+0x810], R10 ;  /* 0x0008100a01007387 */ /* 0x000fe20000100800 */
[----:B------:R-:W-:-:S03]  /*f720*/  SHF.L.U64.HI R3, R20, 0x2, R0 ;  /* 0x0000000214037819 */ /* 0x000fc60000010200 */
[----:B------:R1:W-:Y:S01]  /*f730*/  STL [R1+0x5dc], R4 ;  /* 0x0005dc0401007387 */ /* 0x0003e20000100800 */
[----:B----4-:R-:W-:-:S03]  /*f740*/  SHF.R.S32.HI R0, RZ, 0x1f, R26 ;  /* 0x0000001fff007819 */ /* 0x010fc6000001141a */
[----:B------:R5:W-:Y:S01]  /*f750*/  STL [R1+0x5d8], R3 ;  /* 0x0005d80301007387 */ /* 0x000be20000100800 */
[----:B-1----:R-:W-:-:S05]  /*f760*/  SHF.L.U64.HI R4, R21, 0x2, R2 ;  /* 0x0000000215047819 */ /* 0x002fca0000010202 */
[----:B------:R1:W-:Y:S01]  /*f770*/  STL [R1+0x5d4], R4 ;  /* 0x0005d40401007387 */ /* 0x0003e20000100800 */
[----:B-----5:R-:W-:Y:S02]  /*f780*/  SHF.R.S32.HI R3, RZ, 0x1f, R28 ;  /* 0x0000001fff037819 */ /* 0x020fe4000001141c */
[----:B------:R-:W-:Y:S02]  /*f790*/  SHF.R.S32.HI R2, RZ, 0x1f, R22 ;  /* 0x0000001fff027819 */ /* 0x000fe40000011416 */
[----:B-1----:R-:W-:Y:S02]  /*f7a0*/  SHF.L.U64.HI R4, R26, 0x2, R0 ;  /* 0x000000021a047819 */ /* 0x002fe40000010200 */
[----:B------:R-:W-:-:S03]  /*f7b0*/  SHF.R.S32.HI R0, RZ, 0x1f, R29 ;  /* 0x0000001fff007819 */ /* 0x000fc6000001141d */
[----:B------:R1:W-:Y:S01]  /*f7c0*/  STL [R1+0x5d0], R4 ;  /* 0x0005d00401007387 */ /* 0x0003e20000100800 */
[----:B------:R-:W-:Y:S02]  /*f7d0*/  SHF.L.U64.HI R0, R29, 0x2, R0 ;  /* 0x000000021d007819 */ /* 0x000fe40000010200 */
[----:B-1----:R-:W-:Y:S02]  /*f7e0*/  SHF.L.U64.HI R4, R28, 0x2, R3 ;  /* 0x000000021c047819 */ /* 0x002fe40000010203 */
[----:B------:R-:W-:Y:S01]  /*f7f0*/  SHF.L.U64.HI R3, R22, 0x2, R2 ;  /* 0x0000000216037819 */ /* 0x000fe20000010202 */
[----:B------:R-:W2:Y:S04]  /*f800*/  LDL.LU R28, [R1+0x400] ;  /* 0x00040000011c7983 */ /* 0x000ea80000300800 */
[----:B------:R-:W-:Y:S04]  /*f810*/  STL [R1+0x5cc], R4 ;  /* 0x0005cc0401007387 */ /* 0x000fe80000100800 */
[----:B------:R1:W-:Y:S04]  /*f820*/  STL [R1+0x5c8], R3 ;  /* 0x0005c80301007387 */ /* 0x0003e80000100800 */
[----:B------:R-:W3:Y:S01]  /*f830*/  LDL.LU R29, [R1+0x404] ;  /* 0x00040400011d7983 */ /* 0x000ee20000300800 */
[----:B------:R-:W-:-:S03]  /*f840*/  SHF.R.S32.HI R2, RZ, 0x1f, R23 ;  /* 0x0000001fff027819 */ /* 0x000fc60000011417 */
[----:B------:R4:W-:Y:S01]  /*f850*/  STL [R1+0x5c4], R0 ;  /* 0x0005c40001007387 */ /* 0x0009e20000100800 */
[----:B-1----:R-:W-:Y:S02]  /*f860*/  SHF.R.S32.HI R3, RZ, 0x1f, R24 ;  /* 0x0000001fff037819 */ /* 0x002fe40000011418 */
[----:B------:R-:W-:Y:S02]  /*f870*/  SHF.L.U64.HI R4, R23, 0x2, R2 ;  /* 0x0000000217047819 */ /* 0x000fe40000010202 */
[----:B------:R-:W-:Y:S02]  /*f880*/  SHF.L.U64.HI R3, R24, 0x2, R3 ;  /* 0x0000000218037819 */ /* 0x000fe40000010203 */
[----:B----4-:R-:W-:Y:S01]  /*f890*/  SHF.R.S32.HI R0, RZ, 0x1f, R25 ;  /* 0x0000001fff007819 */ /* 0x010fe20000011419 */
[----:B------:R1:W-:Y:S03]  /*f8a0*/  STL [R1+0x5c0], R4 ;  /* 0x0005c00401007387 */ /* 0x0003e60000100800 */
[----:B------:R-:W-:Y:S01]  /*f8b0*/  SHF.L.U64.HI R0, R25, 0x2, R0 ;  /* 0x0000000219007819 */ /* 0x000fe20000010200 */
[----:B------:R-:W-:Y:S04]  /*f8c0*/  STL [R1+0x5bc], R3 ;  /* 0x0005bc0301007387 */ /* 0x000fe80000100800 */
[----:B------:R4:W-:Y:S04]  /*f8d0*/  STL [R1+0x5b8], R0 ;  /* 0x0005b80001007387 */ /* 0x0009e80000100800 */
[----:B------:R-:W5:Y:S04]  /*f8e0*/  LDL.LU R20, [R1+0x408] ;  /* 0x0004080001147983 */ /* 0x000f680000300800 */
[----:B------:R-:W5:Y:S04]  /*f8f0*/  LDL.LU R21, [R1+0x40c] ;  /* 0x00040c0001157983 */ /* 0x000f680000300800 */
[----:B------:R-:W5:Y:S04]  /*f900*/  LDL.LU R22, [R1+0x410] ;  /* 0x0004100001167983 */ /* 0x000f680000300800 */
[----:B------:R-:W5:Y:S04]  /*f910*/  LDL.LU R23, [R1+0x414] ;  /* 0x0004140001177983 */ /* 0x000f680000300800 */
[----:B------:R-:W1:Y:S04]  /*f920*/  S2R R26, SR_TID.X ;  /* 0x00000000001a7919 */ /* 0x000e680000002100 */
[----:B------:R-:W4:Y:S01]  /*f930*/  S2R R10, SR_TID.X ;  /* 0x00000000000a7919 */ /* 0x000f220000002100 */
[----:B------:R-:W-:Y:S01]  /*f940*/  SHF.R.S32.HI R9, RZ, 0x1f, R27 ;  /* 0x0000001fff097819 */ /* 0x000fe2000001141b */
[----:B------:R-:W-:Y:S01]  /*f950*/  USHF.L.U32 UR4, UR5, 0x3, URZ ;  /* 0x0000000305047899 */ /* 0x000fe2000800063f */
[----:B-1----:R-:W-:-:S05]  /*f960*/  LOP3.LUT R26, R26, 0x7f, RZ, 0xc0, !PT ;  /* 0x0000007f1a1a7812 */ /* 0x002fca00078ec0ff */
[----:B------:R-:W-:Y:S02]  /*f970*/  IMAD R26, R26, c[0x0][0x18c], RZ ;  /* 0x000063001a1a7a24 */ /* 0x000fe400078e02ff */
[----:B----4-:R-:W-:-:S03]  /*f980*/  IMAD.SHL.U32 R8, R10, 0x80, RZ ;  /* 0x000000800a087824 */ /* 0x010fc600078e00ff */
[----:B------:R-:W-:Y:S02]  /*f990*/  SHF.R.S32.HI R2, RZ, 0x1f, R26 ;  /* 0x0000001fff027819 */ /* 0x000fe4000001141a */
[----:B------:R-:W-:Y:S02]  /*f9a0*/  LOP3.LUT R8, R8, 0x3000, RZ, 0xc0, !PT ;  /* 0x0000300008087812 */ /* 0x000fe400078ec0ff */
[----:B------:R-:W-:Y:S02]  /*f9b0*/  SHF.L.U64.HI R2, R26, 0x2, R2 ;  /* 0x000000021a027819 */ /* 0x000fe40000010202 */
[C---:B------:R-:W-:Y:S01]  /*f9c0*/  LOP3.LUT R2, R10.reuse, 0x7, RZ, 0xc0, !PT ;  /* 0x000000070a027812 */ /* 0x040fe200078ec0ff */
[----:B------:R-:W-:Y:S01]  /*f9d0*/  IMAD.U32 R4, RZ, RZ, UR9 ;  /* 0x00000009ff047e24 */ /* 0x000fe2000f8e00ff */
[C---:B------:R-:W-:Y:S02]  /*f9e0*/  LOP3.LUT R5, R10.reuse, 0x3, RZ, 0xc0, !PT ;  /* 0x000000030a057812 */ /* 0x040fe400078ec0ff */
[----:B------:R-:W-:Y:S01]  /*f9f0*/  LEA.HI R9, R9, R27, RZ, 0x7 ;  /* 0x0000001b09097211 */ /* 0x000fe200078f38ff */
[C---:B------:R-:W-:Y:S01]  /*fa00*/  IMAD.SHL.U32 R6, R10.reuse, 0x2, RZ ;  /* 0x000000020a067824 */ /* 0x040fe200078e00ff */
[----:B------:R-:W-:Y:S01]  /*fa10*/  LOP3.LUT R0, R10, 0x1c, RZ, 0xc0, !PT ;  /* 0x0000001c0a007812 */ /* 0x000fe200078ec0ff */
[----:B------:R-:W-:-:S02]  /*fa20*/  IMAD R8, R2, 0x200, R8 ;  /* 0x0000020002087824 */ /* 0x000fc400078e0208 */
[----:B------:R-:W-:Y:S01]  /*fa30*/  IMAD.SHL.U32 R19, R2, 0x10, RZ ;  /* 0x0000001002137824 */ /* 0x000fe200078e00ff */
[----:B------:R-:W-:Y:S01]  /*fa40*/  STL [R1+0x814], R9 ;  /* 0x0008140901007387 */ /* 0x000fe20000100800 */
[----:B------:R-:W-:Y:S01]  /*fa50*/  IMAD R5, R5, 0x420, RZ ;  /* 0x0000042005057824 */ /* 0x000fe200078e02ff */
[----:B------:R-:W-:Y:S02]  /*fa60*/  LEA.HI R4, R4, R0, RZ, 0x1f ;  /* 0x0000000004047211 */ /* 0x000fe400078ff8ff */
[----:B------:R-:W-:Y:S01]  /*fa70*/  STL [R1+0x818], R10 ;  /* 0x0008180a01007387 */ /* 0x000fe20000100800 */
[----:B------:R-:W-:-:S03]  /*fa80*/  LOP3.LUT R19, R19, 0x30, R6, 0x78, !PT ;  /* 0x0000003013137812 */ /* 0x000fc600078e7806 */
[----:B------:R-:W-:Y:S01]  /*fa90*/  STL [R1+0x820], R8 ;  /* 0x0008200801007387 */ /* 0x000fe20000100800 */
[----:B------:R-:W-:-:S04]  /*faa0*/  USHF.R.S32.HI UR8, URZ, 0x1f, UR5 ;  /* 0x0000001f3f087899 */ /* 0x000fc80008011405 */
[----:B------:R-:W-:Y:S01]  /*fab0*/  USHF.L.U64.HI UR7, UR5, 0x3, UR8 ;  /* 0x0000000305077899 */ /* 0x000fe20008010208 */
[----:B--2---:R-:W-:-:S05]  /*fac0*/  LEA R2, P0, R28, UR4, 0x2 ;  /* 0x000000041c027c11 */ /* 0x004fca000f8010ff */
[----:B------:R1:W-:Y:S01]  /*fad0*/  STL [R1+0x81c], R2 ;  /* 0x00081c0201007387 */ /* 0x0003e20000100800 */
[----:B---3--:R-:W-:Y:S02]  /*fae0*/  LEA R3, P1, R29, UR4, 0x2 ;  /* 0x000000041d037c11 */ /* 0x008fe4000f8210ff */
[----:B-1----:R-:W-:-:S03]  /*faf0*/  LOP3.LUT R2, R5, R4, RZ, 0x3c, !PT ;  /* 0x0000000405027212 */ /* 0x002fc600078e3cff */
[----:B------:R1:W-:Y:S04]  /*fb00*/  STL [R1+0x824], R3 ;  /* 0x0008240301007387 */ /* 0x0003e80000100800 */
[----:B------:R-:W-:Y:S04]  /*fb10*/  STL [R1+0x828], R19 ;  /* 0x0008281301007387 */ /* 0x000fe80000100800 */
[----:B------:R-:W2:Y:S04]  /*fb20*/  LDL.LU R27, [R1+0x418] ;  /* 0x00041800011b7983 */ /* 0x000ea80000300800 */
[----:B------:R3:W-:Y:S04]  /*fb30*/  STL [R1+0x5ac], R2 ;  /* 0x0005ac0201007387 */ /* 0x0007e80000100800 */
[----:B------:R-:W4:Y:S01]  /*fb40*/  LDL.LU R24, [R1+0x41c] ;  /* 0x00041c0001187983 */ /* 0x000f220000300800 */
[----:B------:R-:W-:-:S03]  /*fb50*/  SHF.R.S32.HI R0, RZ, 0x1f, R28 ;  /* 0x0000001fff007819 */ /* 0x000fc6000001141c */
[----:B------:R-:W2:Y:S01]  /*fb60*/  LDL.LU R25, [R1+0x420] ;  /* 0x0004200001197983 */ /* 0x000ea20000300800 */
[----:B------:R-:W-:-:S03]  /*fb70*/  LEA.HI.X R0, R28, UR7, R0, 0x2, P0 ;  /* 0x000000071c007c11 */ /* 0x000fc600080f1400 */
[----:B------:R-:W2:Y:S01]  /*fb80*/  LDL.LU R28, [R1+0x424] ;  /* 0x00042400011c7983 */ /* 0x000ea20000300800 */
[----:B------:R-:W-:-:S03]  /*fb90*/  SHF.R.S32.HI R11, RZ, 0x1f, R29 ;  /* 0x0000001fff0b7819 */ /* 0x000fc6000001141d */
[----:B------:R-:W-:Y:S01]  /*fba0*/  STL [R1+0x82c], R0 ;  /* 0x00082c0001007387 */ /* 0x000fe20000100800 */
[----:B------:R-:W-:-:S03]  /*fbb0*/  LEA.HI.X R11, R29, UR7, R11, 0x2, P1 ;  /* 0x000000071d0b7c11 */ /* 0x000fc600088f140b */
[----:B-1----:R-:W2:Y:S04]  /*fbc0*/  LDL.LU R3, [R1+0x428] ;  /* 0x0004280001037983 */ /* 0x002ea80000300800 */
[----:B---3--:R-:W3:Y:S04]  /*fbd0*/  LDL.LU R2, [R1+0x42c] ;  /* 0x00042c0001027983 */ /* 0x008ee80000300800 */
[----:B------:R-:W3:Y:S04]  /*fbe0*/  LDL.LU R8, [R1+0x430] ;  /* 0x0004300001087983 */ /* 0x000ee80000300800 */
[----:B------:R-:W3:Y:S01]  /*fbf0*/  LDL.LU R29, [R1+0x434] ;  /* 0x00043400011d7983 */ /* 0x000ee20000300800 */
[----:B-----5:R-:W-:-:S02]  /*fc00*/  SHF.R.S32.HI R13, RZ, 0x1f, R20 ;  /* 0x0000001fff0d7819 */ /* 0x020fc40000011414 */
[----:B------:R-:W-:Y:S02]  /*fc10*/  LEA R4, P0, R20, UR4, 0x2 ;  /* 0x0000000414047c11 */ /* 0x000fe4000f8010ff */
[----:B------:R-:W-:Y:S02]  /*fc20*/  LEA R5, P1, R21, UR4, 0x2 ;  /* 0x0000000415057c11 */ /* 0x000fe4000f8210ff */
[----:B------:R-:W-:Y:S01]  /*fc30*/  LEA R6, P2, R22, UR4, 0x2 ;  /* 0x0000000416067c11 */ /* 0x000fe2000f8410ff */
[----:B------:R-:W-:Y:S01]  /*fc40*/  STL [R1+0x830], R11 ;  /* 0x0008300b01007387 */ /* 0x000fe20000100800 */
[----:B------:R-:W-:Y:S02]  /*fc50*/  LEA R7, P3, R23, UR4, 0x2 ;  /* 0x0000000417077c11 */ /* 0x000fe4000f8610ff */
[----:B------:R-:W-:Y:S01]  /*fc60*/  LEA.HI.X R13, R20, UR7, R13, 0x2, P0 ;  /* 0x00000007140d7c11 */ /* 0x000fe200080f140d */
[----:B------:R-:W-:Y:S04]  /*fc70*/  STL [R1+0x834], R4 ;  /* 0x0008340401007387 */ /* 0x000fe80000100800 */
[----:B------:R-:W-:Y:S04]  /*fc80*/  STL [R1+0x838], R5 ;  /* 0x0008380501007387 */ /* 0x000fe80000100800 */
[----:B------:R-:W-:Y:S04]  /*fc90*/  STL [R1+0x83c], R6 ;  /* 0x00083c0601007387 */ /* 0x000fe80000100800 */
[----:B------:R1:W-:Y:S04]  /*fca0*/  STL [R1+0x840], R7 ;  /* 0x0008400701007387 */ /* 0x0003e80000100800 */
[----:B------:R-:W-:Y:S04]  /*fcb0*/  STL [R1+0x844], R13 ;  /* 0x0008440d01007387 */ /* 0x000fe80000100800 */
[----:B-1----:R-:W5:Y:S04]  /*fcc0*/  LDL.LU R7, [R1+0x438] ;  /* 0x0004380001077983 */ /* 0x002f680000300800 */
[----:B------:R-:W5:Y:S04]  /*fcd0*/  LDL.LU R6, [R1+0x43c] ;  /* 0x00043c0001067983 */ /* 0x000f680000300800 */
[----:B------:R-:W5:Y:S04]  /*fce0*/  LDL.LU R5, [R1+0x440] ;  /* 0x0004400001057983 */ /* 0x000f680000300800 */
[----:B------:R-:W5:Y:S01]  /*fcf0*/  LDL.LU R9, [R1+0x444] ;  /* 0x0004440001097983 */ /* 0x000f620000300800 */
[----:B------:R-:W-:-:S02]  /*fd00*/  SHF.R.S32.HI R15, RZ, 0x1f, R21 ;  /* 0x0000001fff0f7819 */ /* 0x000fc40000011415 */
[----:B------:R-:W-:Y:S02]  /*fd10*/  SHF.R.S32.HI R17, RZ, 0x1f, R22 ;  /* 0x0000001fff117819 */ /* 0x000fe40000011416 */
[----:B------:R-:W-:Y:S02]  /*fd20*/  LEA.HI.X R15, R21, UR7, R15, 0x2, P1 ;  /* 0x00000007150f7c11 */ /* 0x000fe400088f140f */
[----:B------:R-:W-:Y:S02]  /*fd30*/  LEA.HI.X R17, R22, UR7, R17, 0x2, P2 ;  /* 0x0000000716117c11 */ /* 0x000fe400090f1411 */
[----:B------:R-:W-:-:S04]  /*fd40*/  SHF.R.S32.HI R26, RZ, 0x1f, R23 ;  /* 0x0000001fff1a7819 */ /* 0x000fc80000011417 */
[----:B------:R-:W-:Y:S02]  /*fd50*/  LEA.HI.X R26, R23, UR7, R26, 0x2, P3 ;  /* 0x00000007171a7c11 */ /* 0x000fe400098f141a */
[----:B----4-:R-:W-:Y:S02]  /*fd60*/  SHF.R.S32.HI R21, RZ, 0x1f, R24 ;  /* 0x0000001fff157819 */ /* 0x010fe40000011418 */
[C---:B------:R-:W-:Y:S02]  /*fd70*/  LEA R14, P1, R24.reuse, UR4, 0x2 ;  /* 0x00000004180e7c11 */ /* 0x040fe4000f8210ff */
[----:B--2---:R-:W-:Y:S02]  /*fd80*/  SHF.R.S32.HI R22, RZ, 0x1f, R25 ;  /* 0x0000001fff167819 */ /* 0x004fe40000011419 */
[----:B------:R-:W-:Y:S02]  /*fd90*/  LEA.HI.X R4, R24, UR7, R21, 0x2, P1 ;  /* 0x0000000718047c11 */ /* 0x000fe400088f1415 */
[----:B------:R-:W-:-:S03]  /*fda0*/  LEA R16, P2, R25, UR4, 0x2 ;  /* 0x0000000419107c11 */ /* 0x000fc6000f8410ff */
[----:B------:R1:W-:Y:S01]  /*fdb0*/  STL [R1], R4 ;  /* 0x0000000401007387 */ /* 0x0003e20000100800 */
[----:B------:R-:W-:Y:S02]  /*fdc0*/  LEA.HI.X R10, R25, UR7, R22, 0x2, P2 ;  /* 0x00000007190a7c11 */ /* 0x000fe400090f1416 */
[----:B------:R-:W-:Y:S02]  /*fdd0*/  SHF.R.S32.HI R23, RZ, 0x1f, R28 ;  /* 0x0000001fff177819 */ /* 0x000fe4000001141c */
[C---:B------:R-:W-:Y:S01]  /*fde0*/  LEA R18, P3, R28.reuse, UR4, 0x2 ;  /* 0x000000041c127c11 */ /* 0x040fe2000f8610ff */
[----:B-1----:R-:W2:Y:S03]  /*fdf0*/  LDL.LU R4, [R1+0x448] ;  /* 0x0004480001047983 */ /* 0x002ea60000300800 */
[----:B------:R-:W-:Y:S01]  /*fe00*/  LEA.HI.X R0, R28, UR7, R23, 0x2, P3 ;  /* 0x000000071c007c11 */ /* 0x000fe200098f1417 */
[----:B------:R-:W-:Y:S04]  /*fe10*/  STL [R1+0x4], R10 ;  /* 0x0000040a01007387 */ /* 0x000fe80000100800 */
[----:B------:R-:W4:Y:S04]  /*fe20*/  LDL.LU R11, [R1+0x44c] ;  /* 0x00044c00010b7983 */ /* 0x000f280000300800 */
[----:B------:R1:W-:Y:S04]  /*fe30*/  STL [R1+0x10], R0 ;  /* 0x0000100001007387 */ /* 0x0003e80000100800 */
[----:B-1----:R-:W4:Y:S04]  /*fe40*/  LDL.LU R0, [R1+0x450] ;  /* 0x0004500001007983 */ /* 0x002f280000300800 */
[----:B------:R-:W4:Y:S01]  /*fe50*/  LDL.LU R10, [R1+0x454] ;  /* 0x00045400010a7983 */ /* 0x000f220000300800 */
[----:B------:R-:W-:-:S02]  /*fe60*/  SHF.R.S32.HI R20, RZ, 0x1f, R27 ;  /* 0x0000001fff147819 */ /* 0x000fc4000001141b */
[----:B------:R-:W-:Y:S02]  /*fe70*/  LEA R12, P0, R27, UR4, 0x2 ;  /* 0x000000041b0c7c11 */ /* 0x000fe4000f8010ff */
[----:B---3--:R-:W-:Y:S02]  /*fe80*/  LEA R13, P3, R29, UR4, 0x2 ;  /* 0x000000041d0d7c11 */ /* 0x008fe4000f8610ff */
[----:B------:R-:W-:Y:S02]  /*fe90*/  LEA.HI.X R27, R27, UR7, R20, 0x2, P0 ;  /* 0x000000071b1b7c11 */ /* 0x000fe400080f1414 */
[----:B------:R-:W-:Y:S02]  /*fea0*/  SHF.R.S32.HI R20, RZ, 0x1f, R3 ;  /* 0x0000001fff147819 */ /* 0x000fe40000011403 */
[----:B------:R-:W-:Y:S02]  /*feb0*/  LEA R24, P0, R3, UR4, 0x2 ;  /* 0x0000000403187c11 */ /* 0x000fe4000f8010ff */
[----:B------:R-:W-:-:S02]  /*fec0*/  SHF.R.S32.HI R21, RZ, 0x1f, R2 ;  /* 0x0000001fff157819 */ /* 0x000fc40000011402 */
[----:B------:R-:W-:Y:S01]  /*fed0*/  LEA R25, P1, R2, UR4, 0x2 ;  /* 0x0000000402197c11 */ /* 0x000fe2000f8210ff */
[----:B------:R1:W-:Y:S01]  /*fee0*/  STL [R1+0x8], R13 ;  /* 0x0000080d01007387 */ /* 0x0003e20000100800 */
[----:B------:R-:W-:Y:S02]  /*fef0*/  SHF.R.S32.HI R22, RZ, 0x1f, R8 ;  /* 0x0000001fff167819 */ /* 0x000fe40000011408 */
[C---:B------:R-:W-:Y:S02]  /*ff00*/  LEA R28, P2, R8.reuse, UR4, 0x2 ;  /* 0x00000004081c7c11 */ /* 0x040fe4000f8410ff */
[----:B------:R-:W-:Y:S02]  /*ff10*/  LEA.HI.X R19, R3, UR7, R20, 0x2, P0 ;  /* 0x0000000703137c11 */ /* 0x000fe400080f1414 */
[----:B------:R-:W-:Y:S02]  /*ff20*/  LEA.HI.X R3, R8, UR7, R22, 0x2, P2 ;  /* 0x0000000708037c11 */ /* 0x000fe400090f1416 */
[----:B-1----:R-:W-:Y:S01]  /*ff30*/  LEA.HI.X R13, R2, UR7, R21, 0x2, P1 ;  /* 0x00000007020d7c11 */ /* 0x002fe200088f1415 */
[----:B------:R1:W-:Y:S01]  /*ff40*/  STL [R1+0x14], R19 ;  /* 0x0000141301007387 */ /* 0x0003e20000100800 */
[----:B------:R-:W-:-:S03]  /*ff50*/  SHF.R.S32.HI R23, RZ, 0x1f, R29 ;  /* 0x0000001fff177819 */ /* 0x000fc6000001141d */
[----:B------:R5:W-:Y:S01]  /*ff60*/  STL [R1+0x20], R13 ;  /* 0x0000200d01007387 */ /* 0x000be20000100800 */
[----:B------:R-:W-:-:S03]  /*ff70*/  LEA.HI.X R2, R29, UR7, R23, 0x2, P3 ;  /* 0x000000071d027c11 */ /* 0x000fc600098f1417 */
[----:B-1----:R-:W3:Y:S04]  /*ff80*/  LDL.LU R19, [R1+0x458] ;  /* 0x0004580001137983 */ /* 0x002ee80000300800 */
[----:B------:R1:W-:Y:S01]  /*ff90*/  STL [R1+0x24], R3 ;  /* 0x0000240301007387 */ /* 0x0003e20000100800 */
[----:B-----5:R-:W-:-:S03]  /*ffa0*/  LEA R13, P1, R6, UR4, 0x2 ;  /* 0x00000004060d7c11 */ /* 0x020fc6000f8210ff */
[----:B-1----:R-:W5:Y:S04]  /*ffb0*/  LDL.LU R3, [R1+0x45c] ;  /* 0x00045c0001037983 */ /* 0x002f680000300800 */
[----:B------:R1:W-:Y:S04]  /*ffc0*/  STL [R1+0x30], R2 ;  /* 0x0000300201007387 */ /* 0x0003e80000100800 */
[----:B-1----:R-:W3:Y:S04]  /*ffd0*/  LDL.LU R2, [R1+0x460] ;  /* 0x0004600001027983 */ /* 0x002ee80000300800 */
[----:B------:R-:W3:Y:S04]  /*ffe0*/  LDL.LU R8, [R1+0x464] ;  /* 0x0004640001087983 */ /* 0x000ee80000300800 */
[----:B------:R1:W-:Y:S01]  /*fff0*/  STL [R1+0xc], R13 ;  /* 0x00000c0d01007387 */ /* 0x0003e20000100800 */
[----:B------:R-:W-:-:S02]  /*10000*/  SHF.R.S32.HI R20, RZ, 0x1f, R7 ;  /* 0x0000001fff147819 */ /* 0x000fc40000011407 */
[----:B-1----:R-:W-:Y:S02]  /*10010*/  LEA R13, P2, R5, UR4, 0x2 ;  /* 0x00000004050d7c11 */ /* 0x002fe4000f8410ff */
[----:B------:R-:W-:-:S03]  /*10020*/  LEA R29, P0, R7, UR4, 0x2 ;  /* 0x00000004071d7c11 */ /* 0x000fc6000f8010ff */
[----:B------:R1:W-:Y:S01]  /*10030*/  STL [R1+0x18], R13 ;  /* 0x0000180d01007387 */ /* 0x0003e20000100800 */
[----:B------:R-:W-:Y:S02]  /*10040*/  SHF.R.S32.HI R21, RZ, 0x1f, R6 ;  /* 0x0000001fff157819 */ /* 0x000fe40000011406 */
[----:B-1----:R-:W-:-:S05]  /*10050*/  LEA R13, P3, R9, UR4, 0x2 ;  /* 0x00000004090d7c11 */ /* 0x002fca000f8610ff */
[----:B------:R1:W-:Y:S01]  /*10060*/  STL [R1+0x28], R13 ;  /* 0x0000280d01007387 */ /* 0x0003e20000100800 */
[----:B------:R-:W-:Y:S02]  /*10070*/  SHF.R.S32.HI R22, RZ, 0x1f, R5 ;  /* 0x0000001fff167819 */ /* 0x000fe40000011405 */
[----:B-1----:R-:W-:Y:S02]  /*10080*/  LEA.HI.X R13, R7, UR7, R20, 0x2, P0 ;  /* 0x00000007070d7c11 */ /* 0x002fe400080f1414 */
[----:B------:R-:W-:-:S03]  /*10090*/  LEA.HI.X R7, R6, UR7, R21, 0x2, P1 ;  /* 0x0000000706077c11 */ /* 0x000fc600088f1415 */
[----:B------:R-:W-:Y:S01]  /*100a0*/  STL [R1+0x34], R13 ;  /* 0x0000340d01007387 */ /* 0x000fe20000100800 */
[----:B------:R-:W-:-:S03]  /*100b0*/  LEA.HI.X R6, R5, UR7, R22, 0x2, P2 ;  /* 0x0000000705067c11 */ /* 0x000fc600090f1416 */
[----:B------:R1:W-:Y:S01]  /*100c0*/  STL [R1+0x40], R7 ;  /* 0x0000400701007387 */ /* 0x0003e20000100800 */
[----:B------:R-:W-:-:S03]  /*100d0*/  SHF.R.S32.HI R23, RZ, 0x1f, R9 ;  /* 0x0000001fff177819 */ /* 0x000fc60000011409 */
[----:B-1----:R-:W3:Y:S01]  /*100e0*/  LDL.LU R7, [R1+0x468] ;  /* 0x0004680001077983 */ /* 0x002ee20000300800 */
[----:B------:R-:W-:-:S03]  /*100f0*/  LEA.HI.X R5, R9, UR7, R23, 0x2, P3 ;  /* 0x0000000709057c11 */ /* 0x000fc600098f1417 */
[----:B------:R1:W-:Y:S04]  /*10100*/  STL [R1+0x44], R6 ;  /* 0x0000440601007387 */ /* 0x0003e80000100800 */
[----:B-1----:R-:W3:Y:S04]  /*10110*/  LDL.LU R6, [R1+0x46c] ;  /* 0x00046c0001067983 */ /* 0x002ee80000300800 */
[----:B------:R1:W-:Y:S04]  /*10120*/  STL [R1+0x50], R5 ;  /* 0x0000500501007387 */ /* 0x0003e80000100800 */
[----:B-1----:R-:W3:Y:S04]  /*10130*/  LDL.LU R5, [R1+0x470] ;  /* 0x0004700001057983 */ /* 0x002ee80000300800 */
[----:B------:R-:W3:Y:S01]  /*10140*/  LDL.LU R9, [R1+0x474] ;  /* 0x0004740001097983 */ /* 0x000ee20000300800 */
[----:B--2---:R-:W-:-:S05]  /*10150*/  LEA R13, P0, R4, UR4, 0x2 ;  /* 0x00000004040d7c11 */ /* 0x004fca000f8010ff */
[----:B------:R4:W-:Y:S02]  /*10160*/  STL [R1+0x1c], R13 ;  /* 0x00001c0d01007387 */ /* 0x0009e40000100800 */
[----:B----4-:R-:W-:-:S05]  /*10170*/  LEA R13, P1, R11, UR4, 0x2 ;  /* 0x000000040b0d7c11 */ /* 0x010fca000f8210ff */
[----:B------:R1:W-:Y:S01]  /*10180*/  STL [R1+0x2c], R13 ;  /* 0x00002c0d01007387 */ /* 0x0003e20000100800 */
[----:B------:R-:W-:Y:S02]  /*10190*/  SHF.R.S32.HI R20, RZ, 0x1f, R4 ;  /* 0x0000001fff147819 */ /* 0x000fe40000011404 */
[----:B-1----:R-:W-:-:S05]  /*101a0*/  LEA R13, P2, R0, UR4, 0x2 ;  /* 0x00000004000d7c11 */ /* 0x002fca000f8410ff */
[----:B------:R1:W-:Y:S01]  /*101b0*/  STL [R1+0x38], R13 ;  /* 0x0000380d01007387 */ /* 0x0003e20000100800 */
[----:B------:R-:W-:Y:S02]  /*101c0*/  SHF.R.S32.HI R21, RZ, 0x1f, R11 ;  /* 0x0000001fff157819 */ /* 0x000fe4000001140b */
[----:B------:R-:W-:Y:S02]  /*101d0*/  SHF.R.S32.HI R22, RZ, 0x1f, R0 ;  /* 0x0000001fff167819 */ /* 0x000fe40000011400 */
[----:B------:R-:W-:Y:S02]  /*101e0*/  SHF.R.S32.HI R23, RZ, 0x1f, R10 ;  /* 0x0000001fff177819 */ /* 0x000fe4000001140a */
[----:B-1----:R-:W-:Y:S02]  /*101f0*/  LEA R13, P3, R10, UR4, 0x2 ;  /* 0x000000040a0d7c11 */ /* 0x002fe4000f8610ff */
[----:B------:R-:W-:-:S03]  /*10200*/  LEA.HI.X R11, R11, UR7, R21, 0x2, P1 ;  /* 0x000000070b0b7c11 */ /* 0x000fc600088f1415 */
[----:B------:R1:W-:Y:S02]  /*10210*/  STL [R1+0x48], R13 ;  /* 0x0000480d01007387 */ /* 0x0003e40000100800 */
[----:B-1----:R-:W-:Y:S02]  /*10220*/  LEA.HI.X R13, R4, UR7, R20, 0x2, P0 ;  /* 0x00000007040d7c11 */ /* 0x002fe400080f1414 */
[----:B------:R-:W-:Y:S02]  /*10230*/  LEA.HI.X R4, R0, UR7, R22, 0x2, P2 ;  /* 0x0000000700047c11 */ /* 0x000fe400090f1416 */
[----:B------:R-:W-:Y:S01]  /*10240*/  LEA.HI.X R0, R10, UR7, R23, 0x2, P3 ;  /* 0x000000070a007c11 */ /* 0x000fe200098f1417 */
[----:B------:R-:W-:Y:S04]  /*10250*/  STL [R1+0x54], R13 ;  /* 0x0000540d01007387 */ /* 0x000fe80000100800 */
[----:B------:R-:W-:Y:S04]  /*10260*/  STL [R1+0x60], R11 ;  /* 0x0000600b01007387 */ /* 0x000fe80000100800 */
[----:B------:R1:W-:Y:S04]  /*10270*/  STL [R1+0x64], R4 ;  /* 0x0000640401007387 */ /* 0x0003e80000100800 */
[----:B------:R3:W-:Y:S04]  /*10280*/  STL [R1+0x70], R0 ;  /* 0x0000700001007387 */ /* 0x0007e80000100800 */
[----:B-1----:R-:W2:Y:S01]  /*10290*/  LDL.LU R4, [R1+0x478] ;  /* 0x0004780001047983 */ /* 0x002ea20000300800 */
[----:B-----5:R-:W-:-:S02]  /*102a0*/  LEA R13, P1, R3, UR4, 0x2 ;  /* 0x00000004030d7c11 */ /* 0x020fc4000f8210ff */
[----:B---3--:R-:W-:Y:S01]  /*102b0*/  LEA R0, P0, R19, UR4, 0x2 ;  /* 0x0000000413007c11 */ /* 0x008fe2000f8010ff */
[----:B------:R-:W3:Y:S04]  /*102c0*/  LDL.LU R11, [R1+0x47c] ;  /* 0x00047c00010b7983 */ /* 0x000ee80000300800 */
[----:B------:R1:W-:Y:S04]  /*102d0*/  STL [R1+0x3c], R0 ;  /* 0x00003c0001007387 */ /* 0x0003e80000100800 */
[----:B-1----:R-:W4:Y:S04]  /*102e0*/  LDL.LU R0, [R1+0x480] ;  /* 0x0004800001007983 */ /* 0x002f280000300800 */
[----:B------:R-:W5:Y:S04]  /*102f0*/  LDL.LU R10, [R1+0x484] ;  /* 0x00048400010a7983 */ /* 0x000f680000300800 */
[----:B------:R1:W-:Y:S01]  /*10300*/  STL [R1+0x4c], R13 ;  /* 0x00004c0d01007387 */ /* 0x0003e20000100800 */
[----:B------:R-:W-:-:S02]  /*10310*/  SHF.R.S32.HI R20, RZ, 0x1f, R19 ;  /* 0x0000001fff147819 */ /* 0x000fc40000011413 */
[----:B-1----:R-:W-:Y:S02]  /*10320*/  LEA R13, P2, R2, UR4, 0x2 ;  /* 0x00000004020d7c11 */ /* 0x002fe4000f8410ff */
[----:B------:R-:W-:-:S03]  /*10330*/  SHF.R.S32.HI R21, RZ, 0x1f, R3 ;  /* 0x0000001fff157819 */ /* 0x000fc60000011403 */
[----:B------:R1:W-:Y:S01]  /*10340*/  STL [R1+0x58], R13 ;  /* 0x0000580d01007387 */ /* 0x0003e20000100800 */
[----:B------:R-:W-:Y:S02]  /*10350*/  SHF.R.S32.HI R22, RZ, 0x1f, R2 ;  /* 0x0000001fff167819 */ /* 0x000fe40000011402 */
[----:B------:R-:W-:Y:S02]  /*10360*/  SHF.R.S32.HI R23, RZ, 0x1f, R8 ;  /* 0x0000001fff177819 */ /* 0x000fe40000011408 */
[----:B------:R-:W-:Y:S02]  /*10370*/  LEA.HI.X R19, R19, UR7, R20, 0x2, P0 ;  /* 0x0000000713137c11 */ /* 0x000fe400080f1414 */
[----:B-1----:R-:W-:-:S05]  /*10380*/  LEA R13, P3, R8, UR4, 0x2 ;  /* 0x00000004080d7c11 */ /* 0x002fca000f8610ff */
[----:B------:R1:W-:Y:S04]  /*10390*/  STL [R1+0x68], R13 ;  /* 0x0000680d01007387 */ /* 0x0003e80000100800 */
[----:B------:R1:W-:Y:S02]  /*103a0*/  STL [R1+0x74], R19 ;  /* 0x0000741301007387 */ /* 0x0003e40000100800 */
[----:B-1----:R-:W-:Y:S02]  /*103b0*/  LEA.HI.X R13, R3, UR7, R21, 0x2, P1 ;  /* 0x00000007030d7c11 */ /* 0x002fe400088f1415 */
[----:B------:R-:W-:Y:S02]  /*103c0*/  LEA.HI.X R3, R2, UR7, R22, 0x2, P2 ;  /* 0x0000000702037c11 */ /* 0x000fe400090f1416 */
[----:B------:R-:W-:Y:S01]  /*103d0*/  LEA.HI.X R2, R8, UR7, R23, 0x2, P3 ;  /* 0x0000000708027c11 */ /* 0x000fe200098f1417 */
[----:B------:R-:W-:Y:S04]  /*103e0*/  STL [R1+0x80], R13 ;  /* 0x0000800d01007387 */ /* 0x000fe80000100800 */
[----:B------:R1:W-:Y:S04]  /*103f0*/  STL [R1+0x84], R3 ;  /* 0x0000840301007387 */ /* 0x0003e80000100800 */
[----:B------:R1:W-:Y:S04]  /*10400*/  STL [R1+0x90], R2 ;  /* 0x0000900201007387 */ /* 0x0003e80000100800 */
[----:B------:R-:W5:Y:S04]  /*10410*/  LDL.LU R19, [R1+0x488] ;  /* 0x0004880001137983 */ /* 0x000f680000300800 */
[----:B-1----:R-:W5:Y:S01]  /*10420*/  LDL.LU R3, [R1+0x48c] ;  /* 0x00048c0001037983 */ /* 0x002f620000300800 */
[----:B------:R-:W-:-:S02]  /*10430*/  LEA R2, P0, R7, UR4, 0x2 ;  /* 0x0000000407027c11 */ /* 0x000fc4000f8010ff */
[----:B------:R-:W-:-:S03]  /*10440*/  LEA R13, P1, R6, UR4, 0x2 ;  /* 0x00000004060d7c11 */ /* 0x000fc6000f8210ff */
[----:B------:R1:W-:Y:S04]  /*10450*/  STL [R1+0x5c], R2 ;  /* 0x00005c0201007387 */ /* 0x0003e80000100800 */
[----:B-1----:R-:W5:Y:S04]  /*10460*/  LDL.LU R2, [R1+0x490] ;  /* 0x0004900001027983 */ /* 0x002f680000300800 */
[----:B------:R-:W5:Y:S04]  /*10470*/  LDL.LU R8, [R1+0x494] ;  /* 0x0004940001087983 */ /* 0x000f680000300800 */
[----:B------:R1:W-:Y:S01]  /*10480*/  STL [R1+0x6c], R13 ;  /* 0x00006c0d01007387 */ /* 0x0003e20000100800 */
[----:B------:R-:W-:-:S02]  /*10490*/  SHF.R.S32.HI R20, RZ, 0x1f, R7 ;  /* 0x0000001fff147819 */ /* 0x000fc40000011407 */
[----:B-1----:R-:W-:-:S05]  /*104a0*/  LEA R13, P2, R5, UR4, 0x2 ;  /* 0x00000004050d7c11 */ /* 0x002fca000f8410ff */
[----:B------:R1:W-:Y:S01]  /*104b0*/  STL [R1+0x78], R13 ;  /* 0x0000780d01007387 */ /* 0x0003e20000100800 */
[----:B------:R-:W-:Y:S02]  /*104c0*/  SHF.R.S32.HI R21, RZ, 0x1f, R6 ;  /* 0x0000001fff157819 */ /* 0x000fe40000011406 */
[----:B-1----:R-:W-:-:S05]  /*104d0*/  LEA R13, P3, R9, UR4, 0x2 ;  /* 0x00000004090d7c11 */ /* 0x002fca000f8610ff */
[----:B------:R1:W-:Y:S02]  /*104e0*/  STL [R1+0x88], R13 ;  /* 0x0000880d01007387 */ /* 0x0003e40000100800 */
[----:B-1----:R-:W-:Y:S02]  /*104f0*/  LEA.HI.X R13, R7, UR7, R20, 0x2, P0 ;  /* 0x00000007070d7c11 */ /* 0x002fe400080f1414 */
[----:B------:R-:W-:-:S03]  /*10500*/  LEA.HI.X R7, R6, UR7, R21, 0x2, P1 ;  /* 0x0000000706077c11 */ /* 0x000fc600088f1415 */
[----:B------:R-:W-:Y:S04]  /*10510*/  STL [R1+0x94], R13 ;  /* 0x0000940d01007387 */ /* 0x000fe80000100800 */
[----:B------:R1:W-:Y:S04]  /*10520*/  STL [R1+0xc4], R7 ;  /* 0x0000c40701007387 */ /* 0x0003e80000100800 */
[----:B-1----:R-:W5:Y:S01]  /*10530*/  LDL.LU R7, [R1+0x498] ;  /* 0x0004980001077983 */ /* 0x002f620000300800 */
[----:B------:R-:W-:Y:S02]  /*10540*/  SHF.R.S32.HI R22, RZ, 0x1f, R5 ;  /* 0x0000001fff167819 */ /* 0x000fe40000011405 */
[----:B------:R-:W-:-:S02]  /*10550*/  SHF.R.S32.HI R23, RZ, 0x1f, R9 ;  /* 0x0000001fff177819 */ /* 0x000fc40000011409 */
[----:B------:R-:W-:Y:S02]  /*10560*/  LEA.HI.X R6, R5, UR7, R22, 0x2, P2 ;  /* 0x0000000705067c11 */ /* 0x000fe400090f1416 */
[----:B------:R-:W-:-:S03]  /*10570*/  LEA.HI.X R5, R9, UR7, R23, 0x2, P3 ;  /* 0x0000000709057c11 */ /* 0x000fc600098f1417 */
[----:B------:R1:W-:Y:S04]  /*10580*/  STL [R1+0xc8], R6 ;  /* 0x0000c80601007387 */ /* 0x0003e80000100800 */
[----:B-1----:R-:W5:Y:S04]  /*10590*/  LDL.LU R6, [R1+0x49c] ;  /* 0x00049c0001067983 */ /* 0x002f680000300800 */
[----:B------:R1:W-:Y:S04]  /*105a0*/  STL [R1+0x124], R5 ;  /* 0x0001240501007387 */ /* 0x0003e80000100800 */
[----:B-1----:R-:W5:Y:S04]  /*105b0*/  LDL.LU R5, [R1+0x4a0] ;  /* 0x0004a00001057983 */ /* 0x002f680000300800 */
[----:B------:R-:W5:Y:S01]  /*105c0*/  LDL.LU R9, [R1+0x4a4] ;  /* 0x0004a40001097983 */ /* 0x000f620000300800 */
[----:B--2---:R-:W-:-:S05]  /*105d0*/  LEA R13, P0, R4, UR4, 0x2 ;  /* 0x00000004040d7c11 */ /* 0x004fca000f8010ff */
[----:B------:R3:W-:Y:S02]  /*105e0*/  STL [R1+0x7c], R13 ;  /* 0x00007c0d01007387 */ /* 0x0007e40000100800 */
[----:B---3--:R-:W-:-:S05]  /*105f0*/  LEA R13, P1, R11, UR4, 0x2 ;  /* 0x000000040b0d7c11 */ /* 0x008fca000f8210ff */
[----:B------:R4:W-:Y:S01]  /*10600*/  STL [R1+0x8c], R13 ;  /* 0x00008c0d01007387 */ /* 0x0009e20000100800 */
[----:B------:R-:W-:Y:S02]  /*10610*/  SHF.R.S32.HI R20, RZ, 0x1f, R4 ;  /* 0x0000001fff147819 */ /* 0x000fe40000011404 */
[----:B----4-:R-:W-:-:S05]  /*10620*/  LEA R13, P2, R0, UR4, 0x2 ;  /* 0x00000004000d7c11 */ /* 0x010fca000f8410ff */
[----:B------:R5:W-:Y:S01]  /*10630*/  STL [R1+0x98], R13 ;  /* 0x0000980d01007387 */ /* 0x000be20000100800 */
[----:B------:R-:W-:Y:S02]  /*10640*/  SHF.R.S32.HI R21, RZ, 0x1f, R11 ;  /* 0x0000001fff157819 */ /* 0x000fe4000001140b */
[----:B------:R-:W-:Y:S02]  /*10650*/  SHF.R.S32.HI R22, RZ, 0x1f, R0 ;  /* 0x0000001fff167819 */ /* 0x000fe40000011400 */
[----:B-----5:R-:W-:-:S05]  /*10660*/  LEA R13, P3, R10, UR4, 0x2 ;  /* 0x000000040a0d7c11 */ /* 0x020fca000f8610ff */
[----:B------:R1:W-:Y:S01]  /*10670*/  STL [R1+0xcc], R13 ;  /* 0x0000cc0d01007387 */ /* 0x0003e20000100800 */
[----:B------:R-:W-:Y:S02]  /*10680*/  SHF.R.S32.HI R23, RZ, 0x1f, R10 ;  /* 0x0000001fff177819 */ /* 0x000fe4000001140a */
[----:B-1----:R-:W-:Y:S02]  /*10690*/  LEA.HI.X R13, R4, UR7, R20, 0x2, P0 ;  /* 0x00000007040d7c11 */ /* 0x002fe400080f1414 */
[----:B------:R-:W-:Y:S02]  /*106a0*/  LEA.HI.X R4, R11, UR7, R21, 0x2, P1 ;  /* 0x000000070b047c11 */ /* 0x000fe400088f1415 */
[----:B------:R-:W-:Y:S01]  /*106b0*/  LEA.HI.X R11, R0, UR7, R22, 0x2, P2 ;  /* 0x00000007000b7c11 */ /* 0x000fe200090f1416 */
[----:B------:R-:W-:Y:S01]  /*106c0*/  STL [R1+0x128], R13 ;  /* 0x0001280d01007387 */ /* 0x000fe20000100800 */
[----:B------:R-:W-:-:S03]  /*106d0*/  LEA.HI.X R0, R10, UR7, R23, 0x2, P3 ;  /* 0x000000070a007c11 */ /* 0x000fc600098f1417 */
[----:B------:R1:W-:Y:S04]  /*106e0*/  STL [R1+0x134], R4 ;  /* 0x0001340401007387 */ /* 0x0003e80000100800 */
[----:B-1----:R-:W2:Y:S04]  /*106f0*/  LDL.LU R4, [R1+0x4ac] ;  /* 0x0004ac0001047983 */ /* 0x002ea80000300800 */
[----:B------:R1:W-:Y:S01]  /*10700*/  STL [R1+0x138], R11 ;  /* 0x0001380b01007387 */ /* 0x0003e20000100800 */
[----:B------:R-:W-:-:S03]  /*10710*/  LEA R13, P0, R19, UR4, 0x2 ;  /* 0x00000004130d7c11 */ /* 0x000fc6000f8010ff */
[----:B-1----:R-:W3:Y:S04]  /*10720*/  LDL.LU R11, [R1+0x4b0] ;  /* 0x0004b000010b7983 */ /* 0x002ee80000300800 */
[----:B------:R1:W-:Y:S04]  /*10730*/  STL [R1+0x144], R0 ;  /* 0x0001440001007387 */ /* 0x0003e80000100800 */
[----:B-1----:R-:W4:Y:S04]  /*10740*/  LDL.LU R0, [R1+0x4b4] ;  /* 0x0004b40001007983 */ /* 0x002f280000300800 */
[----:B------:R-:W5:Y:S04]  /*10750*/  LDL.LU R10, [R1+0x4b8] ;  /* 0x0004b800010a7983 */ /* 0x000f680000300800 */
[----:B------:R1:W-:Y:S02]  /*10760*/  STL [R1+0x9c], R13 ;  /* 0x00009c0d01007387 */ /* 0x0003e40000100800 */
[----:B-1----:R-:W-:-:S05]  /*10770*/  LEA R13, P1, R3, UR4, 0x2 ;  /* 0x00000004030d7c11 */ /* 0x002fca000f8210ff */
[----:B------:R1:W-:Y:S01]  /*10780*/  STL [R1+0x120], R13 ;  /* 0x0001200d01007387 */ /* 0x0003e20000100800 */
[----:B------:R-:W-:Y:S02]  /*10790*/  SHF.R.S32.HI R20, RZ, 0x1f, R19 ;  /* 0x0000001fff147819 */ /* 0x000fe40000011413 */
        /* <DEDUP_REMOVED lines=17> */
[----:B------:R-:W-:-:S05]  /*108b0*/  LEA R2, P0, R7, UR4, 0x2 ;  /* 0x0000000407027c11 */ /* 0x000fca000f8010ff */
[----:B------:R1:W-:Y:S04]  /*108c0*/  STL [R1+0x130], R2 ;  /* 0x0001300201007387 */ /* 0x0003e80000100800 */
[----:B-1----:R-:W5:Y:S04]  /*108d0*/  LDL.LU R2, [R1+0x4c4] ;  /* 0x0004c40001027983 */ /* 0x002f680000300800 */
[----:B------:R-:W5:Y:S01]  /*108e0*/  LDL.LU R8, [R1+0x4c8] ;  /* 0x0004c80001087983 */ /* 0x000f620000300800 */
[----:B------:R-:W-:-:S05]  /*108f0*/  LEA R13, P1, R6, UR4, 0x2 ;  /* 0x00000004060d7c11 */ /* 0x000fca000f8210ff */
[----:B------:R1:W-:Y:S01]  /*10900*/  STL [R1+0x140], R13 ;  /* 0x0001400d01007387 */ /* 0x0003e20000100800 */
[----:B------:R-:W-:Y:S02]  /*10910*/  SHF.R.S32.HI R20, RZ, 0x1f, R7 ;  /* 0x0000001fff147819 */ /* 0x000fe40000011407 */
[----:B-1----:R-:W-:-:S05]  /*10920*/  LEA R13, P2, R5, UR4, 0x2 ;  /* 0x00000004050d7c11 */ /* 0x002fca000f8410ff */
[----:B------:R1:W-:Y:S01]  /*10930*/  STL [R1+0x14c], R13 ;  /* 0x00014c0d01007387 */ /* 0x0003e20000100800 */
[----:B------:R-:W-:Y:S02]  /*10940*/  SHF.R.S32.HI R21, RZ, 0x1f, R6 ;  /* 0x0000001fff157819 */ /* 0x000fe40000011406 */
[----:B------:R-:W-:Y:S02]  /*10950*/  SHF.R.S32.HI R22, RZ, 0x1f, R5 ;  /* 0x0000001fff167819 */ /* 0x000fe40000011405 */
[----:B------:R-:W-:Y:S02]  /*10960*/  SHF.R.S32.HI R23, RZ, 0x1f, R9 ;  /* 0x0000001fff177819 */ /* 0x000fe40000011409 */
[----:B-1----:R-:W-:-:S05]  /*10970*/  LEA R13, P3, R9, UR4, 0x2 ;  /* 0x00000004090d7c11 */ /* 0x002fca000f8610ff */
[----:B------:R1:W-:Y:S02]  /*10980*/  STL [R1+0x15c], R13 ;  /* 0x00015c0d01007387 */ /* 0x0003e40000100800 */
[----:B-1----:R-:W-:Y:S02]  /*10990*/  LEA.HI.X R13, R7, UR7, R20, 0x2, P0 ;  /* 0x00000007070d7c11 */ /* 0x002fe400080f1414 */
[----:B------:R-:W-:Y:S02]  /*109a0*/  LEA.HI.X R7, R6, UR7, R21, 0x2, P1 ;  /* 0x0000000706077c11 */ /* 0x000fe400088f1415 */
[----:B------:R-:W-:Y:S02]  /*109b0*/  LEA.HI.X R6, R5, UR7, R22, 0x2, P2 ;  /* 0x0000000705067c11 */ /* 0x000fe400090f1416 */
[----:B------:R-:W-:Y:S01]  /*109c0*/  LEA.HI.X R5, R9, UR7, R23, 0x2, P3 ;  /* 0x0000000709057c11 */ /* 0x000fe200098f1417 */
[----:B------:R1:W-:Y:S04]  /*109d0*/  STL [R1+0x168], R13 ;  /* 0x0001680d01007387 */ /* 0x0003e80000100800 */
[----:B------:R-:W-:Y:S04]  /*109e0*/  STL [R1+0x174], R7 ;  /* 0x0001740701007387 */ /* 0x000fe80000100800 */
[----:B------:R-:W-:Y:S04]  /*109f0*/  STL [R1+0x178], R6 ;  /* 0x0001780601007387 */ /* 0x000fe80000100800 */
[----:B------:R2:W-:Y:S04]  /*10a00*/  STL [R1+0x184], R5 ;  /* 0x0001840501007387 */ /* 0x0005e80000100800 */
[----:B-1----:R-:W5:Y:S04]  /*10a10*/  LDL.LU R13, [R1+0x4cc] ;  /* 0x0004cc00010d7983 */ /* 0x002f680000300800 */
[----:B------:R-:W5:Y:S01]  /*10a20*/  LDL.LU R9, [R1+0x4d0] ;  /* 0x0004d00001097983 */ /* 0x000f620000300800 */
[----:B--2---:R-:W-:-:S05]  /*10a30*/  LEA R5, P0, R4, UR4, 0x2 ;  /* 0x0000000404057c11 */ /* 0x004fca000f8010ff */
[----:B------:R3:W-:Y:S04]  /*10a40*/  STL [R1+0x150], R5 ;  /* 0x0001500501007387 */ /* 0x0007e80000100800 */
[----:B------:R-:W2:Y:S04]  /*10a50*/  LDL.LU R7, [R1+0x4d4] ;  /* 0x0004d40001077983 */ /* 0x000ea80000300800 */
[----:B------:R-:W2:Y:S01]  /*10a60*/  LDL.LU R6, [R1+0x4d8] ;  /* 0x0004d80001067983 */ /* 0x000ea20000300800 */
[----:B---3--:R-:W-:-:S05]  /*10a70*/  LEA R5, P1, R11, UR4, 0x2 ;  /* 0x000000040b057c11 */ /* 0x008fca000f8210ff */
[----:B------:R4:W-:Y:S01]  /*10a80*/  STL [R1+0x160], R5 ;  /* 0x0001600501007387 */ /* 0x0009e20000100800 */
[----:B------:R-:W-:Y:S02]  /*10a90*/  SHF.R.S32.HI R20, RZ, 0x1f, R4 ;  /* 0x0000001fff147819 */ /* 0x000fe40000011404 */
[----:B----4-:R-:W-:Y:S02]  /*10aa0*/  LEA R5, P2, R0, UR4, 0x2 ;  /* 0x0000000400057c11 */ /* 0x010fe4000f8410ff */
[----:B------:R-:W-:-:S03]  /*10ab0*/  SHF.R.S32.HI R21, RZ, 0x1f, R11 ;  /* 0x0000001fff157819 */ /* 0x000fc6000001140b */
[----:B------:R5:W-:Y:S01]  /*10ac0*/  STL [R1+0x16c], R5 ;  /* 0x00016c0501007387 */ /* 0x000be20000100800 */
[----:B------:R-:W-:Y:S02]  /*10ad0*/  SHF.R.S32.HI R22, RZ, 0x1f, R0 ;  /* 0x0000001fff167819 */ /* 0x000fe40000011400 */
[----:B------:R-:W-:Y:S02]  /*10ae0*/  LEA.HI.X R20, R4, UR7, R20, 0x2, P0 ;  /* 0x0000000704147c11 */ /* 0x000fe400080f1414 */
[----:B-----5:R-:W-:Y:S02]  /*10af0*/  LEA R5, P3, R10, UR4, 0x2 ;  /* 0x000000040a057c11 */ /* 0x020fe4000f8610ff */
[----:B------:R-:W-:-:S03]  /*10b00*/  SHF.R.S32.HI R23, RZ, 0x1f, R10 ;  /* 0x0000001fff177819 */ /* 0x000fc6000001140a */
[----:B------:R1:W-:Y:S01]  /*10b10*/  STL [R1+0x17c], R5 ;  /* 0x00017c0501007387 */ /* 0x0003e20000100800 */
[----:B------:R-:W-:Y:S02]  /*10b20*/  LEA.HI.X R4, R0, UR7, R22, 0x2, P2 ;  /* 0x0000000700047c11 */ /* 0x000fe400090f1416 */
[----:B------:R-:W-:Y:S01]  /*10b30*/  LEA.HI.X R0, R10, UR7, R23, 0x2, P3 ;  /* 0x000000070a007c11 */ /* 0x000fe200098f1417 */
[----:B------:R-:W-:Y:S01]  /*10b40*/  STL [R1+0x188], R20 ;  /* 0x0001881401007387 */ /* 0x000fe20000100800 */
[----:B-1----:R-:W-:-:S05]  /*10b50*/  LEA.HI.X R5, R11, UR7, R21, 0x2, P1 ;  /* 0x000000070b057c11 */ /* 0x002fca00088f1415 */
[----:B------:R1:W-:Y:S04]  /*10b60*/  STL [R1+0x194], R5 ;  /* 0x0001940501007387 */ /* 0x0003e80000100800 */
[----:B-1----:R-:W3:Y:S04]  /*10b70*/  LDL.LU R5, [R1+0x4e0] ;  /* 0x0004e00001057983 */ /* 0x002ee80000300800 */
[----:B------:R1:W-:Y:S04]  /*10b80*/  STL [R1+0x198], R4 ;  /* 0x0001980401007387 */ /* 0x0003e80000100800 */
[----:B-1----:R-:W4:Y:S04]  /*10b90*/  LDL.LU R4, [R1+0x4e4] ;  /* 0x0004e40001047983 */ /* 0x002f280000300800 */
[----:B------:R1:W-:Y:S04]  /*10ba0*/  STL [R1+0x1a4], R0 ;  /* 0x0001a40001007387 */ /* 0x0003e80000100800 */
[----:B------:R-:W5:Y:S04]  /*10bb0*/  LDL.LU R11, [R1+0x4e8] ;  /* 0x0004e800010b7983 */ /* 0x000f680000300800 */
[----:B------:R-:W4:Y:S01]  /*10bc0*/  LDL.LU R10, [R1+0x4ec] ;  /* 0x0004ec00010a7983 */ /* 0x000f220000300800 */
[----:B-1----:R-:W-:-:S05]  /*10bd0*/  LEA R0, P0, R19, UR4, 0x2 ;  /* 0x0000000413007c11 */ /* 0x002fca000f8010ff */
[----:B------:R1:W-:Y:S02]  /*10be0*/  STL [R1+0x170], R0 ;  /* 0x0001700001007387 */ /* 0x0003e40000100800 */
[----:B-1----:R-:W-:-:S05]  /*10bf0*/  LEA R0, P1, R3, UR4, 0x2 ;  /* 0x0000000403007c11 */ /* 0x002fca000f8210ff */
[----:B------:R1:W-:Y:S01]  /*10c00*/  STL [R1+0x180], R0 ;  /* 0x0001800001007387 */ /* 0x0003e20000100800 */
[----:B------:R-:W-:Y:S02]  /*10c10*/  SHF.R.S32.HI R20, RZ, 0x1f, R19 ;  /* 0x0000001fff147819 */ /* 0x000fe40000011413 */
[----:B-1----:R-:W-:Y:S02]  /*10c20*/  LEA R0, P2, R2, UR4, 0x2 ;  /* 0x0000000402007c11 */ /* 0x002fe4000f8410ff */
[----:B------:R-:W-:-:S03]  /*10c30*/  SHF.R.S32.HI R21, RZ, 0x1f, R3 ;  /* 0x0000001fff157819 */ /* 0x000fc60000011403 */
[----:B------:R1:W-:Y:S01]  /*10c40*/  STL [R1+0x18c], R0 ;  /* 0x00018c0001007387 */ /* 0x0003e20000100800 */
[----:B------:R-:W-:Y:S02]  /*10c50*/  LEA.HI.X R19, R19, UR7, R20, 0x2, P0 ;  /* 0x0000000713137c11 */ /* 0x000fe400080f1414 */
[----:B-1----:R-:W-:Y:S02]  /*10c60*/  LEA R0, P3, R8, UR4, 0x2 ;  /* 0x0000000408007c11 */ /* 0x002fe4000f8610ff */
[----:B------:R-:W-:-:S03]  /*10c70*/  SHF.R.S32.HI R22, RZ, 0x1f, R2 ;  /* 0x0000001fff167819 */ /* 0x000fc60000011402 */
[----:B------:R1:W-:Y:S04]  /*10c80*/  STL [R1+0x19c], R0 ;  /* 0x00019c0001007387 */ /* 0x0003e80000100800 */
[----:B------:R-:W-:Y:S01]  /*10c90*/  STL [R1+0x1a8], R19 ;  /* 0x0001a81301007387 */ /* 0x000fe20000100800 */
[----:B-1----:R-:W-:Y:S02]  /*10ca0*/  LEA.HI.X R0, R3, UR7, R21, 0x2, P1 ;  /* 0x0000000703007c11 */ /* 0x002fe400088f1415 */
[----:B------:R-:W-:-:S03]  /*10cb0*/  LEA.HI.X R3, R2, UR7, R22, 0x2, P2 ;  /* 0x0000000702037c11 */ /* 0x000fc600090f1416 */
[----:B------:R1:W-:Y:S01]  /*10cc0*/  STL [R1+0x1d4], R0 ;  /* 0x0001d40001007387 */ /* 0x0003e20000100800 */
[----:B------:R-:W-:-:S03]  /*10cd0*/  SHF.R.S32.HI R23, RZ, 0x1f, R8 ;  /* 0x0000001fff177819 */ /* 0x000fc60000011408 */
[----:B-1----:R-:W5:Y:S01]  /*10ce0*/  LDL.LU R0, [R1+0x4f0] ;  /* 0x0004f00001007983 */ /* 0x002f620000300800 */
[----:B------:R-:W-:-:S03]  /*10cf0*/  LEA.HI.X R2, R8, UR7, R23, 0x2, P3 ;  /* 0x0000000708027c11 */ /* 0x000fc600098f1417 */
[----:B------:R1:W-:Y:S04]  /*10d00*/  STL [R1+0x1d8], R3 ;  /* 0x0001d80301007387 */ /* 0x0003e80000100800 */
[----:B------:R-:W5:Y:S04]  /*10d10*/  LDL.LU R19, [R1+0x4f4] ;  /* 0x0004f40001137983 */ /* 0x000f680000300800 */
[----:B------:R1:W-:Y:S04]  /*10d20*/  STL [R1+0x1f4], R2 ;  /* 0x0001f40201007387 */ /* 0x0003e80000100800 */
[----:B-1----:R-:W5:Y:S04]  /*10d30*/  LDL.LU R3, [R1+0x4f8] ;  /* 0x0004f80001037983 */ /* 0x002f680000300800 */
[----:B------:R-:W5:Y:S01]  /*10d40*/  LDL.LU R8, [R1+0x4fc] ;  /* 0x0004fc0001087983 */ /* 0x000f620000300800 */
[----:B------:R-:W-:-:S05]  /*10d50*/  LEA R2, P0, R13, UR4, 0x2 ;  /* 0x000000040d027c11 */ /* 0x000fca000f8010ff */
[----:B------:R1:W-:Y:S02]  /*10d60*/  STL [R1+0x190], R2 ;  /* 0x0001900201007387 */ /* 0x0003e40000100800 */
[----:B-1----:R-:W-:-:S05]  /*10d70*/  LEA R2, P1, R9, UR4, 0x2 ;  /* 0x0000000409027c11 */ /* 0x002fca000f8210ff */
[----:B------:R2:W-:Y:S01]  /*10d80*/  STL [R1+0x1a0], R2 ;  /* 0x0001a00201007387 */ /* 0x0005e20000100800 */
[----:B------:R-:W-:Y:S02]  /*10d90*/  SHF.R.S32.HI R20, RZ, 0x1f, R13 ;  /* 0x0000001fff147819 */ /* 0x000fe4000001140d */
[----:B------:R-:W-:Y:S02]  /*10da0*/  SHF.R.S32.HI R21, RZ, 0x1f, R9 ;  /* 0x0000001fff157819 */ /* 0x000fe40000011409 */
[----:B------:R-:W-:Y:S02]  /*10db0*/  LEA.HI.X R20, R13, UR7, R20, 0x2, P0 ;  /* 0x000000070d147c11 */ /* 0x000fe400080f1414 */
[----:B--2---:R-:W-:-:S05]  /*10dc0*/  LEA R2, P2, R7, UR4, 0x2 ;  /* 0x0000000407027c11 */ /* 0x004fca000f8410ff */
[----:B------:R1:W-:Y:S01]  /*10dd0*/  STL [R1+0x1ac], R2 ;  /* 0x0001ac0201007387 */ /* 0x0003e20000100800 */
[----:B------:R-:W-:Y:S02]  /*10de0*/  SHF.R.S32.HI R22, RZ, 0x1f, R7 ;  /* 0x0000001fff167819 */ /* 0x000fe40000011407 */
[----:B-1----:R-:W-:Y:S02]  /*10df0*/  LEA R2, P3, R6, UR4, 0x2 ;  /* 0x0000000406027c11 */ /* 0x002fe4000f8610ff */
[----:B------:R-:W-:-:S03]  /*10e00*/  SHF.R.S32.HI R23, RZ, 0x1f, R6 ;  /* 0x0000001fff177819 */ /* 0x000fc60000011406 */
[----:B------:R1:W-:Y:S01]  /*10e10*/  STL [R1+0x1dc], R2 ;  /* 0x0001dc0201007387 */ /* 0x0003e20000100800 */
[----:B------:R-:W-:-:S03]  /*10e20*/  LEA.HI.X R6, R6, UR7, R23, 0x2, P3 ;  /* 0x0000000706067c11 */ /* 0x000fc600098f1417 */
[----:B-1----:R-:W2:Y:S04]  /*10e30*/  LDL.LU R2, [R1+0x500] ;  /* 0x0005000001027983 */ /* 0x002ea80000300800 */
[----:B------:R-:W2:Y:S04]  /*10e40*/  LDL.LU R13, [R1+0x844] ;  /* 0x00084400010d7983 */ /* 0x000ea80000300800 */
[----:B------:R1:W-:Y:S02]  /*10e50*/  STL [R1+0x1f8], R20 ;  /* 0x0001f81401007387 */ /* 0x0003e40000100800 */
[----:B-1----:R-:W-:-:S02]  /*10e60*/  LEA.HI.X R20, R9, UR7, R21, 0x2, P1 ;  /* 0x0000000709147c11 */ /* 0x002fc400088f1415 */
[----:B------:R-:W-:Y:S01]  /*10e70*/  LEA.HI.X R21, R7, UR7, R22, 0x2, P2 ;  /* 0x0000000707157c11 */ /* 0x000fe200090f1416 */
[----:B------:R-:W2:Y:S04]  /*10e80*/  LDL.LU R9, [R1+0x504] ;  /* 0x0005040001097983 */ /* 0x000ea80000300800 */
[----:B------:R-:W-:Y:S04]  /*10e90*/  STL [R1+0x214], R20 ;  /* 0x0002141401007387 */ /* 0x000fe80000100800 */
[----:B------:R-:W2:Y:S04]  /*10ea0*/  LDL.LU R7, [R1+0x840] ;  /* 0x0008400001077983 */ /* 0x000ea80000300800 */
[----:B------:R-:W-:Y:S04]  /*10eb0*/  STL [R1+0x218], R21 ;  /* 0x0002181501007387 */ /* 0x000fe80000100800 */
[----:B------:R3:W-:Y:S02]  /*10ec0*/  STL [R1+0x224], R6 ;  /* 0x0002240601007387 */ /* 0x0007e40000100800 */
[----:B---3--:R-:W-:-:S05]  /*10ed0*/  LEA R6, P0, R5, UR4, 0x2 ;  /* 0x0000000405067c11 */ /* 0x008fca000f8010ff */
[----:B------:R4:W-:Y:S02]  /*10ee0*/  STL [R1+0x1d0], R6 ;  /* 0x0001d00601007387 */ /* 0x0009e40000100800 */
[----:B----4-:R-:W-:-:S05]  /*10ef0*/  LEA R6, P1, R4, UR4, 0x2 ;  /* 0x0000000404067c11 */ /* 0x010fca000f8210ff */
[----:B------:R5:W-:Y:S01]  /*10f00*/  STL [R1+0x1f0], R6 ;  /* 0x0001f00601007387 */ /* 0x000be20000100800 */
[----:B------:R-:W-:Y:S02]  /*10f10*/  SHF.R.S32.HI R20, RZ, 0x1f, R5 ;  /* 0x0000001fff147819 */ /* 0x000fe40000011405 */
[----:B-----5:R-:W-:-:S05]  /*10f20*/  LEA R6, P2, R11, UR4, 0x2 ;  /* 0x000000040b067c11 */ /* 0x020fca000f8410ff */
[----:B------:R1:W-:Y:S01]  /*10f30*/  STL [R1+0x1fc], R6 ;  /* 0x0001fc0601007387 */ /* 0x0003e20000100800 */
[----:B------:R-:W-:Y:S02]  /*10f40*/  SHF.R.S32.HI R21, RZ, 0x1f, R4 ;  /* 0x0000001fff157819 */ /* 0x000fe40000011404 */
[----:B------:R-:W-:Y:S02]  /*10f50*/  LEA.HI.X R20, R5, UR7, R20, 0x2, P0 ;  /* 0x0000000705147c11 */ /* 0x000fe400080f1414 */
[----:B-1----:R-:W-:Y:S02]  /*10f60*/  LEA R6, P3, R10, UR4, 0x2 ;  /* 0x000000040a067c11 */ /* 0x002fe4000f8610ff */
[----:B------:R-:W-:-:S03]  /*10f70*/  SHF.R.S32.HI R22, RZ, 0x1f, R11 ;  /* 0x0000001fff167819 */ /* 0x000fc6000001140b */
[----:B------:R1:W-:Y:S01]  /*10f80*/  STL [R1+0x21c], R6 ;  /* 0x00021c0601007387 */ /* 0x0003e20000100800 */
[----:B------:R-:W-:Y:S02]  /*10f90*/  SHF.R.S32.HI R23, RZ, 0x1f, R10 ;  /* 0x0000001fff177819 */ /* 0x000fe4000001140a */
[----:B------:R-:W-:Y:S01]  /*10fa0*/  LEA.HI.X R21, R4, UR7, R21, 0x2, P1 ;  /* 0x0000000704157c11 */ /* 0x000fe200088f1415 */
[----:B-1----:R-:W3:Y:S04]  /*10fb0*/  LDL.LU R6, [R1+0x83c] ;  /* 0x00083c0001067983 */ /* 0x002ee80000300800 */
[----:B------:R-:W4:Y:S04]  /*10fc0*/  LDL.LU R5, [R1+0x838] ;  /* 0x0008380001057983 */ /* 0x000f280000300800 */
[----:B------:R-:W5:Y:S04]  /*10fd0*/  LDL.LU R4, [R1+0x834] ;  /* 0x0008340001047983 */ /* 0x000f680000300800 */
[----:B------:R1:W-:Y:S04]  /*10fe0*/  STL [R1+0x228], R20 ;  /* 0x0002281401007387 */ /* 0x0003e80000100800 */
[----:B------:R-:W-:Y:S01]  /*10ff0*/  STL [R1+0x230], R21 ;  /* 0x0002301501007387 */ /* 0x000fe20000100800 */
[----:B-1----:R-:W-:-:S02]  /*11000*/  LEA.HI.X R20, R11, UR7, R22, 0x2, P2 ;  /* 0x000000070b147c11 */ /* 0x002fc400090f1416 */
[----:B------:R-:W-:Y:S02]  /*11010*/  LEA.HI.X R11, R10, UR7, R23, 0x2, P3 ;  /* 0x000000070a0b7c11 */ /* 0x000fe400098f1417 */
[----:B------:R-:W3:Y:S04]  /*11020*/  LDL.LU R10, [R1+0x508] ;  /* 0x00050800010a7983 */ /* 0x000ee80000300800 */
[----:B------:R-:W-:Y:S04]  /*11030*/  STL [R1+0x234], R20 ;  /* 0x0002341401007387 */ /* 0x000fe80000100800 */
[----:B------:R1:W-:Y:S02]  /*11040*/  STL [R1+0x23c], R11 ;  /* 0x00023c0b01007387 */ /* 0x0003e40000100800 */
[----:B-1----:R-:W-:-:S05]  /*11050*/  LEA R11, P0, R0, UR4, 0x2 ;  /* 0x00000004000b7c11 */ /* 0x002fca000f8010ff */
[----:B------:R1:W-:Y:S02]  /*11060*/  STL [R1+0x210], R11 ;  /* 0x0002100b01007387 */ /* 0x0003e40000100800 */
[----:B-1----:R-:W-:-:S05]  /*11070*/  LEA R11, P1, R19, UR4, 0x2 ;  /* 0x00000004130b7c11 */ /* 0x002fca000f8210ff */
[----:B------:R1:W-:Y:S01]  /*11080*/  STL [R1+0x220], R11 ;  /* 0x0002200b01007387 */ /* 0x0003e20000100800 */
[----:B------:R-:W-:Y:S02]  /*11090*/  SHF.R.S32.HI R20, RZ, 0x1f, R0 ;  /* 0x0000001fff147819 */ /* 0x000fe40000011400 */
[----:B-1----:R-:W-:-:S05]  /*110a0*/  LEA R11, P2, R3, UR4, 0x2 ;  /* 0x00000004030b7c11 */ /* 0x002fca000f8410ff */
[----:B------:R1:W-:Y:S01]  /*110b0*/  STL [R1+0x22c], R11 ;  /* 0x00022c0b01007387 */ /* 0x0003e20000100800 */
[----:B------:R-:W-:Y:S02]  /*110c0*/  SHF.R.S32.HI R21, RZ, 0x1f, R19 ;  /* 0x0000001fff157819 */ /* 0x000fe40000011413 */
[----:B------:R-:W-:Y:S02]  /*110d0*/  LEA.HI.X R20, R0, UR7, R20, 0x2, P0 ;  /* 0x0000000700147c11 */ /* 0x000fe400080f1414 */
[----:B-1----:R-:W-:Y:S02]  /*110e0*/  LEA R11, P3, R8, UR4, 0x2 ;  /* 0x00000004080b7c11 */ /* 0x002fe4000f8610ff */
[----:B------:R-:W-:-:S03]  /*110f0*/  SHF.R.S32.HI R22, RZ, 0x1f, R3 ;  /* 0x0000001fff167819 */ /* 0x000fc60000011403 */
[----:B------:R1:W-:Y:S01]  /*11100*/  STL [R1+0x238], R11 ;  /* 0x0002380b01007387 */ /* 0x0003e20000100800 */
[----:B------:R-:W-:Y:S02]  /*11110*/  LEA.HI.X R21, R19, UR7, R21, 0x2, P1 ;  /* 0x0000000713157c11 */ /* 0x000fe400088f1415 */
[----:B------:R-:W-:Y:S01]  /*11120*/  SHF.R.S32.HI R23, RZ, 0x1f, R8 ;  /* 0x0000001fff177819 */ /* 0x000fe20000011408 */
[----:B-1----:R-:W3:Y:S04]  /*11130*/  LDL.LU R11, [R1+0x830] ;  /* 0x00083000010b7983 */ /* 0x002ee80000300800 */
[----:B------:R-:W3:Y:S04]  /*11140*/  LDL.LU R0, [R1+0x82c] ;  /* 0x00082c0001007983 */ /* 0x000ee80000300800 */
[----:B------:R-:W3:Y:S04]  /*11150*/  LDL.LU R19, [R1+0x828] ;  /* 0x0008280001137983 */ /* 0x000ee80000300800 */
[----:B------:R1:W-:Y:S02]  /*11160*/  STL [R1+0x240], R20 ;  /* 0x0002401401007387 */ /* 0x0003e40000100800 */
[----:B-1----:R-:W-:-:S02]  /*11170*/  LEA.HI.X R20, R3, UR7, R22, 0x2, P2 ;  /* 0x0000000703147c11 */ /* 0x002fc400090f1416 */
[----:B------:R-:W3:Y:S04]  /*11180*/  LDL.LU R3, [R1+0x824] ;  /* 0x0008240001037983 */ /* 0x000ee80000300800 */
[----:B------:R1:W-:Y:S02]  /*11190*/  STL [R1+0x244], R21 ;  /* 0x0002441501007387 */ /* 0x0003e40000100800 */
[----:B-1----:R-:W-:Y:S02]  /*111a0*/  LEA.HI.X R21, R8, UR7, R23, 0x2, P3 ;  /* 0x0000000708157c11 */ /* 0x002fe400098f1417 */
[----:B------:R-:W3:Y:S04]  /*111b0*/  LDL.LU R8, [R1+0x820] ;  /* 0x0008200001087983 */ /* 0x000ee80000300800 */
[----:B------:R-:W-:Y:S04]  /*111c0*/  STL [R1+0x248], R20 ;  /* 0x0002481401007387 */ /* 0x000fe80000100800 */
[----:B------:R2:W-:Y:S02]  /*111d0*/  STL [R1+0x24c], R21 ;  /* 0x00024c1501007387 */ /* 0x0005e40000100800 */
[----:B--2---:R-:W-:-:S02]  /*111e0*/  SHF.R.S32.HI R21, RZ, 0x1f, R9 ;  /* 0x0000001fff157819 */ /* 0x004fc40000011409 */
[----:B------:R-:W-:-:S04]  /*111f0*/  LEA R23, P1, R9, UR4, 0x2 ;  /* 0x0000000409177c11 */ /* 0x000fc8000f8210ff */
[----:B------:R-:W-:Y:S02]  /*11200*/  LEA.HI.X R21, R9, UR7, R21, 0x2, P1 ;  /* 0x0000000709157c11 */ /* 0x000fe400088f1415 */
[----:B------:R-:W1:Y:S01]  /*11210*/  S2R R9, SR_TID.X ;  /* 0x0000000000097919 */ /* 0x000e620000002100 */
[----:B------:R-:W-:Y:S02]  /*11220*/  LEA R22, P0, R2, UR4, 0x2 ;  /* 0x0000000402167c11 */ /* 0x000fe4000f8010ff */
[----:B------:R-:W-:-:S03]  /*11230*/  SHF.R.S32.HI R20, RZ, 0x1f, R2 ;  /* 0x0000001fff147819 */ /* 0x000fc60000011402 */
[----:B------:R-:W-:Y:S04]  /*11240*/  STL [R1+0x800], R22 ;  /* 0x0008001601007387 */ /* 0x000fe80000100800 */
[----:B------:R1:W-:Y:S01]  /*11250*/  STL [R1+0x804], R23 ;  /* 0x0008041701007387 */ /* 0x0003e20000100800 */
[----:B------:R-:W-:-:S03]  /*11260*/  LEA.HI.X R20, R2, UR7, R20, 0x2, P0 ;  /* 0x0000000702147c11 */ /* 0x000fc600080f1414 */
[----:B------:R-:W2:Y:S01]  /*11270*/  LDL.LU R2, [R1+0x81c] ;  /* 0x00081c0001027983 */ /* 0x000ea20000300800 */
[--C-:B-1----:R-:W-:Y:S02]  /*11280*/  SHF.R.U32.HI R23, RZ, 0x8, R9.reuse ;  /* 0x00000008ff177819 */ /* 0x102fe40000011609 */
[----:B------:R-:W-:-:S04]  /*11290*/  SHF.R.U32.HI R9, RZ, 0x8, R9 ;  /* 0x00000008ff097819 */ /* 0x000fc80000011609 */
[----:B------:R-:W-:Y:S01]  /*112a0*/  SGXT.U32 R9, R9, 0x1 ;  /* 0x000000010909781a */ /* 0x000fe20000000000 */
[----:B------:R1:W-:Y:S01]  /*112b0*/  STL [R1+0x808], R20 ;  /* 0x0008081401007387 */ /* 0x0003e20000100800 */
[----:B------:R-:W-:Y:S02]  /*112c0*/  IMAD.MOV.U32 R22, RZ, RZ, c[0x0][0x188] ;  /* 0x00006200ff167624 */ /* 0x000fe400078e00ff */
[----:B-1----:R-:W-:Y:S02]  /*112d0*/  LOP3.LUT R20, R9, 0x7e, RZ, 0xfc, !PT ;  /* 0x0000007e09147812 */ /* 0x002fe400078efcff */
[----:B------:R-:W1:Y:S01]  /*112e0*/  S2R R9, SR_TID.X ;  /* 0x0000000000097919 */ /* 0x000e620000002100 */
[----:B------:R-:W-:Y:S01]  /*112f0*/  IMAD.SHL.U32 R22, R22, 0x80, RZ ;  /* 0x0000008016167824 */ /* 0x000fe200078e00ff */
[----:B------:R-:W-:Y:S02]  /*11300*/  SGXT.U32 R23, R23, 0x1 ;  /* 0x000000011717781a */ /* 0x000fe40000000000 */
[----:B------:R1:W-:Y:S02]  /*11310*/  STL [R1+0x80c], R21 ;  /* 0x00080c1501007387 */ /* 0x0003e40000100800 */
[----:B-1----:R-:W-:-:S02]  /*11320*/  IMAD R21, R20, c[0x0][0x188], RZ ;  /* 0x0000620014157a24 */ /* 0x002fc400078e02ff */
[----:B---3--:R-:W-:-:S05]  /*11330*/  IMAD.IADD R8, R8, 0x1, R19 ;  /* 0x0000000108087824 */ /* 0x008fca00078e0213 */
[----:B------:R1:W-:Y:S02]  /*11340*/  STL [R1+0x5a8], R8 ;  /* 0x0005a80801007387 */ /* 0x0003e40000100800 */
[----:B-1----:R-:W-:Y:S02]  /*11350*/  LEA R8, P0, R22, R10, 0x3 ;  /* 0x0000000a16087211 */ /* 0x002fe400078018ff */
[C---:B------:R-:W-:Y:S02]  /*11360*/  LOP3.LUT R10, R23.reuse, 0x7c, RZ, 0xfc, !PT ;  /* 0x0000007c170a7812 */ /* 0x040fe400078efcff */
[----:B------:R-:W-:-:S03]  /*11370*/  LOP3.LUT R23, R23, 0x7a, RZ, 0xfc, !PT ;  /* 0x0000007a17177812 */ /* 0x000fc600078efcff */
[----:B------:R-:W-:Y:S01]  /*11380*/  IMAD R20, R10, c[0x0][0x188], RZ ;  /* 0x000062000a147a24 */ /* 0x000fe200078e02ff */
[--C-:B------:R-:W-:Y:S01]  /*11390*/  SHF.R.U32.HI R10, RZ, 0x8, R9.reuse ;  /* 0x00000008ff0a7819 */ /* 0x100fe20000011609 */
[----:B------:R-:W-:Y:S01]  /*113a0*/  IMAD R20, R23, c[0x0][0x188], RZ ;  /* 0x0000620017147a24 */ /* 0x000fe200078e02ff */
[--C-:B------:R-:W-:Y:S02]  /*113b0*/  SHF.R.U32.HI R23, RZ, 0x8, R9.reuse ;  /* 0x00000008ff177819 */ /* 0x100fe40000011609 */
[----:B------:R-:W-:Y:S02]  /*113c0*/  SGXT.U32 R10, R10, 0x1 ;  /* 0x000000010a0a781a */ /* 0x000fe40000000000 */
[----:B------:R-:W-:Y:S02]  /*113d0*/  SHF.R.U32.HI R9, RZ, 0x8, R9 ;  /* 0x00000008ff097819 */ /* 0x000fe40000011609 */
[----:B------:R-:W-:Y:S02]  /*113e0*/  LOP3.LUT R20, R10, 0x78, RZ, 0xfc, !PT ;  /* 0x000000780a147812 */ /* 0x000fe400078efcff */
[----:B------:R-:W-:-:S03]  /*113f0*/  SGXT.U32 R9, R9, 0x1 ;  /* 0x000000010909781a */ /* 0x000fc60000000000 */
[----:B------:R-:W-:Y:S01]  /*11400*/  IMAD R20, R20, c[0x0][0x188], RZ ;  /* 0x0000620014147a24 */ /* 0x000fe200078e02ff */
[C---:B------:R-:W-:Y:S02]  /*11410*/  LOP3.LUT R21, R9.reuse, 0x74, RZ, 0xfc, !PT ;  /* 0x0000007409157812 */ /* 0x040fe400078efcff */
[----:B------:R-:W-:Y:S02]  /*11420*/  LOP3.LUT R20, R9, 0x72, RZ, 0xfc, !PT ;  /* 0x0000007209147812 */ /* 0x000fe400078efcff */
[----:B------:R-:W1:Y:S01]  /*11430*/  S2R R9, SR_TID.X ;  /* 0x0000000000097919 */ /* 0x000e620000002100 */
[----:B------:R-:W-:Y:S02]  /*11440*/  LOP3.LUT R10, R10, 0x76, RZ, 0xfc, !PT ;  /* 0x000000760a0a7812 */ /* 0x000fe400078efcff */
[----:B------:R-:W-:-:S03]  /*11450*/  SGXT.U32 R23, R23, 0x1 ;  /* 0x000000011717781a */ /* 0x000fc60000000000 */
[----:B------:R-:W-:Y:S01]  /*11460*/  IMAD R10, R10, c[0x0][0x188], RZ ;  /* 0x000062000a0a7a24 */ /* 0x000fe200078e02ff */
[----:B------:R-:W-:Y:S01]  /*11470*/  LOP3.LUT R10, R23, 0x70, RZ, 0xfc, !PT ;  /* 0x00000070170a7812 */ /* 0x000fe200078efcff */
[----:B------:R-:W-:Y:S01]  /*11480*/  IMAD R21, R21, c[0x0][0x188], RZ ;  /* 0x0000620015157a24 */ /* 0x000fe200078e02ff */
[----:B------:R-:W-:Y:S01]  /*11490*/  LOP3.LUT R23, R23, 0x6e, RZ, 0xfc, !PT ;  /* 0x0000006e17177812 */ /* 0x000fe200078efcff */
[----:B------:R-:W-:Y:S02]  /*114a0*/  IMAD R21, R20, c[0x0][0x188], RZ ;  /* 0x0000620014157a24 */ /* 0x000fe400078e02ff */
[----:B------:R-:W-:Y:S02]  /*114b0*/  IMAD R20, R10, c[0x0][0x188], RZ ;  /* 0x000062000a147a24 */ /* 0x000fe400078e02ff */
[----:B------:R-:W-:Y:S01]  /*114c0*/  IMAD R20, R23, c[0x0][0x188], RZ ;  /* 0x0000620017147a24 */ /* 0x000fe200078e02ff */
[--C-:B-1----:R-:W-:Y:S02]  /*114d0*/  SHF.R.U32.HI R10, RZ, 0x8, R9.reuse ;  /* 0x00000008ff0a7819 */ /* 0x102fe40000011609 */
[----:B------:R-:W-:-:S02]  /*114e0*/  SHF.R.U32.HI R23, RZ, 0x8, R9 ;  /* 0x00000008ff177819 */ /* 0x000fc40000011609 */
        /* <DEDUP_REMOVED lines=50> */
[----:B------:R-:W-:Y:S02]  /*11810*/  IMAD R21, R21, c[0x0][0x188], RZ ;  /* 0x0000620015157a24 */ /* 0x000fe400078e02ff */
[----:B------:R-:W-:Y:S01]  /*11820*/  IMAD R21, R20, c[0x0][0x188], RZ ;  /* 0x0000620014157a24 */ /* 0x000fe200078e02ff */
[----:B------:R-:W-:Y:S01]  /*11830*/  LOP3.LUT R23, R23, 0x4a, RZ, 0xfc, !PT ;  /* 0x0000004a17177812 */ /* 0x000fe200078efcff */
[----:B------:R-:W-:-:S04]  /*11840*/  IMAD R20, R10, c[0x0][0x188], RZ ;  /* 0x000062000a147a24 */ /* 0x000fc800078e02ff */
[----:B------:R-:W-:Y:S01]  /*11850*/  IMAD R20, R23, c[0x0][0x188], RZ ;  /* 0x0000620017147a24 */ /* 0x000fe200078e02ff */
[--C-:B-1----:R-:W-:Y:S02]  /*11860*/  SHF.R.U32.HI R10, RZ, 0x8, R9.reuse ;  /* 0x00000008ff0a7819 */ /* 0x102fe40000011609 */
[--C-:B------:R-:W-:Y:S02]  /*11870*/  SHF.R.U32.HI R23, RZ, 0x8, R9.reuse ;  /* 0x00000008ff177819 */ /* 0x100fe40000011609 */
[----:B------:R-:W-:Y:S02]  /*11880*/  SGXT.U32 R10, R10, 0x1 ;  /* 0x000000010a0a781a */ /* 0x000fe40000000000 */
[----:B------:R-:W-:Y:S02]  /*11890*/  SHF.R.U32.HI R9, RZ, 0x8, R9 ;  /* 0x00000008ff097819 */ /* 0x000fe40000011609 */
[C---:B------:R-:W-:Y:S02]  /*118a0*/  LOP3.LUT R20, R10.reuse, 0x48, RZ, 0xfc, !PT ;  /* 0x000000480a147812 */ /* 0x040fe400078efcff */
[----:B------:R-:W-:-:S02]  /*118b0*/  LOP3.LUT R10, R10, 0x46, RZ, 0xfc, !PT ;  /* 0x000000460a0a7812 */ /* 0x000fc400078efcff */
[----:B------:R-:W-:Y:S01]  /*118c0*/  SGXT.U32 R9, R9, 0x1 ;  /* 0x000000010909781a */ /* 0x000fe20000000000 */
[----:B------:R-:W-:Y:S02]  /*118d0*/  IMAD R21, R20, c[0x0][0x188], RZ ;  /* 0x0000620014157a24 */ /* 0x000fe400078e02ff */
[----:B------:R-:W-:Y:S01]  /*118e0*/  IMAD R20, R10, c[0x0][0x188], RZ ;  /* 0x000062000a147a24 */ /* 0x000fe200078e02ff */
[----:B------:R-:W-:-:S05]  /*118f0*/  LOP3.LUT R10, R9, 0x44, RZ, 0xfc, !PT ;  /* 0x00000044090a7812 */ /* 0x000fca00078efcff */
[----:B------:R-:W-:-:S06]  /*11900*/  IMAD R10, R10, c[0x0][0x188], RZ ;  /* 0x000062000a0a7a24 */ /* 0x000fcc00078e02ff */
[----:B------:R-:W3:Y:S01]  /*11910*/  LDL.LU R10, [R1+0x818] ;  /* 0x00081800010a7983 */ /* 0x000ee20000300800 */
[----:B------:R-:W-:-:S03]  /*11920*/  LOP3.LUT R21, R9, 0x42, RZ, 0xfc, !PT ;  /* 0x0000004209157812 */ /* 0x000fc600078efcff */
[----:B------:R-:W1:Y:S01]  /*11930*/  S2R R9, SR_TID.X ;  /* 0x0000000000097919 */ /* 0x000e620000002100 */
[----:B------:R-:W-:Y:S01]  /*11940*/  SGXT.U32 R23, R23, 0x1 ;  /* 0x000000011717781a */ /* 0x000fe20000000000 */
[----:B------:R-:W-:-:S03]  /*11950*/  IMAD R21, R21, c[0x0][0x188], RZ ;  /* 0x0000620015157a24 */ /* 0x000fc600078e02ff */
[C---:B------:R-:W-:Y:S02]  /*11960*/  LOP3.LUT R20, R23.reuse, 0x40, RZ, 0xfc, !PT ;  /* 0x0000004017147812 */ /* 0x040fe400078efcff */
[----:B------:R-:W-:-:S03]  /*11970*/  LOP3.LUT R23, R23, 0x3e, RZ, 0xfc, !PT ;  /* 0x0000003e17177812 */ /* 0x000fc600078efcff */
[----:B------:R-:W-:Y:S02]  /*11980*/  IMAD R20, R20, c[0x0][0x188], RZ ;  /* 0x0000620014147a24 */ /* 0x000fe400078e02ff */
[----:B------:R-:W-:Y:S01]  /*11990*/  IMAD R23, R23, c[0x0][0x188], RZ ;  /* 0x0000620017177a24 */ /* 0x000fe200078e02ff */
[--C-:B-1----:R-:W-:Y:S02]  /*119a0*/  SHF.R.U32.HI R21, RZ, 0x8, R9.reuse ;  /* 0x00000008ff157819 */ /* 0x102fe40000011609 */
[----:B------:R-:W-:Y:S02]  /*119b0*/  SHF.R.U32.HI R20, RZ, 0x8, R9 ;  /* 0x00000008ff147819 */ /* 0x000fe40000011609 */
[----:B------:R-:W-:Y:S02]  /*119c0*/  SGXT.U32 R21, R21, 0x1 ;  /* 0x000000011515781a */ /* 0x000fe40000000000 */
[----:B------:R-:W-:Y:S02]  /*119d0*/  SGXT.U32 R20, R20, 0x1 ;  /* 0x000000011414781a */ /* 0x000fe40000000000 */
[----:B------:R-:W-:-:S02]  /*119e0*/  LOP3.LUT R23, R21, 0x3c, RZ, 0xfc, !PT ;  /* 0x0000003c15177812 */ /* 0x000fc400078efcff */
[----:B------:R-:W-:Y:S02]  /*119f0*/  SHF.R.U32.HI R9, RZ, 0x8, R9 ;  /* 0x00000008ff097819 */ /* 0x000fe40000011609 */
[----:B------:R-:W-:Y:S01]  /*11a00*/  LOP3.LUT R21, R21, 0x3a, RZ, 0xfc, !PT ;  /* 0x0000003a15157812 */ /* 0x000fe200078efcff */
[----:B------:R-:W-:Y:S01]  /*11a10*/  IMAD R23, R23, c[0x0][0x188], RZ ;  /* 0x0000620017177a24 */ /* 0x000fe200078e02ff */
[C---:B------:R-:W-:Y:S02]  /*11a20*/  LOP3.LUT R23, R20.reuse, 0x38, RZ, 0xfc, !PT ;  /* 0x0000003814177812 */ /* 0x040fe400078efcff */
[----:B------:R-:W-:Y:S01]  /*11a30*/  SGXT.U32 R9, R9, 0x1 ;  /* 0x000000010909781a */ /* 0x000fe20000000000 */
[----:B------:R-:W-:Y:S01]  /*11a40*/  IMAD R21, R21, c[0x0][0x188], RZ ;  /* 0x0000620015157a24 */ /* 0x000fe200078e02ff */
[----:B------:R-:W-:Y:S01]  /*11a50*/  LOP3.LUT R21, R20, 0x36, RZ, 0xfc, !PT ;  /* 0x0000003614157812 */ /* 0x000fe200078efcff */
[----:B------:R-:W-:Y:S01]  /*11a60*/  IMAD R23, R23, c[0x0][0x188], RZ ;  /* 0x0000620017177a24 */ /* 0x000fe200078e02ff */
[----:B------:R-:W-:-:S03]  /*11a70*/  LOP3.LUT R23, R9, 0x32, RZ, 0xfc, !PT ;  /* 0x0000003209177812 */ /* 0x000fc600078efcff */
[----:B------:R-:W-:Y:S02]  /*11a80*/  IMAD R21, R21, c[0x0][0x188], RZ ;  /* 0x0000620015157a24 */ /* 0x000fe400078e02ff */
[----:B------:R-:W-:Y:S02]  /*11a90*/  IMAD R21, R23, c[0x0][0x188], RZ ;  /* 0x0000620017157a24 */ /* 0x000fe400078e02ff */
[----:B------:R-:W1:Y:S01]  /*11aa0*/  S2R R23, SR_TID.X ;  /* 0x0000000000177919 */ /* 0x000e620000002100 */
[----:B------:R-:W-:Y:S02]  /*11ab0*/  LOP3.LUT R20, R20, 0x34, RZ, 0xfc, !PT ;  /* 0x0000003414147812 */ /* 0x000fe400078efcff */
[----:B------:R-:W-:-:S03]  /*11ac0*/  LOP3.LUT R9, R9, 0x30, RZ, 0xfc, !PT ;  /* 0x0000003009097812 */ /* 0x000fc600078efcff */
[----:B------:R-:W-:Y:S02]  /*11ad0*/  IMAD R20, R20, c[0x0][0x188], RZ ;  /* 0x0000620014147a24 */ /* 0x000fe400078e02ff */
[----:B------:R-:W-:Y:S01]  /*11ae0*/  IMAD R9, R9, c[0x0][0x188], RZ ;  /* 0x0000620009097a24 */ /* 0x000fe200078e02ff */
[----:B---3--:R-:W-:-:S04]  /*11af0*/  SHF.R.U32.HI R20, RZ, 0x8, R10 ;  /* 0x00000008ff147819 */ /* 0x008fc8000001160a */
[----:B------:R-:W-:Y:S02]  /*11b00*/  SGXT.U32 R20, R20, 0x1 ;  /* 0x000000011414781a */ /* 0x000fe40000000000 */
[----:B------:R-:W-:Y:S02]  /*11b10*/  SHF.R.U32.HI R10, RZ, 0x8, R10 ;  /* 0x00000008ff0a7819 */ /* 0x000fe4000001160a */
[C---:B------:R-:W-:Y:S02]  /*11b20*/  LOP3.LUT R9, R20.reuse, 0x2e, RZ, 0xfc, !PT ;  /* 0x0000002e14097812 */ /* 0x040fe400078efcff */
[C---:B------:R-:W-:Y:S02]  /*11b30*/  LOP3.LUT R21, R20.reuse, 0x2c, RZ, 0xfc, !PT ;  /* 0x0000002c14157812 */ /* 0x040fe400078efcff */
[----:B------:R-:W-:Y:S02]  /*11b40*/  LOP3.LUT R20, R20, 0x2a, RZ, 0xfc, !PT ;  /* 0x0000002a14147812 */ /* 0x000fe400078efcff */
[----:B------:R-:W-:Y:S01]  /*11b50*/  SGXT.U32 R10, R10, 0x1 ;  /* 0x000000010a0a781a */ /* 0x000fe20000000000 */
[----:B------:R-:W-:-:S02]  /*11b60*/  IMAD R21, R21, c[0x0][0x188], RZ ;  /* 0x0000620015157a24 */ /* 0x000fc400078e02ff */
[----:B------:R-:W-:Y:S01]  /*11b70*/  IMAD R20, R20, c[0x0][0x188], RZ ;  /* 0x0000620014147a24 */ /* 0x000fe200078e02ff */
[C---:B------:R-:W-:Y:S02]  /*11b80*/  LOP3.LUT R21, R10.reuse, 0x28, RZ, 0xfc, !PT ;  /* 0x000000280a157812 */ /* 0x040fe400078efcff */
[----:B------:R-:W-:Y:S02]  /*11b90*/  LOP3.LUT R20, R10, 0x26, RZ, 0xfc, !PT ;  /* 0x000000260a147812 */ /* 0x000fe400078efcff */
[----:B-1----:R-:W-:Y:S01]  /*11ba0*/  SHF.R.U32.HI R10, RZ, 0x8, R23 ;  /* 0x00000008ff0a7819 */ /* 0x002fe20000011617 */
[----:B------:R-:W-:-:S03]  /*11bb0*/  IMAD R21, R21, c[0x0][0x188], RZ ;  /* 0x0000620015157a24 */ /* 0x000fc600078e02ff */
[----:B------:R-:W-:Y:S01]  /*11bc0*/  SGXT.U32 R10, R10, 0x1 ;  /* 0x000000010a0a781a */ /* 0x000fe20000000000 */
[----:B------:R-:W-:Y:S01]  /*11bd0*/  IMAD R20, R20, c[0x0][0x188], RZ ;  /* 0x0000620014147a24 */ /* 0x000fe200078e02ff */
[----:B------:R-:W-:Y:S02]  /*11be0*/  SHF.R.U32.HI R23, RZ, 0x8, R23 ;  /* 0x00000008ff177819 */ /* 0x000fe40000011617 */
[C---:B------:R-:W-:Y:S02]  /*11bf0*/  LOP3.LUT R21, R10.reuse, 0x24, RZ, 0xfc, !PT ;  /* 0x000000240a157812 */ /* 0x040fe400078efcff */
[C---:B------:R-:W-:Y:S02]  /*11c00*/  LOP3.LUT R20, R10.reuse, 0x22, RZ, 0xfc, !PT ;  /* 0x000000220a147812 */ /* 0x040fe400078efcff */
[----:B------:R-:W-:Y:S01]  /*11c10*/  LOP3.LUT R10, R10, 0x20, RZ, 0xfc, !PT ;  /* 0x000000200a0a7812 */ /* 0x000fe200078efcff */
[----:B------:R-:W-:Y:S01]  /*11c20*/  IMAD R21, R21, c[0x0][0x188], RZ ;  /* 0x0000620015157a24 */ /* 0x000fe200078e02ff */
[----:B------:R-:W-:Y:S01]  /*11c30*/  SGXT.U32 R23, R23, 0x1 ;  /* 0x000000011717781a */ /* 0x000fe20000000000 */
[----:B------:R-:W-:-:S02]  /*11c40*/  IMAD R21, R20, c[0x0][0x188], RZ ;  /* 0x0000620014157a24 */ /* 0x000fc400078e02ff */
[----:B------:R-:W-:Y:S01]  /*11c50*/  IMAD R20, R10, c[0x0][0x188], RZ ;  /* 0x000062000a147a24 */ /* 0x000fe200078e02ff */
[----:B------:R-:W-:Y:S01]  /*11c60*/  LOP3.LUT R10, R23, 0x1e, RZ, 0xfc, !PT ;  /* 0x0000001e170a7812 */ /* 0x000fe200078efcff */
[----:B------:R-:W-:-:S04]  /*11c70*/  IMAD R9, R9, c[0x0][0x188], RZ ;  /* 0x0000620009097a24 */ /* 0x000fc800078e02ff */
[----:B------:R-:W-:Y:S02]  /*11c80*/  IMAD R10, R10, c[0x0][0x188], RZ ;  /* 0x000062000a0a7a24 */ /* 0x000fe400078e02ff */
[----:B------:R-:W3:Y:S04]  /*11c90*/  LDL.LU R9, [R1+0x814] ;  /* 0x0008140001097983 */ /* 0x000ee80000300800 */
[----:B------:R-:W2:Y:S04]  /*11ca0*/  LDL.LU R10, [R1+0x810] ;  /* 0x00081000010a7983 */ /* 0x000ea80000300800 */
[----:B------:R-:W-:Y:S04]  /*11cb0*/  STL [R1+0x200], RZ ;  /* 0x000200ff01007387 */ /* 0x000fe80000100800 */
        /* <DEDUP_REMOVED lines=90> */
[----:B------:R-:W-:Y:S01]  /*12260*/  STL [R1+0x2cc], RZ ;  /* 0x0002ccff01007387 */ /* 0x000fe20000100800 */
[----:B------:R-:W-:-:S03]  /*12270*/  SHF.R.S32.HI R19, RZ, 0x1f, R22 ;  /* 0x0000001fff137819 */ /* 0x000fc60000011416 */
[----:B------:R-:W-:Y:S04]  /*12280*/  STL [R1+0x2b0], RZ ;  /* 0x0002b0ff01007387 */ /* 0x000fe80000100800 */
[----:B------:R-:W-:Y:S04]  /*12290*/  STL [R1+0x2b4], RZ ;  /* 0x0002b4ff01007387 */ /* 0x000fe80000100800 */
[----:B------:R-:W-:Y:S04]  /*122a0*/  STL [R1+0x2b8], RZ ;  /* 0x0002b8ff01007387 */ /* 0x000fe80000100800 */
[----:B------:R-:W-:Y:S01]  /*122b0*/  STL [R1+0x2bc], RZ ;  /* 0x0002bcff01007387 */ /* 0x000fe20000100800 */
[----:B--2---:R-:W-:-:S03]  /*122c0*/  LEA.HI.X R10, R22, R10, R19, 0x3, P0 ;  /* 0x0000000a160a7211 */ /* 0x004fc600000f1c13 */
[----:B------:R-:W-:Y:S01]  /*122d0*/  STL [R1+0xa0], RZ ;  /* 0x0000a0ff01007387 */ /* 0x000fe20000100800 */
[----:B------:R-:W-:-:S03]  /*122e0*/  IADD3 R8, P0, R8, c[0x0][0x160], RZ ;  /* 0x0000580008087a10 */ /* 0x000fc60007f1e0ff */
[----:B------:R-:W-:Y:S04]  /*122f0*/  STL [R1+0xa4], RZ ;  /* 0x0000a4ff01007387 */ /* 0x000fe80000100800 */
[----:B------:R-:W-:Y:S01]  /*12300*/  STL [R1+0xa8], RZ ;  /* 0x0000a8ff01007387 */ /* 0x000fe20000100800 */
[----:B------:R-:W-:-:S03]  /*12310*/  SHF.L.U64.HI R19, R22, 0x2, R19 ;  /* 0x0000000216137819 */ /* 0x000fc60000010213 */
[----:B------:R-:W-:Y:S01]  /*12320*/  STL [R1+0xac], RZ ;  /* 0x0000acff01007387 */ /* 0x000fe20000100800 */
[----:B------:R-:W-:-:S03]  /*12330*/  LOP3.LUT R21, R23, 0x1c, RZ, 0xfc, !PT ;  /* 0x0000001c17157812 */ /* 0x000fc600078efcff */
[----:B------:R-:W-:Y:S01]  /*12340*/  STL [R1+0xb0], RZ ;  /* 0x0000b0ff01007387 */ /* 0x000fe20000100800 */
[----:B------:R-:W-:-:S03]  /*12350*/  IADD3 R19, P1, R2, c[0x0][0x168], RZ ;  /* 0x00005a0002137a10 */ /* 0x000fc60007f3e0ff */
[----:B------:R-:W-:Y:S01]  /*12360*/  STL [R1+0xb4], RZ ;  /* 0x0000b4ff01007387 */ /* 0x000fe20000100800 */
[----:B------:R-:W-:-:S03]  /*12370*/  LOP3.LUT R20, R23, 0x1a, RZ, 0xfc, !PT ;  /* 0x0000001a17147812 */ /* 0x000fc600078efcff */
[----:B------:R-:W-:Y:S01]  /*12380*/  STL [R1+0xb8], RZ ;  /* 0x0000b8ff01007387 */ /* 0x000fe20000100800 */
[----:B------:R-:W-:-:S03]  /*12390*/  LOP3.LUT R23, R23, 0x18, RZ, 0xfc, !PT ;  /* 0x0000001817177812 */ /* 0x000fc600078efcff */
[----:B------:R-:W-:Y:S04]  /*123a0*/  STL [R1+0xbc], RZ ;  /* 0x0000bcff01007387 */ /* 0x000fe80000100800 */
[----:B------:R-:W-:Y:S01]  /*123b0*/  STL [R1+0xc0], RZ ;  /* 0x0000c0ff01007387 */ /* 0x000fe20000100800 */
[----:B------:R-:W-:-:S03]  /*123c0*/  IMAD R21, R21, c[0x0][0x188], RZ ;  /* 0x0000620015157a24 */ /* 0x000fc600078e02ff */
[----:B------:R1:W-:Y:S01]  /*123d0*/  STL [R1+0x59c], R8 ;  /* 0x00059c0801007387 */ /* 0x0003e20000100800 */
[----:B------:R-:W-:-:S03]  /*123e0*/  IMAD R21, R20, c[0x0][0x188], RZ ;  /* 0x0000620014157a24 */ /* 0x000fc600078e02ff */
[----:B------:R-:W2:Y:S01]  /*123f0*/  LDL.LU R2, [R1+0x10] ;  /* 0x0000100001027983 */ /* 0x000ea20000300800 */
[----:B------:R-:W-:-:S03]  /*12400*/  IMAD R20, R23, c[0x0][0x188], RZ ;  /* 0x0000620017147a24 */ /* 0x000fc600078e02ff */
[----:B-1----:R-:W2:Y:S04]  /*12410*/  LDL.LU R8, [R1+0x14] ;  /* 0x0000140001087983 */ /* 0x002ea80000300800 */
[----:B------:R1:W-:Y:S01]  /*12420*/  STL [R1+0x594], R19 ;  /* 0x0005941301007387 */ /* 0x0003e20000100800 */
[----:B-----5:R-:W-:-:S03]  /*12430*/  IADD3 R20, P2, R4, c[0x0][0x168], RZ ;  /* 0x00005a0004147a10 */ /* 0x020fc60007f5e0ff */
[----:B------:R-:W5:Y:S01]  /*12440*/  LDL.LU R23, [R1+0xc] ;  /* 0x00000c0001177983 */ /* 0x000f620000300800 */
[----:B-1----:R-:W-:-:S03]  /*12450*/  IADD3 R19, P6, R3, c[0x0][0x168], RZ ;  /* 0x00005a0003137a10 */ /* 0x002fc60007fde0ff */
[----:B------:R-:W2:Y:S04]  /*12460*/  LDL.LU R3, [R1+0x8] ;  /* 0x0000080001037983 */ /* 0x000ea80000300800 */
[----:B------:R-:W2:Y:S04]  /*12470*/  LDL.LU R22, [R1+0x20] ;  /* 0x0000200001167983 */ /* 0x000ea80000300800 */
[----:B------:R1:W-:Y:S04]  /*12480*/  STL [R1+0x590], R19 ;  /* 0x0005901301007387 */ /* 0x0003e80000100800 */
[----:B------:R-:W2:Y:S04]  /*12490*/  LDL.LU R4, [R1+0x4] ;  /* 0x0000040001047983 */ /* 0x000ea80000300800 */
[----:B-1----:R-:W2:Y:S04]  /*124a0*/  LDL.LU R19, [R1+0x18] ;  /* 0x0000180001137983 */ /* 0x002ea80000300800 */
[----:B------:R4:W-:Y:S02]  /*124b0*/  STL [R1+0x58c], R20 ;  /* 0x00058c1401007387 */ /* 0x0009e40000100800 */
[----:B----4-:R-:W-:-:S02]  /*124c0*/  IADD3 R20, P4, R5, c[0x0][0x168], RZ ;  /* 0x00005a0005147a10 */ /* 0x010fc40007f9e0ff */
[----:B------:R-:W4:Y:S01]  /*124d0*/  LDL.LU R5, [R1] ;  /* 0x0000000001057983 */ /* 0x000f220000300800 */
[----:B------:R-:W-:Y:S02]  /*124e0*/  IADD3 R6, P5, R6, c[0x0][0x168], RZ ;  /* 0x00005a0006067a10 */ /* 0x000fe40007fbe0ff */
[----:B------:R-:W-:Y:S01]  /*124f0*/  IADD3.X R0, R0, c[0x0][0x16c], RZ, P1, !PT ;  /* 0x00005b0000007a10 */ /* 0x000fe20000ffe4ff */
[----:B------:R-:W2:Y:S01]  /*12500*/  LDL.LU R21, [R1+0x24] ;  /* 0x0000240001157983 */ /* 0x000ea20000300800 */
[----:B------:R-:W-:-:S03]  /*12510*/  IADD3 R7, P3, R7, c[0x0][0x168], RZ ;  /* 0x00005a0007077a10 */ /* 0x000fc60007f7e0ff */
[----:B------:R1:W-:Y:S04]  /*12520*/  STL [R1+0x588], R20 ;  /* 0x0005881401007387 */ /* 0x0003e80000100800 */
[----:B-1----:R-:W3:Y:S04]  /*12530*/  LDL.LU R20, [R1+0x28] ;  /* 0x0000280001147983 */ /* 0x002ee80000300800 */
[----:B------:R1:W-:Y:S04]  /*12540*/  STL [R1+0x584], R6 ;  /* 0x0005840601007387 */ /* 0x0003e80000100800 */
[----:B------:R1:W-:Y:S02]  /*12550*/  STL [R1+0x580], R0 ;  /* 0x0005800001007387 */ /* 0x0003e40000100800 */
[----:B-1----:R-:W-:-:S02]  /*12560*/  IADD3.X R6, R11, c[0x0][0x16c], RZ, P6, !PT ;  /* 0x00005b000b067a10 */ /* 0x002fc400037fe4ff */
[----:B------:R1:W-:Y:S01]  /*12570*/  STL [R1+0x3ac], R7 ;  /* 0x0003ac0701007387 */ /* 0x0003e20000100800 */
[----:B------:R-:W-:-:S03]  /*12580*/  IADD3 R0, P1, R12, c[0x0][0x168], RZ ;  /* 0x00005a000c007a10 */ /* 0x000fc60007f3e0ff */
[----:B------:R1:W-:Y:S04]  /*12590*/  STL [R1+0x398], R6 ;  /* 0x0003980601007387 */ /* 0x0003e80000100800 */
[----:B------:R1:W-:Y:S02]  /*125a0*/  STL [R1+0x3b4], R0 ;  /* 0x0003b40001007387 */ /* 0x0003e40000100800 */
[----:B-1----:R-:W-:Y:S02]  /*125b0*/  IADD3.X R7, R13, c[0x0][0x16c], RZ, P2, !PT ;  /* 0x00005b000d077a10 */ /* 0x002fe400017fe4ff */
[----:B------:R-:W-:-:S03]  /*125c0*/  IADD3 R6, P2, R14, c[0x0][0x168], RZ ;  /* 0x00005a000e067a10 */ /* 0x000fc60007f5e0ff */
[----:B------:R1:W-:Y:S01]  /*125d0*/  STL [R1+0x39c], R7 ;  /* 0x00039c0701007387 */ /* 0x0003e20000100800 */
[----:B------:R-:W-:-:S03]  /*125e0*/  IADD3.X R0, R15, c[0x0][0x16c], RZ, P4, !PT ;  /* 0x00005b000f007a10 */ /* 0x000fc600027fe4ff */
[----:B------:R1:W-:Y:S04]  /*125f0*/  STL [R1+0x3bc], R6 ;  /* 0x0003bc0601007387 */ /* 0x0003e80000100800 */
[----:B------:R1:W-:Y:S02]  /*12600*/  STL [R1+0x3a0], R0 ;  /* 0x0003a00001007387 */ /* 0x0003e40000100800 */
[----:B-1----:R-:W-:Y:S02]  /*12610*/  IADD3 R7, P4, R16, c[0x0][0x168], RZ ;  /* 0x00005a0010077a10 */ /* 0x002fe40007f9e0ff */
[----:B------:R-:W-:-:S03]  /*12620*/  IADD3.X R6, R17, c[0x0][0x16c], RZ, P5, !PT ;  /* 0x00005b0011067a10 */ /* 0x000fc60002ffe4ff */
        /* <DEDUP_REMOVED lines=9> */
[----:B------:R4:W-:Y:S01]  /*126c0*/  STL [R1+0x3b0], R0 ;  /* 0x0003b00001007387 */ /* 0x0009e20000100800 */
[----:B-1----:R-:W-:-:S05]  /*126d0*/  IADD3 R7, P1, R25, c[0x0][0x168], RZ ;  /* 0x00005a0019077a10 */ /* 0x002fca0007f3e0ff */
[----:B------:R-:W-:Y:S01]  /*126e0*/  STL [R1+0x3dc], R7 ;  /* 0x0003dc0701007387 */ /* 0x000fe20000100800 */
[----:B----4-:R-:W-:Y:S02]  /*126f0*/  IADD3.X R6, R5, c[0x0][0x16c], RZ, P2, !PT ;  /* 0x00005b0005067a10 */ /* 0x010fe400017fe4ff */
[----:B------:R-:W-:Y:S02]  /*12700*/  IADD3 R0, P2, R28, c[0x0][0x168], RZ ;  /* 0x00005a001c007a10 */ /* 0x000fe40007f5e0ff */
[----:B--2---:R-:W-:Y:S01]  /*12710*/  IADD3.X R5, R4, c[0x0][0x16c], RZ, P4, !PT ;  /* 0x00005b0004057a10 */ /* 0x004fe200027fe4ff */
[----:B------:R-:W-:Y:S01]  /*12720*/  STL [R1+0x3b8], R6 ;  /* 0x0003b80601007387 */ /* 0x000fe20000100800 */
[----:B------:R-:W-:-:S03]  /*12730*/  IADD3 R4, P4, R3, c[0x0][0x168], RZ ;  /* 0x00005a0003047a10 */ /* 0x000fc60007f9e0ff */
[----:B------:R1:W-:Y:S04]  /*12740*/  STL [R1+0x3e4], R0 ;  /* 0x0003e40001007387 */ /* 0x0003e80000100800 */
[----:B------:R-:W-:Y:S01]  /*12750*/  STL [R1+0x3c0], R5 ;  /* 0x0003c00501007387 */ /* 0x000fe20000100800 */
[----:B-1----:R-:W-:Y:S02]  /*12760*/  IADD3.X R0, R2, c[0x0][0x16c], RZ, P5, !PT ;  /* 0x00005b0002007a10 */ /* 0x002fe40002ffe4ff */
[----:B------:R-:W-:Y:S01]  /*12770*/  IADD3 R3, P5, R29, c[0x0][0x168], RZ ;  /* 0x00005a001d037a10 */ /* 0x000fe20007fbe0ff */
[----:B------:R-:W-:Y:S01]  /*12780*/  STL [R1+0x3ec], R4 ;  /* 0x0003ec0401007387 */ /* 0x000fe20000100800 */
[----:B------:R-:W-:-:S03]  /*12790*/  IADD3.X R2, R8, c[0x0][0x16c], RZ, P3, !PT ;  /* 0x00005b0008027a10 */ /* 0x000fc60001ffe4ff */
[----:B------:R5:W-:Y:S04]  /*127a0*/  STL [R1+0x3c8], R0 ;  /* 0x0003c80001007387 */ /* 0x000be80000100800 */
[----:B------:R-:W-:Y:S01]  /*127b0*/  STL [R1+0x3f4], R3 ;  /* 0x0003f40301007387 */ /* 0x000fe20000100800 */
[----:B-----5:R-:W-:-:S03]  /*127c0*/  IADD3 R0, P3, R23, c[0x0][0x168], RZ ;  /* 0x00005a0017007a10 */ /* 0x020fc60007f7e0ff */
[----:B------:R-:W2:Y:S04]  /*127d0*/  LDL.LU R23, [R1+0x30] ;  /* 0x0000300001177983 */ /* 0x000ea80000300800 */
[----:B------:R1:W-:Y:S04]  /*127e0*/  STL [R1+0x3d0], R2 ;  /* 0x0003d00201007387 */ /* 0x0003e80000100800 */
[----:B------:R4:W-:Y:S01]  /*127f0*/  STL [R1+0x3fc], R0 ;  /* 0x0003fc0001007387 */ /* 0x0009e20000100800 */
[----:B-1----:R-:W-:-:S03]  /*12800*/  IADD3.X R2, R22, c[0x0][0x16c], RZ, P1, !PT ;  /* 0x00005b0016027a10 */ /* 0x002fc60000ffe4ff */
[----:B------:R-:W5:Y:S01]  /*12810*/  LDL.LU R22, [R1+0x1c] ;  /* 0x00001c0001167983 */ /* 0x000f620000300800 */
[----:B----4-:R-:W-:-:S03]  /*12820*/  IADD3 R0, P1, R19, c[0x0][0x168], RZ ;  /* 0x00005a0013007a10 */ /* 0x010fc60007f3e0ff */
[----:B------:R1:W-:Y:S04]  /*12830*/  STL [R1+0x3d8], R2 ;  /* 0x0003d80201007387 */ /* 0x0003e80000100800 */
[----:B------:R-:W4:Y:S04]  /*12840*/  LDL.LU R8, [R1+0x34] ;  /* 0x0000340001087983 */ /* 0x000f280000300800 */
[----:B------:R-:W4:Y:S01]  /*12850*/  LDL.LU R19, [R1+0x2c] ;  /* 0x00002c0001137983 */ /* 0x000f220000300800 */
[----:B-1----:R-:W-:-:S03]  /*12860*/  IADD3.X R2, R21, c[0x0][0x16c], RZ, P2, !PT ;  /* 0x00005b0015027a10 */ /* 0x002fc600017fe4ff */
[----:B------:R3:W-:Y:S04]  /*12870*/  STL [R1+0x404], R0 ;  /* 0x0004040001007387 */ /* 0x0007e80000100800 */
[----:B------:R-:W4:Y:S01]  /*12880*/  LDL.LU R29, [R1+0x40] ;  /* 0x00004000011d7983 */ /* 0x000f220000300800 */
[----:B---3--:R-:W-:-:S03]  /*12890*/  IADD3 R0, P2, R20, c[0x0][0x168], RZ ;  /* 0x00005a0014007a10 */ /* 0x008fc60007f5e0ff */
[----:B------:R-:W-:Y:S04]  /*128a0*/  STL [R1+0x3e0], R2 ;  /* 0x0003e00201007387 */ /* 0x000fe80000100800 */
[----:B------:R-:W3:Y:S04]  /*128b0*/  LDL.LU R28, [R1+0x38] ;  /* 0x00003800011c7983 */ /* 0x000ee80000300800 */
[----:B------:R1:W-:Y:S04]  /*128c0*/  STL [R1+0x40c], R0 ;  /* 0x00040c0001007387 */ /* 0x0003e80000100800 */
[----:B------:R-:W3:Y:S04]  /*128d0*/  LDL.LU R25, [R1+0x44] ;  /* 0x0000440001197983 */ /* 0x000ee80000300800 */
        /* <DEDUP_REMOVED lines=12> */
[----:B-1----:R-:W3:Y:S04]  /*129a0*/  LDL.LU R0, [R1+0x6c] ;  /* 0x00006c0001007983 */ /* 0x002ee80000300800 */
[----:B------:R-:W3:Y:S04]  /*129b0*/  LDL.LU R6, [R1+0x80] ;  /* 0x0000800001067983 */ /* 0x000ee80000300800 */
[----:B------:R-:W3:Y:S04]  /*129c0*/  LDL.LU R5, [R1+0x78] ;  /* 0x0000780001057983 */ /* 0x000ee80000300800 */
[----:B------:R-:W3:Y:S04]  /*129d0*/  LDL.LU R4, [R1+0x84] ;  /* 0x0000840001047983 */ /* 0x000ee80000300800 */
[----:B------:R-:W3:Y:S04]  /*129e0*/  LDL.LU R3, [R1+0x88] ;  /* 0x0000880001037983 */ /* 0x000ee80000300800 */
[----:B------:R-:W3:Y:S04]  /*129f0*/  LDL.LU R2, [R1+0x90] ;  /* 0x0000900001027983 */ /* 0x000ee80000300800 */
[----:B------:R-:W3:Y:S04]  /*12a00*/  LDL.LU R21, [R1+0x7c] ;  /* 0x00007c0001157983 */ /* 0x000ee80000300800 */
[----:B------:R-:W3:Y:S01]  /*12a10*/  LDL.LU R20, [R1+0x94] ;  /* 0x0000940001147983 */ /* 0x000ee20000300800 */
[----:B--2---:R-:W-:-:S05]  /*12a20*/  IADD3.X R23, R23, c[0x0][0x16c], RZ, P4, !PT ;  /* 0x00005b0017177a10 */ /* 0x004fca00027fe4ff */
[----:B------:R1:W-:Y:S04]  /*12a30*/  STL [R1+0x3e8], R23 ;  /* 0x0003e81701007387 */ /* 0x0003e80000100800 */
[----:B-1----:R-:W2:Y:S01]  /*12a40*/  LDL.LU R23, [R1+0x8c] ;  /* 0x00008c0001177983 */ /* 0x002ea20000300800 */
[----:B-----5:R-:W-:-:S05]  /*12a50*/  IADD3 R22, P4, R22, c[0x0][0x168], RZ ;  /* 0x00005a0016167a10 */ /* 0x020fca0007f9e0ff */
[----:B------:R1:W-:Y:S04]  /*12a60*/  STL [R1+0x414], R22 ;  /* 0x0004141601007387 */ /* 0x0003e80000100800 */
[----:B-1----:R-:W5:Y:S01]  /*12a70*/  LDL.LU R22, [R1+0xc4] ;  /* 0x0000c40001167983 */ /* 0x002f620000300800 */
[----:B----4-:R-:W-:Y:S02]  /*12a80*/  IADD3.X R8, R8, c[0x0][0x16c], RZ, P5, !PT ;  /* 0x00005b0008087a10 */ /* 0x010fe40002ffe4ff */
[----:B------:R-:W-:Y:S02]  /*12a90*/  IADD3 R19, P5, R19, c[0x0][0x168], RZ ;  /* 0x00005a0013137a10 */ /* 0x000fe40007fbe0ff */
[----:B------:R-:W-:Y:S01]  /*12aa0*/  IADD3.X R29, R29, c[0x0][0x16c], RZ, P3, !PT ;  /* 0x00005b001d1d7a10 */ /* 0x000fe20001ffe4ff */
[----:B------:R1:W-:Y:S04]  /*12ab0*/  STL [R1+0x3f0], R8 ;  /* 0x0003f00801007387 */ /* 0x0003e80000100800 */
[----:B-1----:R-:W4:Y:S04]  /*12ac0*/  LDL.LU R8, [R1+0x98] ;  /* 0x0000980001087983 */ /* 0x002f280000300800 */
[----:B------:R1:W-:Y:S01]  /*12ad0*/  STL [R1+0x41c], R19 ;  /* 0x00041c1301007387 */ /* 0x0003e20000100800 */
[----:B---3--:R-:W-:-:S03]  /*12ae0*/  IADD3.X R25, R25, c[0x0][0x16c], RZ, P1, !PT ;  /* 0x00005b0019197a10 */ /* 0x008fc60000ffe4ff */
[----:B-1----:R-:W4:Y:S04]  /*12af0*/  LDL.LU R19, [R1+0xc8] ;  /* 0x0000c80001137983 */ /* 0x002f280000300800 */
[----:B------:R1:W-:Y:S02]  /*12b00*/  STL [R1+0x3f8], R29 ;  /* 0x0003f81d01007387 */ /* 0x0003e40000100800 */
[----:B-1----:R-:W-:Y:S02]  /*12b10*/  IADD3 R29, P3, R28, c[0x0][0x168], RZ ;  /* 0x00005a001c1d7a10 */ /* 0x002fe40007f7e0ff */
[----:B------:R-:W-:Y:S02]  /*12b20*/  IADD3 R28, P1, R27, c[0x0][0x168], RZ ;  /* 0x00005a001b1c7a10 */ /* 0x000fe40007f3e0ff */
[----:B------:R-:W-:Y:S01]  /*12b30*/  IADD3.X R27, R24, c[0x0][0x16c], RZ, P2, !PT ;  /* 0x00005b00181b7a10 */ /* 0x000fe200017fe4ff */
[----:B------:R-:W-:Y:S01]  /*12b40*/  STL [R1+0x424], R29 ;  /* 0x0004241d01007387 */ /* 0x000fe20000100800 */
[----:B------:R-:W-:-:S03]  /*12b50*/  IADD3.X R24, R18, c[0x0][0x16c], RZ, P4, !PT ;  /* 0x00005b0012187a10 */ /* 0x000fc600027fe4ff */
[----:B------:R1:W-:Y:S01]  /*12b60*/  STL [R1+0x400], R25 ;  /* 0x0004001901007387 */ /* 0x0003e20000100800 */
[----:B------:R-:W-:Y:S02]  /*12b70*/  IADD3 R18, P4, R17, c[0x0][0x168], RZ ;  /* 0x00005a0011127a10 */ /* 0x000fe40007f9e0ff */
[----:B------:R-:W-:Y:S01]  /*12b80*/  IADD3.X R17, R16, c[0x0][0x16c], RZ, P5, !PT ;  /* 0x00005b0010117a10 */ /* 0x000fe20002ffe4ff */
[----:B------:R-:W-:Y:S01]  /*12b90*/  STL [R1+0x42c], R28 ;  /* 0x00042c1c01007387 */ /* 0x000fe20000100800 */
[----:B------:R-:W-:Y:S02]  /*12ba0*/  IADD3 R16, P5, R15, c[0x0][0x168], RZ ;  /* 0x00005a000f107a10 */ /* 0x000fe40007fbe0ff */
[----:B-1----:R-:W-:Y:S01]  /*12bb0*/  IADD3 R25, P2, R26, c[0x0][0x168], RZ ;  /* 0x00005a001a197a10 */ /* 0x002fe20007f5e0ff */
[----:B------:R-:W-:Y:S01]  /*12bc0*/  STL [R1+0x408], R27 ;  /* 0x0004081b01007387 */ /* 0x000fe20000100800 */
[----:B------:R-:W-:Y:S02]  /*12bd0*/  IADD3.X R15, R14, c[0x0][0x16c], RZ, P3, !PT ;  /* 0x00005b000e0f7a10 */ /* 0x000fe40001ffe4ff */
[----:B------:R-:W-:Y:S01]  /*12be0*/  IADD3 R14, P3, R13, c[0x0][0x168], RZ ;  /* 0x00005a000d0e7a10 */ /* 0x000fe20007f7e0ff */
[----:B------:R-:W-:Y:S01]  /*12bf0*/  STL [R1+0x434], R25 ;  /* 0x0004341901007387 */ /* 0x000fe20000100800 */
[----:B------:R-:W-:-:S03]  /*12c00*/  IADD3.X R13, R12, c[0x0][0x16c], RZ, P1, !PT ;  /* 0x00005b000c0d7a10 */ /* 0x000fc60000ffe4ff */
[----:B------:R-:W-:Y:S01]  /*12c10*/  STL [R1+0x410], R24 ;  /* 0x0004101801007387 */ /* 0x000fe20000100800 */
[----:B------:R-:W-:-:S03]  /*12c20*/  IADD3 R12, P1, R11, c[0x0][0x168], RZ ;  /* 0x00005a000b0c7a10 */ /* 0x000fc60007f3e0ff */
[----:B------:R-:W-:Y:S01]  /*12c30*/  STL [R1+0x43c], R18 ;  /* 0x00043c1201007387 */ /* 0x000fe20000100800 */
[----:B------:R-:W-:-:S03]  /*12c40*/  IADD3.X R11, R7, c[0x0][0x16c], RZ, P2, !PT ;  /* 0x00005b00070b7a10 */ /* 0x000fc600017fe4ff */
[----:B------:R-:W-:Y:S01]  /*12c50*/  STL [R1+0x418], R17 ;  /* 0x0004181101007387 */ /* 0x000fe20000100800 */
[----:B------:R-:W-:-:S03]  /*12c60*/  IADD3 R7, P2, R0, c[0x0][0x168], RZ ;  /* 0x00005a0000077a10 */ /* 0x000fc60007f5e0ff */
[----:B------:R-:W-:Y:S01]  /*12c70*/  STL [R1+0x444], R16 ;  /* 0x0004441001007387 */ /* 0x000fe20000100800 */
[----:B------:R-:W-:-:S03]  /*12c80*/  IADD3.X R0, R6, c[0x0][0x16c], RZ, P4, !PT ;  /* 0x00005b0006007a10 */ /* 0x000fc600027fe4ff */
[----:B------:R-:W-:Y:S04]  /*12c90*/  STL [R1+0x420], R15 ;  /* 0x0004200f01007387 */ /* 0x000fe80000100800 */
[----:B------:R-:W-:Y:S01]  /*12ca0*/  STL [R1+0x44c], R14 ;  /* 0x00044c0e01007387 */ /* 0x000fe20000100800 */
[----:B------:R-:W-:-:S03]  /*12cb0*/  IADD3 R5, P4, R5, c[0x0][0x168], RZ ;  /* 0x00005a0005057a10 */ /* 0x000fc60007f9e0ff */
[----:B------:R-:W-:Y:S01]  /*12cc0*/  STL [R1+0x428], R13 ;  /* 0x0004280d01007387 */ /* 0x000fe20000100800 */
[----:B------:R-:W-:-:S03]  /*12cd0*/  IADD3.X R4, R4, c[0x0][0x16c], RZ, P5, !PT ;  /* 0x00005b0004047a10 */ /* 0x000fc60002ffe4ff */
[----:B------:R-:W-:Y:S04]  /*12ce0*/  STL [R1+0x454], R12 ;  /* 0x0004540c01007387 */ /* 0x000fe80000100800 */
[----:B------:R-:W-:Y:S04]  /*12cf0*/  STL [R1+0x430], R11 ;  /* 0x0004300b01007387 */ /* 0x000fe80000100800 */
[----:B------:R-:W-:Y:S04]  /*12d00*/  STL [R1+0x45c], R7 ;  /* 0x00045c0701007387 */ /* 0x000fe80000100800 */
[----:B------:R1:W-:Y:S04]  /*12d10*/  STL [R1+0x438], R0 ;  /* 0x0004380001007387 */ /* 0x0003e80000100800 */
[----:B------:R-:W-:Y:S01]  /*12d20*/  STL [R1+0x464], R5 ;  /* 0x0004640501007387 */ /* 0x000fe20000100800 */
[----:B-1----:R-:W-:-:S02]  /*12d30*/  IADD3 R0, P5, R3, c[0x0][0x168], RZ ;  /* 0x00005a0003007a10 */ /* 0x002fc40007fbe0ff */
[----:B------:R-:W-:Y:S01]  /*12d40*/  IADD3.X R3, R2, c[0x0][0x16c], RZ, P3, !PT ;  /* 0x00005b0002037a10 */ /* 0x000fe20001ffe4ff */
[----:B------:R-:W-:Y:S01]  /*12d50*/  STL [R1+0x440], R4 ;  /* 0x0004400401007387 */ /* 0x000fe20000100800 */
[----:B------:R-:W-:-:S03]  /*12d60*/  IADD3 R2, P3, R21, c[0x0][0x168], RZ ;  /* 0x00005a0015027a10 */ /* 0x000fc60007f7e0ff */
[----:B------:R1:W-:Y:S04]  /*12d70*/  STL [R1+0x46c], R0 ;  /* 0x00046c0001007387 */ /* 0x0003e80000100800 */
[----:B------:R-:W-:Y:S04]  /*12d80*/  STL [R1+0x448], R3 ;  /* 0x0004480301007387 */ /* 0x000fe80000100800 */
[----:B------:R-:W3:Y:S01]  /*12d90*/  LDL.LU R21, [R1+0xcc] ;  /* 0x0000cc0001157983 */ /* 0x000ee20000300800 */
[----:B-1----:R-:W-:-:S03]  /*12da0*/  IADD3.X R0, R20, c[0x0][0x16c], RZ, P1, !PT ;  /* 0x00005b0014007a10 */ /* 0x002fc60000ffe4ff */
[----:B------:R2:W-:Y:S04]  /*12db0*/  STL [R1+0x474], R2 ;  /* 0x0004740201007387 */ /* 0x0005e80000100800 */
[----:B------:R5:W-:Y:S04]  /*12dc0*/  STL [R1+0x450], R0 ;  /* 0x0004500001007387 */ /* 0x000be80000100800 */
[----:B------:R-:W3:Y:S01]  /*12dd0*/  LDL.LU R20, [R1+0x124] ;  /* 0x0001240001147983 */ /* 0x000ee20000300800 */
[----:B--2---:R-:W-:-:S05]  /*12de0*/  IADD3 R2, P1, R23, c[0x0][0x168], RZ ;  /* 0x00005a0017027a10 */ /* 0x004fca0007f3e0ff */
[----:B------:R4:W-:Y:S04]  /*12df0*/  STL [R1+0x47c], R2 ;  /* 0x00047c0201007387 */ /* 0x0009e80000100800 */
[----:B------:R-:W2:Y:S01]  /*12e00*/  LDL.LU R23, [R1+0x9c] ;  /* 0x00009c0001177983 */ /* 0x000ea20000300800 */
[----:B-----5:R-:W-:-:S03]  /*12e10*/  IADD3.X R0, R22, c[0x0][0x16c], RZ, P2, !PT ;  /* 0x00005b0016007a10 */ /* 0x020fc600017fe4ff */
[----:B------:R-:W5:Y:S04]  /*12e20*/  LDL.LU R22, [R1+0x128] ;  /* 0x0001280001167983 */ /* 0x000f680000300800 */
[----:B------:R1:W-:Y:S04]  /*12e30*/  STL [R1+0x458], R0 ;  /* 0x0004580001007387 */ /* 0x0003e80000100800 */
[----:B------:R-:W5:Y:S01]  /*12e40*/  LDL.LU R29, [R1+0x120] ;  /* 0x00012000011d7983 */ /* 0x000f620000300800 */
[----:B----4-:R-:W-:-:S05]  /*12e50*/  IADD3 R2, P2, R8, c[0x0][0x168], RZ ;  /* 0x00005a0008027a10 */ /* 0x010fca0007f5e0ff */
[----:B------:R-:W-:Y:S04]  /*12e60*/  STL [R1+0x484], R2 ;  /* 0x0004840201007387 */ /* 0x000fe80000100800 */
[----:B------:R-:W4:Y:S01]  /*12e70*/  LDL.LU R28, [R1+0x134] ;  /* 0x00013400011c7983 */ /* 0x000f220000300800 */
[----:B-1----:R-:W-:-:S05]  /*12e80*/  IADD3.X R0, R19, c[0x0][0x16c], RZ, P4, !PT ;  /* 0x00005b0013007a10 */ /* 0x002fca00027fe4ff */
[----:B------:R1:W-:Y:S04]  /*12e90*/  STL [R1+0x460], R0 ;  /* 0x0004600001007387 */ /* 0x0003e80000100800 */
[----:B------:R-:W4:Y:S04]  /*12ea0*/  LDL.LU R25, [R1+0x12c] ;  /* 0x00012c0001197983 */ /* 0x000f280000300800 */
        /* <DEDUP_REMOVED lines=12> */
[----:B-1----:R-:W4:Y:S04]  /*12f70*/  LDL.LU R0, [R1+0x168] ;  /* 0x0001680001007983 */ /* 0x002f280000300800 */
[----:B------:R-:W4:Y:S04]  /*12f80*/  LDL.LU R6, [R1+0x160] ;  /* 0x0001600001067983 */ /* 0x000f280000300800 */
[----:B------:R-:W4:Y:S04]  /*12f90*/  LDL.LU R5, [R1+0x174] ;  /* 0x0001740001057983 */ /* 0x000f280000300800 */
[----:B------:R-:W4:Y:S04]  /*12fa0*/  LDL.LU R4, [R1+0x16c] ;  /* 0x00016c0001047983 */ /* 0x000f280000300800 */
[----:B------:R-:W4:Y:S04]  /*12fb0*/  LDL.LU R3, [R1+0x178] ;  /* 0x0001780001037983 */ /* 0x000f280000300800 */
[----:B------:R-:W4:Y:S04]  /*12fc0*/  LDL.LU R2, [R1+0x17c] ;  /* 0x00017c0001027983 */ /* 0x000f280000300800 */
[----:B------:R-:W4:Y:S04]  /*12fd0*/  LDL.LU R8, [R1+0x184] ;  /* 0x0001840001087983 */ /* 0x000f280000300800 */
[----:B------:R-:W4:Y:S01]  /*12fe0*/  LDL.LU R19, [R1+0x170] ;  /* 0x0001700001137983 */ /* 0x000f220000300800 */
[----:B---3--:R-:W-:-:S05]  /*12ff0*/  IADD3 R21, P4, R21, c[0x0][0x168], RZ ;  /* 0x00005a0015157a10 */ /* 0x008fca0007f9e0ff */
[----:B------:R1:W-:Y:S01]  /*13000*/  STL [R1+0x48c], R21 ;  /* 0x00048c1501007387 */ /* 0x0003e20000100800 */
[----:B------:R-:W-:-:S03]  /*13010*/  IADD3.X R20, R20, c[0x0][0x16c], RZ, P5, !PT ;  /* 0x00005b0014147a10 */ /* 0x000fc60002ffe4ff */
[----:B-1----:R-:W3:Y:S04]  /*13020*/  LDL.LU R21, [R1+0x188] ;  /* 0x0001880001157983 */ /* 0x002ee80000300800 */
[----:B------:R1:W-:Y:S04]  /*13030*/  STL [R1+0x468], R20 ;  /* 0x0004681401007387 */ /* 0x0003e80000100800 */
[----:B-1----:R-:W3:Y:S01]  /*13040*/  LDL.LU R20, [R1+0x180] ;  /* 0x0001800001147983 */ /* 0x002ee20000300800 */
[----:B--2---:R-:W-:-:S05]  /*13050*/  IADD3 R23, P5, R23, c[0x0][0x168], RZ ;  /* 0x00005a0017177a10 */ /* 0x004fca0007fbe0ff */
[----:B------:R1:W-:Y:S01]  /*13060*/  STL [R1+0x494], R23 ;  /* 0x0004941701007387 */ /* 0x0003e20000100800 */
[----:B-----5:R-:W-:-:S03]  /*13070*/  IADD3.X R22, R22, c[0x0][0x16c], RZ, P3, !PT ;  /* 0x00005b0016167a10 */ /* 0x020fc60001ffe4ff */
[----:B-1----:R-:W2:Y:S04]  /*13080*/  LDL.LU R23, [R1+0x194] ;  /* 0x0001940001177983 */ /* 0x002ea80000300800 */
[----:B------:R1:W-:Y:S04]  /*13090*/  STL [R1+0x470], R22 ;  /* 0x0004701601007387 */ /* 0x0003e80000100800 */
[----:B-1----:R-:W5:Y:S01]  /*130a0*/  LDL.LU R22, [R1+0x18c] ;  /* 0x00018c0001167983 */ /* 0x002f620000300800 */
[----:B------:R-:W-:-:S05]  /*130b0*/  IADD3 R29, P3, R29, c[0x0][0x168], RZ ;  /* 0x00005a001d1d7a10 */ /* 0x000fca0007f7e0ff */
[----:B------:R4:W-:Y:S02]  /*130c0*/  STL [R1+0x49c], R29 ;  /* 0x00049c1d01007387 */ /* 0x0009e40000100800 */
[----:B----4-:R-:W-:Y:S02]  /*130d0*/  IADD3.X R29, R28, c[0x0][0x16c], RZ, P1, !PT ;  /* 0x00005b001c1d7a10 */ /* 0x010fe40000ffe4ff */
[----:B------:R-:W-:Y:S02]  /*130e0*/  IADD3 R25, P1, R25, c[0x0][0x168], RZ ;  /* 0x00005a0019197a10 */ /* 0x000fe40007f3e0ff */
[----:B------:R-:W-:Y:S01]  /*130f0*/  IADD3.X R28, R27, c[0x0][0x16c], RZ, P2, !PT ;  /* 0x00005b001b1c7a10 */ /* 0x000fe200017fe4ff */
[----:B------:R-:W-:Y:S01]  /*13100*/  STL [R1+0x478], R29 ;  /* 0x0004781d01007387 */ /* 0x000fe20000100800 */
[----:B------:R-:W-:-:S03]  /*13110*/  IADD3 R27, P2, R24, c[0x0][0x168], RZ ;  /* 0x00005a00181b7a10 */ /* 0x000fc60007f5e0ff */
[----:B------:R1:W-:Y:S04]  /*13120*/  STL [R1+0x4a4], R25 ;  /* 0x0004a41901007387 */ /* 0x0003e80000100800 */
[----:B------:R-:W-:Y:S01]  /*13130*/  STL [R1+0x480], R28 ;  /* 0x0004801c01007387 */ /* 0x000fe20000100800 */
[----:B-1----:R-:W-:Y:S02]  /*13140*/  IADD3.X R25, R26, c[0x0][0x16c], RZ, P4, !PT ;  /* 0x00005b001a197a10 */ /* 0x002fe400027fe4ff */
[----:B------:R-:W-:Y:S02]  /*13150*/  IADD3 R24, P4, R18, c[0x0][0x168], RZ ;  /* 0x00005a0012187a10 */ /* 0x000fe40007f9e0ff */
[----:B------:R-:W-:Y:S01]  /*13160*/  IADD3.X R18, R17, c[0x0][0x16c], RZ, P5, !PT ;  /* 0x00005b0011127a10 */ /* 0x000fe20002ffe4ff */
[----:B------:R-:W-:Y:S01]  /*13170*/  STL [R1+0x4ac], R27 ;  /* 0x0004ac1b01007387 */ /* 0x000fe20000100800 */
[----:B------:R-:W-:-:S02]  /*13180*/  IADD3 R17, P5, R16, c[0x0][0x168], RZ ;  /* 0x00005a0010117a10 */ /* 0x000fc40007fbe0ff */
[----:B------:R-:W-:Y:S01]  /*13190*/  IADD3.X R16, R15, c[0x0][0x16c], RZ, P3, !PT ;  /* 0x00005b000f107a10 */ /* 0x000fe20001ffe4ff */
        /* <DEDUP_REMOVED lines=14> */
[----:B------:R-:W-:Y:S04]  /*13280*/  STL [R1+0x4cc], R13 ;  /* 0x0004cc0d01007387 */ /* 0x000fe80000100800 */
[----:B------:R-:W-:Y:S01]  /*13290*/  STL [R1+0x4a8], R12 ;  /* 0x0004a80c01007387 */ /* 0x000fe20000100800 */
[----:B------:R-:W-:-:S03]  /*132a0*/  IADD3.X R5, R5, c[0x0][0x16c], RZ, P5, !PT ;  /* 0x00005b0005057a10 */ /* 0x000fc60002ffe4ff */
[----:B------:R-:W-:Y:S01]  /*132b0*/  STL [R1+0x4d4], R11 ;  /* 0x0004d40b01007387 */ /* 0x000fe20000100800 */
[----:B------:R-:W-:-:S03]  /*132c0*/  IADD3 R4, P5, R4, c[0x0][0x168], RZ ;  /* 0x00005a0004047a10 */ /* 0x000fc60007fbe0ff */
[----:B------:R-:W-:Y:S04]  /*132d0*/  STL [R1+0x4b0], R7 ;  /* 0x0004b00701007387 */ /* 0x000fe80000100800 */
[----:B------:R1:W-:Y:S04]  /*132e0*/  STL [R1+0x4dc], R0 ;  /* 0x0004dc0001007387 */ /* 0x0003e80000100800 */
[----:B------:R-:W-:Y:S01]  /*132f0*/  STL [R1+0x4b8], R5 ;  /* 0x0004b80501007387 */ /* 0x000fe20000100800 */
[----:B-1----:R-:W-:Y:S02]  /*13300*/  IADD3.X R0, R3, c[0x0][0x16c], RZ, P3, !PT ;  /* 0x00005b0003007a10 */ /* 0x002fe40001ffe4ff */
[----:B------:R-:W-:Y:S01]  /*13310*/  IADD3 R3, P3, R2, c[0x0][0x168], RZ ;  /* 0x00005a0002037a10 */ /* 0x000fe20007f7e0ff */
[----:B------:R-:W-:Y:S01]  /*13320*/  STL [R1+0x4e4], R4 ;  /* 0x0004e40401007387 */ /* 0x000fe20000100800 */
[----:B------:R-:W-:-:S03]  /*13330*/  IADD3.X R2, R8, c[0x0][0x16c], RZ, P1, !PT ;  /* 0x00005b0008027a10 */ /* 0x000fc60000ffe4ff */
[----:B------:R1:W-:Y:S04]  /*13340*/  STL [R1+0x4c0], R0 ;  /* 0x0004c00001007387 */ /* 0x0003e80000100800 */
[----:B------:R-:W-:Y:S04]  /*13350*/  STL [R1+0x4ec], R3 ;  /* 0x0004ec0301007387 */ /* 0x000fe80000100800 */
[----:B------:R-:W4:Y:S01]  /*13360*/  LDL.LU R8, [R1+0x198] ;  /* 0x0001980001087983 */ /* 0x000f220000300800 */
[----:B-1----:R-:W-:-:S03]  /*13370*/  IADD3 R0, P1, R19, c[0x0][0x168], RZ ;  /* 0x00005a0013007a10 */ /* 0x002fc60007f3e0ff */
[----:B------:R3:W-:Y:S04]  /*13380*/  STL [R1+0x4c8], R2 ;  /* 0x0004c80201007387 */ /* 0x0007e80000100800 */
[----:B------:R1:W-:Y:S04]  /*13390*/  STL [R1+0x4f4], R0 ;  /* 0x0004f40001007387 */ /* 0x0003e80000100800 */
[----:B------:R-:W4:Y:S01]  /*133a0*/  LDL.LU R19, [R1+0x19c] ;  /* 0x00019c0001137983 */ /* 0x000f220000300800 */
[----:B---3--:R-:W-:-:S05]  /*133b0*/  IADD3.X R2, R21, c[0x0][0x16c], RZ, P2, !PT ;  /* 0x00005b0015027a10 */ /* 0x008fca00017fe4ff */
[----:B------:R3:W-:Y:S04]  /*133c0*/  STL [R1+0x4d0], R2 ;  /* 0x0004d00201007387 */ /* 0x0007e80000100800 */
[----:B------:R-:W4:Y:S01]  /*133d0*/  LDL.LU R3, [R1+0x1a4] ;  /* 0x0001a40001037983 */ /* 0x000f220000300800 */
[----:B-1----:R-:W-:-:S03]  /*133e0*/  IADD3 R0, P2, R20, c[0x0][0x168], RZ ;  /* 0x00005a0014007a10 */ /* 0x002fc60007f5e0ff */
[----:B---3--:R-:W3:Y:S04]  /*133f0*/  LDL.LU R2, [R1+0x190] ;  /* 0x0001900001027983 */ /* 0x008ee80000300800 */
[----:B------:R5:W-:Y:S04]  /*13400*/  STL [R1+0x4fc], R0 ;  /* 0x0004fc0001007387 */ /* 0x000be80000100800 */
[----:B------:R-:W3:Y:S01]  /*13410*/  LDL.LU R21, [R1+0x1a8] ;  /* 0x0001a80001157983 */ /* 0x000ee20000300800 */
[----:B--2---:R-:W-:-:S05]  /*13420*/  IADD3.X R4, R23, c[0x0][0x16c], RZ, P4, !PT ;  /* 0x00005b0017047a10 */ /* 0x004fca00027fe4ff */
[----:B------:R-:W-:Y:S04]  /*13430*/  STL [R1+0x4d8], R4 ;  /* 0x0004d80401007387 */ /* 0x000fe80000100800 */
[----:B------:R-:W2:Y:S01]  /*13440*/  LDL.LU R20, [R1+0x1a0] ;  /* 0x0001a00001147983 */ /* 0x000ea20000300800 */
[----:B-----5:R-:W-:-:S05]  /*13450*/  IADD3 R0, P4, R22, c[0x0][0x168], RZ ;  /* 0x00005a0016007a10 */ /* 0x020fca0007f9e0ff */
[----:B------:R1:W-:Y:S04]  /*13460*/  STL [R1+0x504], R0 ;  /* 0x0005040001007387 */ /* 0x0003e80000100800 */
[----:B------:R-:W5:Y:S04]  /*13470*/  LDL.LU R23, [R1+0x1d4] ;  /* 0x0001d40001177983 */ /* 0x000f680000300800 */
        /* <DEDUP_REMOVED lines=16> */
[----:B-1----:R-:W5:Y:S04]  /*13580*/  LDL.LU R0, [R1+0x22c] ;  /* 0x00022c0001007983 */ /* 0x002f680000300800 */
[----:B------:R-:W5:Y:S04]  /*13590*/  LDL.LU R6, [R1+0x234] ;  /* 0x0002340001067983 */ /* 0x000f680000300800 */
[----:B------:R-:W5:Y:S04]  /*135a0*/  LDL.LU R5, [R1+0x238] ;  /* 0x0002380001057983 */ /* 0x000f680000300800 */
[----:B------:R-:W5:Y:S01]  /*135b0*/  LDL.LU R4, [R1+0x23c] ;  /* 0x00023c0001047983 */ /* 0x000f620000300800 */
[----:B----4-:R-:W-:-:S05]  /*135c0*/  IADD3.X R8, R8, c[0x0][0x16c], RZ, P5, !PT ;  /* 0x00005b0008087a10 */ /* 0x010fca0002ffe4ff */
[----:B------:R1:W-:Y:S01]  /*135d0*/  STL [R1+0x4e0], R8 ;  /* 0x0004e00801007387 */ /* 0x0003e20000100800 */
[----:B------:R-:W-:-:S03]  /*135e0*/  IADD3 R19, P5, R19, c[0x0][0x168], RZ ;  /* 0x00005a0013137a10 */ /* 0x000fc60007fbe0ff */
[----:B-1----:R-:W4:Y:S04]  /*135f0*/  LDL.LU R8, [R1+0x240] ;  /* 0x0002400001087983 */ /* 0x002f280000300800 */
[----:B------:R1:W-:Y:S01]  /*13600*/  STL [R1+0x50c], R19 ;  /* 0x00050c1301007387 */ /* 0x0003e20000100800 */
[----:B------:R-:W-:-:S03]  /*13610*/  IADD3.X R3, R3, c[0x0][0x16c], RZ, P3, !PT ;  /* 0x00005b0003037a10 */ /* 0x000fc60001ffe4ff */
[----:B-1----:R-:W4:Y:S01]  /*13620*/  LDL.LU R19, [R1+0x244] ;  /* 0x0002440001137983 */ /* 0x002f220000300800 */
[----:B---3--:R-:W-:-:S03]  /*13630*/  IADD3 R2, P3, R2, c[0x0][0x168], RZ ;  /* 0x00005a0002027a10 */ /* 0x008fc60007f7e0ff */
[----:B------:R1:W-:Y:S01]  /*13640*/  STL [R1+0x4e8], R3 ;  /* 0x0004e80301007387 */ /* 0x0003e20000100800 */
[----:B------:R-:W-:-:S03]  /*13650*/  IADD3.X R21, R21, c[0x0][0x16c], RZ, P1, !PT ;  /* 0x00005b0015157a10 */ /* 0x000fc60000ffe4ff */
[----:B-1----:R-:W3:Y:S04]  /*13660*/  LDL.LU R3, [R1+0x248] ;  /* 0x0002480001037983 */ /* 0x002ee80000300800 */
[----:B------:R1:W-:Y:S04]  /*13670*/  STL [R1+0x514], R2 ;  /* 0x0005140201007387 */ /* 0x0003e80000100800 */
[----:B-1----:R-:W3:Y:S04]  /*13680*/  LDL.LU R2, [R1+0x24c] ;  /* 0x00024c0001027983 */ /* 0x002ee80000300800 */
[----:B------:R1:W-:Y:S04]  /*13690*/  STL [R1+0x4f0], R21 ;  /* 0x0004f01501007387 */ /* 0x0003e80000100800 */
[----:B-1----:R-:W3:Y:S01]  /*136a0*/  LDL.LU R21, [R1+0x80c] ;  /* 0x00080c0001157983 */ /* 0x002ee20000300800 */
[----:B--2---:R-:W-:-:S05]  /*136b0*/  IADD3 R20, P1, R20, c[0x0][0x168], RZ ;  /* 0x00005a0014147a10 */ /* 0x004fca0007f3e0ff */
[----:B------:R1:W-:Y:S01]  /*136c0*/  STL [R1+0x51c], R20 ;  /* 0x00051c1401007387 */ /* 0x0003e20000100800 */
[----:B-----5:R-:W-:-:S03]  /*136d0*/  IADD3.X R23, R23, c[0x0][0x16c], RZ, P2, !PT ;  /* 0x00005b0017177a10 */ /* 0x020fc600017fe4ff */
[----:B-1----:R-:W2:Y:S01]  /*136e0*/  LDL.LU R20, [R1+0x808] ;  /* 0x0008080001147983 */ /* 0x002ea20000300800 */
[----:B------:R-:W-:-:S03]  /*136f0*/  IADD3 R22, P2, R22, c[0x0][0x168], RZ ;  /* 0x00005a0016167a10 */ /* 0x000fc60007f5e0ff */
[----:B------:R1:W-:Y:S04]  /*13700*/  STL [R1+0x4f8], R23 ;  /* 0x0004f81701007387 */ /* 0x0003e80000100800 */
[----:B-1----:R-:W5:Y:S04]  /*13710*/  LDL.LU R23, [R1+0x804] ;  /* 0x0008040001177983 */ /* 0x002f680000300800 */
[----:B------:R1:W-:Y:S04]  /*13720*/  STL [R1+0x524], R22 ;  /* 0x0005241601007387 */ /* 0x0003e80000100800 */
[----:B-1----:R-:W2:Y:S01]  /*13730*/  LDL.LU R22, [R1+0x800] ;  /* 0x0008000001167983 */ /* 0x002ea20000300800 */
[----:B------:R-:W-:-:S02]  /*13740*/  IADD3.X R29, R29, c[0x0][0x16c], RZ, P4, !PT ;  /* 0x00005b001d1d7a10 */ /* 0x000fc400027fe4ff */
[----:B------:R-:W-:-:S03]  /*13750*/  IADD3.X R25, R25, c[0x0][0x16c], RZ, P5, !PT ;  /* 0x00005b0019197a10 */ /* 0x000fc60002ffe4ff */
        /* <DEDUP_REMOVED lines=30> */
[----:B------:R-:W-:Y:S04]  /*13940*/  STL [R1+0x55c], R12 ;  /* 0x00055c0c01007387 */ /* 0x000fe80000100800 */
[----:B------:R-:W-:Y:S04]  /*13950*/  STL [R1+0x538], R11 ;  /* 0x0005380b01007387 */ /* 0x000fe80000100800 */
[----:B------:R-:W-:Y:S04]  /*13960*/  STL [R1+0x564], R7 ;  /* 0x0005640701007387 */ /* 0x000fe80000100800 */
[----:B------:R-:W-:Y:S04]  /*13970*/  STL [R1+0x540], R0 ;  /* 0x0005400001007387 */ /* 0x000fe80000100800 */
[----:B------:R4:W-:Y:S04]  /*13980*/  STL [R1+0x56c], R5 ;  /* 0x00056c0501007387 */ /* 0x0009e80000100800 */
[----:B------:R5:W-:Y:S01]  /*13990*/  STL [R1+0x548], R4 ;  /* 0x0005480401007387 */ /* 0x000be20000100800 */
[----:B----4-:R-:W-:-:S02]  /*139a0*/  IADD3.X R5, R8, c[0x0][0x16c], RZ, P4, !PT ;  /* 0x00005b0008057a10 */ /* 0x010fc400027fe4ff */
[----:B-----5:R-:W-:Y:S02]  /*139b0*/  IADD3 R4, P4, R23, c[0x0][0x168], RZ ;  /* 0x00005a0017047a10 */ /* 0x020fe40007f9e0ff */
[----:B--2---:R-:W-:-:S05]  /*139c0*/  IADD3 R0, P2, R22, c[0x0][0x168], RZ ;  /* 0x00005a0016007a10 */ /* 0x004fca0007f5e0ff */
[----:B------:R1:W-:Y:S04]  /*139d0*/  STL [R1+0x574], R0 ;  /* 0x0005740001007387 */ /* 0x0003e80000100800 */
[----:B------:R-:W-:Y:S04]  /*139e0*/  STL [R1+0x550], R5 ;  /* 0x0005500501007387 */ /* 0x000fe80000100800 */
[----:B------:R-:W2:Y:S01]  /*139f0*/  LDL R8, [R1+0x5ac] ;  /* 0x0005ac0001087983 */ /* 0x000ea20000100800 */
[----:B-1----:R-:W-:-:S03]  /*13a00*/  IADD3.X R0, R19, c[0x0][0x16c], RZ, P5, !PT ;  /* 0x00005b0013007a10 */ /* 0x002fc60002ffe4ff */
[----:B------:R3:W-:Y:S04]  /*13a10*/  STL [R1+0x57c], R4 ;  /* 0x00057c0401007387 */ /* 0x0007e80000100800 */
[----:B------:R-:W4:Y:S04]  /*13a20*/  LDL R19, [R1+0x5a8] ;  /* 0x0005a80001137983 */ /* 0x000f280000100800 */
[----:B------:R1:W-:Y:S01]  /*13a30*/  STL [R1+0x558], R0 ;  /* 0x0005580001007387 */ /* 0x0003e20000100800 */
[----:B---3--:R-:W-:Y:S02]  /*13a40*/  IADD3.X R4, R3, c[0x0][0x16c], RZ, P3, !PT ;  /* 0x00005b0003047a10 */ /* 0x008fe40001ffe4ff */
[----:B------:R-:W-:-:S02]  /*13a50*/  IADD3.X R3, R20, c[0x0][0x16c], RZ, P2, !PT ;  /* 0x00005b0014037a10 */ /* 0x000fc400017fe4ff */
[----:B-1----:R-:W-:Y:S01]  /*13a60*/  IADD3.X R0, R2, c[0x0][0x16c], RZ, P1, !PT ;  /* 0x00005b0002007a10 */ /* 0x002fe20000ffe4ff */
[----:B------:R-:W-:Y:S01]  /*13a70*/  STL [R1+0x560], R4 ;  /* 0x0005600401007387 */ /* 0x000fe20000100800 */
[----:B------:R-:W-:-:S03]  /*13a80*/  IADD3.X R2, R21, c[0x0][0x16c], RZ, P4, !PT ;  /* 0x00005b0015027a10 */ /* 0x000fc600027fe4ff */
[----:B------:R1:W-:Y:S04]  /*13a90*/  STL [R1+0x568], R0 ;  /* 0x0005680001007387 */ /* 0x0003e80000100800 */
[----:B------:R3:W-:Y:S01]  /*13aa0*/  STL [R1+0x570], R3 ;  /* 0x0005700301007387 */ /* 0x0007e20000100800 */
[----:B-1----:R-:W-:-:S03]  /*13ab0*/  IADD3.X R0, R10, c[0x0][0x164], RZ, P0, !PT ;  /* 0x000059000a007a10 */ /* 0x002fc600007fe4ff */
[----:B------:R2:W-:Y:S04]  /*13ac0*/  STL [R1+0x578], R2 ;  /* 0x0005780201007387 */ /* 0x0005e80000100800 */
[----:B------:R-:W-:Y:S04]  /*13ad0*/  STL [R1+0xc4], RZ ;  /* 0x0000c4ff01007387 */ /* 0x000fe80000100800 */
[----:B------:R4:W-:Y:S04]  /*13ae0*/  STL [R1+0x598], R0 ;  /* 0x0005980001007387 */ /* 0x0009e80000100800 */
        /* <DEDUP_REMOVED lines=21> */
[----:B------:R1:W-:Y:S01]  /*13c40*/  STL [R1+0x6c], RZ ;  /* 0x00006cff01007387 */ /* 0x0003e20000100800 */
[----:B------:R-:W-:Y:S01]  /*13c50*/  SHF.R.S32.HI R9, RZ, 0x7, R9 ;  /* 0x00000007ff097819 */ /* 0x000fe20000011409 */
[----:B------:R-:W-:-:S03]  /*13c60*/  USHF.L.U32 UR12, UR5, 0x2, URZ ;  /* 0x00000002050c7899 */ /* 0x000fc6000800063f */
[----:B---3--:R-:W-:Y:S01]  /*13c70*/  IADD3 R3, R9, -0x2, RZ ;  /* 0xfffffffe09037810 */ /* 0x008fe20007ffe0ff */
[----:B------:R-:W-:Y:S02]  /*13c80*/  USHF.L.U64.HI UR8, UR5, 0x2, UR8 ;  /* 0x0000000205087899 */ /* 0x000fe40008010208 */
[----:B------:R-:W-:Y:S02]  /*13c90*/  UIADD3 UR6, UR6, -0x100, URZ ;  /* 0xffffff0006067890 */ /* 0x000fe4000fffe03f */
[----:B------:R-:W-:Y:S02]  /*13ca0*/  UMOV UR4, URZ ;  /* 0x0000003f00047c82 */ /* 0x000fe40008000000 */
[----:B------:R-:W-:Y:S02]  /*13cb0*/  UMOV UR7, 0x1 ;  /* 0x0000000100077882 */ /* 0x000fe40000000000 */
[----:B------:R-:W-:Y:S01]  /*13cc0*/  UMOV UR5, 0xffffffff ;  /* 0xffffffff00057882 */ /* 0x000fe20000000000 */
[----:B--2---:R-:W-:-:S02]  /*13cd0*/  LOP3.LUT R2, R8, 0x20, RZ, 0x3c, !PT ;  /* 0x0000002008027812 */ /* 0x004fc400078e3cff */
[----:B----4-:R-:W-:-:S03]  /*13ce0*/  LOP3.LUT R0, R19, 0x40, RZ, 0x3c, !PT ;  /* 0x0000004013007812 */ /* 0x010fc600078e3cff */
[----:B------:R1:W-:Y:S04]  /*13cf0*/  STL [R1+0x728], R2 ;  /* 0x0007280201007387 */ /* 0x0003e80000100800 */
[----:B------:R1:W-:Y:S02]  /*13d00*/  STL [R1+0x724], R0 ;  /* 0x0007240001007387 */ /* 0x0003e40000100800 */
.L_x_1:
[----:B------:R-:W2:Y:S01]  /*13d10*/  LDL R4, [R1+0x5ac] ;  /* 0x0005ac0001047983 */ /* 0x000ea20000100800 */
[----:B------:R-:W-:-:S04]  /*13d20*/  DEPBAR.LE SB0, 0x2 ;  /* 0x000080800000791a */ /* 0x000fc80000000000 */
[----:B---3--:R-:W3:Y:S04]  /*13d30*/  LDL R3, [R1+0x728] ;  /* 0x0007280001037983 */ /* 0x008ee80000100800 */
[----:B-1----:R-:W4:Y:S01]  /*13d40*/  LDL R0, [R1+0x5a8] ;  /* 0x0005a80001007983 */ /* 0x002f220000100800 */
[----:B------:R-:W-:-:S04]  /*13d50*/  UIADD3 UR5, UR5, 0x1, URZ ;  /* 0x0000000105057890 */ /* 0x000fc8000fffe03f */
[----:B------:R-:W-:-:S04]  /*13d60*/  UISETP.GT.AND UP0, UPT, UR5, 0x1, UPT ;  /* 0x000000010500788c */ /* 0x000fc8000bf04270 */
[----:B------:R-:W-:-:S06]  /*13d70*/  USEL UR5, UR5, URZ, !UP0 ;  /* 0x0000003f05057287 */ /* 0x000fcc000c000000 */
[----:B------:R-:W-:Y:S02]  /*13d80*/  IMAD.U32 R28, RZ, RZ, UR5 ;  /* 0x00000005ff1c7e24 */ /* 0x000fe4000f8e00ff */
[----:B------:R-:W-:Y:S02]  /*13d90*/  IMAD.U32 R29, RZ, RZ, UR5 ;  /* 0x00000005ff1d7e24 */ /* 0x000fe4000f8e00ff */
[----:B------:R-:W-:Y:S01]  /*13da0*/  IMAD.U32 R2, RZ, RZ, UR5 ;  /* 0x00000005ff027e24 */ /* 0x000fe2000f8e00ff */
[----:B------:R-:W-:Y:S01]  /*13db0*/  BAR.SYNC.DEFER_BLOCKING 0x0 ;  /* 0x0000000000007b1d */ /* 0x000fe20000010000 */
[----:B--2---:R-:W-:Y:S02]  /*13dc0*/  IMAD R28, R28, 0x20000, R4 ;  /* 0x000200001c1c7824 */ /* 0x004fe400078e0204 */
[----:B---3--:R-:W-:-:S03]  /*13dd0*/  IMAD R29, R29, 0x20000, R3 ;  /* 0x000200001d1d7824 */ /* 0x008fc600078e0203 */
[----:B------:R-:W-:Y:S01]  /*13de0*/  LDS R22, [R28+0x1200] ;  /* 0x001200001c167984 */ /* 0x000fe20000000800 */
[----:B----4-:R-:W-:-:S03]  /*13df0*/  IMAD R2, R2, 0x20000, R0 ;  /* 0x0002000002027824 */ /* 0x010fc600078e0200 */
[----:B------:R-:W1:Y:S04]  /*13e00*/  LDS R23, [R29+0x1200] ;  /* 0x001200001d177984 */ /* 0x000e680000000800 */
[----:B------:R-:W-:Y:S04]  /*13e10*/  LDS R20, [R28+0x200] ;  /* 0x000200001c147984 */ /* 0x000fe80000000800 */
[----:B------:R-:W2:Y:S04]  /*13e20*/  LDS R21, [R29+0x200] ;  /* 0x000200001d157984 */ /* 0x000ea80000000800 */
[----:B------:R-:W-:Y:S04]  /*13e30*/  LDS R18, [R28+0x1300] ;  /* 0x001300001c127984 */ /* 0x000fe80000000800 */
[----:B------:R-:W3:Y:S04]  /*13e40*/  LDS R19, [R29+0x1300] ;  /* 0x001300001d137984 */ /* 0x000ee80000000800 */
[----:B------:R-:W-:Y:S04]  /*13e50*/  LDS R16, [R28+0x300] ;  /* 0x000300001c107984 */ /* 0x000fe80000000800 */
[----:B------:R-:W4:Y:S04]  /*13e60*/  LDS R17, [R29+0x300] ;  /* 0x000300001d117984 */ /* 0x000f280000000800 */
[----:B------:R-:W5:Y:S04]  /*13e70*/  LDSM.16.M88.4 R4, [R2+0x44000] ;  /* 0x044000000204783b */ /* 0x000f680000000200 */
[----:B------:R-:W5:Y:S04]  /*13e80*/  LDSM.16.M88.4 R8, [R2+0x48000] ;  /* 0x048000000208783b */ /* 0x000f680000000200 */
[----:B------:R-:W-:Y:S04]  /*13e90*/  LDS R12, [R28] ;  /* 0x000000001c0c7984 */ /* 0x000fe80000000800 */
[----:B-1----:R-:W-:Y:S04]  /*13ea0*/  STL.64 [R1+0x2a30], R22 ;  /* 0x002a301601007387 */ /* 0x002fe80000100a00 */
[----:B------:R-:W-:Y:S04]  /*13eb0*/  LDS R14, [R28+0x1000] ;  /* 0x001000001c0e7984 */ /* 0x000fe80000000800 */
[----:B--2---:R-:W-:Y:S04]  /*13ec0*/  STL.64 [R1+0x2a28], R20 ;  /* 0x002a281401007387 */ /* 0x004fe80000100a00 */
[----:B------:R-:W-:Y:S04]  /*13ed0*/  STL [R1+0x2854], R28 ;  /* 0x0028541c01007387 */ /* 0x000fe80000100800 */
[----:B---3--:R-:W-:Y:S04]  /*13ee0*/  STL.64 [R1+0x2a20], R18 ;  /* 0x002a201201007387 */ /* 0x008fe80000100a00 */
[----:B------:R-:W-:Y:S04]  /*13ef0*/  LDS R13, [R29] ;  /* 0x000000001d0d7984 */ /* 0x000fe80000000800 */
[----:B----4-:R1:W-:Y:S04]  /*13f00*/  STL.64 [R1+0x2a18], R16 ;  /* 0x002a181001007387 */ /* 0x0103e80000100a00 */
[----:B------:R-:W-:Y:S04]  /*13f10*/  LDS R15, [R29+0x1000] ;  /* 0x001000001d0f7984 */ /* 0x000fe80000000800 */
[----:B------:R-:W-:Y:S04]  /*13f20*/  LDSM.16.M88.4 R20, [R2+0x40000] ;  /* 0x040000000214783b */ /* 0x000fe80000000200 */
[----:B-1----:R-:W2:Y:S04]  /*13f30*/  LDL.LU.64 R16, [R1+0x200] ;  /* 0x0002000001107983 */ /* 0x002ea80000300a00 */
[----:B------:R-:W2:Y:S04]  /*13f40*/  LDL.LU.64 R18, [R1+0x208] ;  /* 0x0002080001127983 */ /* 0x000ea80000300a00 */
[----:B------:R-:W-:Y:S04]  /*13f50*/  STL [R1+0x2850], R29 ;  /* 0x0028501d01007387 */ /* 0x000fe80000100800 */
[----:B-----5:R-:W-:Y:S04]  /*13f60*/  STL.64 [R1+0x40], R4 ;  /* 0x0000400401007387 */ /* 0x020fe80000100a00 */
[----:B------:R-:W-:Y:S04]  /*13f70*/  STL.64 [R1+0x48], R6 ;  /* 0x0000480601007387 */ /* 0x000fe80000100a00 */
[----:B------:R-:W1:Y:S04]  /*13f80*/  LDSM.16.M88.4 R4, [R2+0x4c000] ;  /* 0x04c000000204783b */ /* 0x000e680000000200 */
[----:B------:R1:W-:Y:S04]  /*13f90*/  STL.64 [R1+0x30], R8 ;  /* 0x0000300801007387 */ /* 0x0003e80000100a00 */
[----:B------:R-:W-:Y:S04]  /*13fa0*/  STL.64 [R1+0x38], R10 ;  /* 0x0000380a01007387 */ /* 0x000fe80000100a00 */
[----:B------:R-:W-:Y:S04]  /*13fb0*/  LDS R25, [R29+0x100] ;  /* 0x000100001d197984 */ /* 0x000fe80000000800 */
[----:B------:R-:W-:Y:S04]  /*13fc0*/  LDS R27, [R29+0x1100] ;  /* 0x001100001d1b7984 */ /* 0x000fe80000000800 */
[----:B------:R-:W-:Y:S04]  /*13fd0*/  LDS R24, [R28+0x100] ;  /* 0x000100001c187984 */ /* 0x000fe80000000800 */
[----:B------:R-:W-:Y:S01]  /*13fe0*/  LDS R26, [R28+0x1100] ;  /* 0x001100001c1a7984 */ /* 0x000fe20000000800 */
[----:B-1----:R-:W-:-:S03]  /*13ff0*/  IMAD.MOV.U32 R8, RZ, RZ, R4 ;  /* 0x000000ffff087224 */ /* 0x002fc600078e0004 */
[----:B------:R-:W-:Y:S01]  /*14000*/  STL.64 [R1+0x28], R6 ;  /* 0x0000280601007387 */ /* 0x000fe20000100a00 */
[----:B------:R-:W-:-:S03]  /*14010*/  IMAD.MOV.U32 R0, RZ, RZ, R5 ;  /* 0x000000ffff007224 */ /* 0x000fc600078e0005 */
[----:B------:R-:W1:Y:S01]  /*14020*/  LDSM.16.M88.4 R4, [R2+0x50000] ;  /* 0x050000000204783b */ /* 0x000e620000000200 */
[----:B------:R-:W-:-:S03]  /*14030*/  IMAD.MOV.U32 R9, RZ, RZ, R20 ;  /* 0x000000ffff097224 */ /* 0x000fc600078e0014 */
[----:B------:R-:W-:Y:S01]  /*14040*/  STL.64 [R1+0x58], R22 ;  /* 0x0000581601007387 */ /* 0x000fe20000100a00 */
[----:B-1----:R-:W-:-:S05]  /*14050*/  IMAD.MOV.U32 R3, RZ, RZ, R7 ;  /* 0x000000ffff037224 */ /* 0x002fca00078e0007 */
[----:B------:R1:W-:Y:S02]  /*14060*/  STL [R1+0x2858], R3 ;  /* 0x0028580301007387 */ /* 0x0003e40000100800 */
[----:B-1----:R-:W-:Y:S01]  /*14070*/  IMAD.MOV.U32 R3, RZ, RZ, R21 ;  /* 0x000000ffff037224 */ /* 0x002fe200078e0015 */
[----:B--2---:R-:W-:Y:S11]  /*14080*/  HMMA.1688.F32.TF32 R16, R12, R20, R16 ;  /* 0x000000140c10723c */ /* 0x004ff60000081010 */
[----:B------:R-:W-:Y:S11]  /*14090*/  @!UPT UIADD3 URZ, URZ, URZ, URZ ;  /* 0x0000003f3f3ff290 */ /* 0x000ff6000fffe03f */
[----:B------:R-:W-:Y:S01]  /*140a0*/  @!UPT UIADD3 URZ, URZ, URZ, URZ ;  /* 0x0000003f3f3ff290 */ /* 0x000fe2000fffe03f */
[----:B------:R1:W-:Y:S04]  /*140b0*/  STL [R1+0x184], R17 ;  /* 0x0001841101007387 */ /* 0x0003e80000100800 */
[----:B------:R2:W-:Y:S01]  /*140c0*/  STL.64 [R1+0x188], R18 ;  /* 0x0001881201007387 */ /* 0x0005e20000100a00 */
[----:B------:R-:W-:-:S03]  /*140d0*/  IMAD.MOV.U32 R29, RZ, RZ, R16 ;  /* 0x000000ffff1d7224 */ /* 0x000fc600078e0010 */
[----:B------:R-:W3:Y:S04]  /*140e0*/  LDL.LU.64 R20, [R1+0x100] ;  /* 0x0001000001147983 */ /* 0x000ee80000300a00 */
[----:B------:R-:W3:Y:S04]  /*140f0*/  LDL.LU.64 R22, [R1+0x108] ;  /* 0x0001080001167983 */ /* 0x000ee80000300a00 */
[----:B------:R-:W-:Y:S04]  /*14100*/  STL.64 [R1+0x2a08], R14 ;  /* 0x002a080e01007387 */ /* 0x000fe80000100a00 */
[----:B------:R4:W-:Y:S04]  /*14110*/  STL.64 [R1+0x2a00], R12 ;  /* 0x002a000c01007387 */ /* 0x0009e80000100a00 */
[----:B-1----:R-:W5:Y:S04]  /*14120*/  LDL.LU.64 R16, [R1+0xd0] ;  /* 0x0000d00001107983 */ /* 0x002f680000300a00 */
[----:B--2---:R-:W5:Y:S04]  /*14130*/  LDL.LU.64 R18, [R1+0xd8] ;  /* 0x0000d80001127983 */ /* 0x004f680000300a00 */
[----:B------:R-:W-:Y:S01]  /*14140*/  STL.64 [R1+0x18], R6 ;  /* 0x0000180601007387 */ /* 0x000fe20000100a00 */
[----:B----4-:R-:W-:-:S03]  /*14150*/  IMAD.MOV.U32 R12, RZ, RZ, R9 ;  /* 0x000000ffff0c7224 */ /* 0x010fc600078e0009 */
[----:B------:R1:W-:Y:S02]  /*14160*/  STL.64 [R1+0x2940], R4 ;  /* 0x0029400401007387 */ /* 0x0003e40000100a00 */
[----:B-1----:R-:W-:Y:S02]  /*14170*/  IMAD.MOV.U32 R4, RZ, RZ, R8 ;  /* 0x000000ffff047224 */ /* 0x002fe400078e0008 */
[----:B------:R-:W2:Y:S04]  /*14180*/  LDL.LU.64 R8, [R1+0x110] ;  /* 0x0001100001087983 */ /* 0x000ea80000300a00 */
[----:B------:R-:W4:Y:S01]  /*14190*/  LDL.LU.64 R10, [R1+0x118] ;  /* 0x00011800010a7983 */ /* 0x000f220000300a00 */
[----:B------:R-:W-:-:S03]  /*141a0*/  IMAD.MOV.U32 R13, RZ, RZ, R3 ;  /* 0x000000ffff0d7224 */ /* 0x000fc600078e0003 */
[----:B----4-:R-:W-:Y:S04]  /*141b0*/  STL.64 [R1+0x29f8], R10 ;  /* 0x0029f80a01007387 */ /* 0x010fe80000100a00 */
[----:B--2---:R1:W-:Y:S04]  /*141c0*/  STL.64 [R1+0x29f0], R8 ;  /* 0x0029f00801007387 */ /* 0x0043e80000100a00 */
[----:B-1----:R-:W2:Y:S01]  /*141d0*/  LDL.LU.64 R8, [R1+0x40] ;  /* 0x0000400001087983 */ /* 0x002ea20000300a00 */
[----:B---3--:R-:W-:Y:S01]  /*141e0*/  HMMA.1688.F32.TF32 R20, R24, R12, R20 ;  /* 0x0000000c1814723c */ /* 0x008fe20000081014 */
[----:B------:R-:W-:-:S02]  /*141f0*/  IMAD.MOV.U32 R5, RZ, RZ, R0 ;  /* 0x000000ffff057224 */ /* 0x000fc400078e0000 */
[----:B--2---:R1:W-:Y:S04]  /*14200*/  STL.64 [R1+0x2a10], R8 ;  /* 0x002a100801007387 */ /* 0x0043e80000100a00 */
[----:B-1----:R-:W2:Y:S04]  /*14210*/  LDL.LU.64 R8, [R1+0xa0] ;  /* 0x0000a00001087983 */ /* 0x002ea80000300a00 */
[----:B------:R-:W2:Y:S04]  /*14220*/  LDL.LU.64 R10, [R1+0xa8] ;  /* 0x0000a800010a7983 */ /* 0x000ea80000300a00 */
[----:B------:R1:W-:Y:S04]  /*14230*/  STL.64 [R1+0x2978], R4 ;  /* 0x0029780401007387 */ /* 0x0003e80000100a00 */
[----:B-1----:R-:W3:Y:S04]  /*14240*/  LDL.LU.64 R4, [R1+0x1b0] ;  /* 0x0001b00001047983 */ /* 0x002ee80000300a00 */
[----:B------:R-:W3:Y:S04]  /*14250*/  LDL.LU.64 R6, [R1+0x1b8] ;  /* 0x0001b80001067983 */ /* 0x000ee80000300a00 */
[----:B------:R-:W-:Y:S04]  /*14260*/  STL [R1+0x285c], R29 ;  /* 0x00285c1d01007387 */ /* 0x000fe80000100800 */
[----:B------:R-:W-:Y:S04]  /*14270*/  STL.64 [R1+0x140], R20 ;  /* 0x0001401401007387 */ /* 0x000fe80000100a00 */
[----:B------:R1:W-:Y:S04]  /*14280*/  STL.64 [R1+0x148], R22 ;  /* 0x0001481601007387 */ /* 0x0003e80000100a00 */
[----:B-1----:R-:W5:Y:S04]  /*14290*/  LDL.LU.64 R22, [R1+0x2a30] ;  /* 0x002a300001167983 */ /* 0x002f680000300a00 */
[----:B------:R-:W5:Y:S02]  /*142a0*/  LDL.LU.64 R20, [R1+0x2a28] ;  /* 0x002a280001147983 */ /* 0x000f640000300a00 */
[-C--:B-----5:R-:W-:Y:S11]  /*142b0*/  HMMA.1688.F32.TF32 R16, R20, R12.reuse, R16 ;  /* 0x0000000c1410723c */ /* 0x0a0ff60000081010 */
[----:B------:R-:W-:Y:S11]  /*142c0*/  @!UPT UIADD3 URZ, URZ, URZ, URZ ;  /* 0x0000003f3f3ff290 */ /* 0x000ff6000fffe03f */
[----:B------:R-:W-:Y:S01]  /*142d0*/  @!UPT UIADD3 URZ, URZ, URZ, URZ ;  /* 0x0000003f3f3ff290 */ /* 0x000fe2000fffe03f */
[----:B------:R-:W-:Y:S04]  /*142e0*/  STL.64 [R1+0x100], R16 ;  /* 0x0001001001007387 */ /* 0x000fe80000100a00 */
[----:B------:R1:W-:Y:S04]  /*142f0*/  STL.64 [R1+0x108], R18 ;  /* 0x0001081201007387 */ /* 0x0003e80000100a00 */
[----:B-1----:R-:W2:Y:S04]  /*14300*/  LDL.LU.64 R18, [R1+0x2a20] ;  /* 0x002a200001127983 */ /* 0x002ea80000300a00 */
[----:B------:R-:W2:Y:S02]  /*14310*/  LDL.LU.64 R16, [R1+0x2a18] ;  /* 0x002a180001107983 */ /* 0x000ea40000300a00 */
[----:B--2---:R-:W-:Y:S02]  /*14320*/  HMMA.1688.F32.TF32 R12, R16, R12, R8 ;  /* 0x0000000c100c723c */ /* 0x004fe40000081008 */
[----:B------:R-:W2:Y:S11]  /*14330*/  LDL.LU.64 R8, [R1+0x2a10] ;  /* 0x002a100001087983 */ /* 0x000eb60000300a00 */
[----:B------:R-:W-:Y:S10]  /*14340*/  @!UPT UIADD3 URZ, URZ, URZ, URZ ;  /* 0x0000003f3f3ff290 */ /* 0x000ff4000fffe03f */
[----:B------:R-:W-:Y:S04]  /*14350*/  STL.64 [R1+0x230], R12 ;  /* 0x0002300c01007387 */ /* 0x000fe80000100a00 */
[----:B------:R1:W-:Y:S04]  /*14360*/  STL.64 [R1+0x238], R14 ;  /* 0x0002380e01007387 */ /* 0x0003e80000100a00 */
[----:B-1----:R-:W3:Y:S04]  /*14370*/  LDL.LU.64 R14, [R1+0x2a08] ;  /* 0x002a0800010e7983 */ /* 0x002ee80000300a00 */
[----:B------:R-:W3:Y:S04]  /*14380*/  LDL.LU.64 R12, [R1+0x2a00] ;  /* 0x002a0000010c7983 */ /* 0x000ee80000300a00 */
[----:B------:R-:W-:Y:S04]  /*14390*/  STL.64 [R1+0x29e8], R18 ;  /* 0x0029e81201007387 */ /* 0x000fe80000100a00 */
[----:B------:R3:W-:Y:S04]  /*143a0*/  STL.64 [R1+0x29e0], R16 ;  /* 0x0029e01001007387 */ /* 0x0007e80000100a00 */
[----:B------:R-:W4:Y:S01]  /*143b0*/  LDL.LU.64 R10, [R1+0x29f8] ;  /* 0x0029f800010a7983 */ /* 0x000f220000300a00 */
[----:B--2---:R-:W-:Y:S01]  /*143c0*/  IMAD.MOV.U32 R0, RZ, RZ, R9 ;  /* 0x000000ffff007224 */ /* 0x004fe200078e0009 */
[----:B---3--:R-:W-:Y:S07]  /*143d0*/  HMMA.1688.F32.TF32 R16, R12, R8, R4 ;  /* 0x000000080c10723c */ /* 0x008fee0000081004 */
[----:B------:R-:W-:-:S02]  /*143e0*/  IMAD.MOV.U32 R4, RZ, RZ, R8 ;  /* 0x000000ffff047224 */ /* 0x000fc400078e0008 */
[----:B------:R-:W4:Y:S11]  /*143f0*/  LDL.LU.64 R8, [R1+0x29f0] ;  /* 0x0029f00001087983 */ /* 0x000f360000300a00 */
[----:B------:R-:W-:Y:S03]  /*14400*/  @!UPT UIADD3 URZ, URZ, URZ, URZ ;  /* 0x0000003f3f3ff290 */ /* 0x000fe6000fffe03f */
[----:B------:R-:W-:Y:S04]  /*14410*/  STL.64 [R1+0x170], R16 ;  /* 0x0001701001007387 */ /* 0x000fe80000100a00 */
[----:B------:R-:W-:Y:S04]  /*14420*/  STL.64 [R1+0x29c8], R14 ;  /* 0x0029c80e01007387 */ /* 0x000fe80000100a00 */
[----:B------:R1:W-:Y:S02]  /*14430*/  STL.64 [R1+0x29c0], R12 ;  /* 0x0029c00c01007387 */ /* 0x0003e40000100a00 */
[----:B-1----:R-:W-:-:S02]  /*14440*/  IMAD.MOV.U32 R12, RZ, RZ, R4 ;  /* 0x000000ffff0c7224 */ /* 0x002fc400078e0004 */
[----:B------:R-:W-:Y:S02]  /*14450*/  IMAD.MOV.U32 R13, RZ, RZ, R0 ;  /* 0x000000ffff0d7224 */ /* 0x000fe400078e0000 */
[----:B------:R-:W-:Y:S02]  /*14460*/  IMAD.MOV.U32 R28, RZ, RZ, R19 ;  /* 0x000000ffff1c7224 */ /* 0x000fe400078e0013 */
[----:B------:R-:W-:-:S03]  /*14470*/  IMAD.MOV.U32 R3, RZ, RZ, R18 ;  /* 0x000000ffff037224 */ /* 0x000fc600078e0012 */
[----:B------:R-:W-:Y:S04]  /*14480*/  STL [R1+0x2864], R28 ;  /* 0x0028641c01007387 */ /* 0x000fe80000100800 */
[----:B------:R-:W-:Y:S04]  /*14490*/  STL [R1+0x2860], R3 ;  /* 0x0028600301007387 */ /* 0x000fe80000100800 */
[----:B------:R-:W2:Y:S04]  /*144a0*/  LDL.LU.64 R16, [R1+0xe0] ;  /* 0x0000e00001107983 */ /* 0x000ea80000300a00 */
[----:B------:R-:W2:Y:S01]  /*144b0*/  LDL.LU.64 R18, [R1+0xe8] ;  /* 0x0000e80001127983 */ /* 0x000ea20000300a00 */
[-C--:B----4-:R-:W-:Y:S11]  /*144c0*/  HMMA.1688.F32.TF32 R4, R24, R12.reuse, R8 ;  /* 0x0000000c1804723c */ /* 0x090ff60000081008 */
[----:B------:R-:W-:Y:S11]  /*144d0*/  @!UPT UIADD3 URZ, URZ, URZ, URZ ;  /* 0x0000003f3f3ff290 */ /* 0x000ff6000fffe03f */
[----:B------:R-:W-:Y:S01]  /*144e0*/  @!UPT UIADD3 URZ, URZ, URZ, URZ ;  /* 0x0000003f3f3ff290 */ /* 0x000fe2000fffe03f */
[----:B------:R-:W-:Y:S04]  /*144f0*/  STL.64 [R1+0x130], R4 ;  /* 0x0001300401007387 */ /* 0x000fe80000100a00 */
[----:B------:R-:W-:Y:S04]  /*14500*/  STL.64 [R1+0x138], R6 ;  /* 0x0001380601007387 */ /* 0x000fe80000100a00 */
[----:B------:R-:W-:Y:S04]  /*14510*/  STL.64 [R1+0x29b8], R26 ;  /* 0x0029b81a01007387 */ /* 0x000fe80000100a00 */
[----:B------:R1:W-:Y:S04]  /*14520*/  STL.64 [R1+0x29b0], R24 ;  /* 0x0029b01801007387 */ /* 0x0003e80000100a00 */
[----:B-1----:R-:W3:Y:S04]  /*14530*/  LDL.LU.64 R24, [R1+0x260] ;  /* 0x0002600001187983 */ /* 0x002ee80000300a00 */
[----:B------:R-:W4:Y:S04]  /*14540*/  LDL.LU.64 R26, [R1+0x268] ;  /* 0x00026800011a7983 */ /* 0x000f280000300a00 */
[----:B----4-:R-:W-:Y:S04]  /*14550*/  STL.64 [R1+0x29d8], R26 ;  /* 0x0029d81a01007387 */ /* 0x010fe80000100a00 */
[----:B---3--:R1:W-:Y:S04]  /*14560*/  STL.64 [R1+0x29d0], R24 ;  /* 0x0029d01801007387 */ /* 0x0083e80000100a00 */
[----:B-1----:R-:W3:Y:S04]  /*14570*/  LDL.LU.64 R24, [R1+0xb0] ;  /* 0x0000b00001187983 */ /* 0x002ee80000300a00 */
[----:B------:R-:W3:Y:S04]  /*14580*/  LDL.LU.64 R26, [R1+0xb8] ;  /* 0x0000b800011a7983 */ /* 0x000ee80000300a00 */
[----:B------:R-:W4:Y:S04]  /*14590*/  LDL.LU.64 R4, [R1+0xc0] ;  /* 0x0000c00001047983 */ /* 0x000f280000300a00 */
[----:B------:R-:W5:Y:S04]  /*145a0*/  LDL.LU.64 R6, [R1+0xc8] ;  /* 0x0000c80001067983 */ /* 0x000f680000300a00 */
[----:B-----5:R-:W-:Y:S04]  /*145b0*/  STL.64 [R1+0x2988], R6 ;  /* 0x0029880601007387 */ /* 0x020fe80000100a00 */
[----:B----4-:R1:W-:Y:S04]  /*145c0*/  STL.64 [R1+0x2980], R4 ;  /* 0x0029800401007387 */ /* 0x0103e80000100a00 */
[----:B-1----:R-:W4:Y:S04]  /*145d0*/  LDL.LU.64 R4, [R1+0x30] ;  /* 0x0000300001047983 */ /* 0x002f280000300a00 */
[----:B------:R-:W5:Y:S04]  /*145e0*/  LDL.LU.64 R8, [R1+0x2a0] ;  /* 0x0002a00001087983 */ /* 0x000f680000300a00 */
[----:B------:R-:W3:Y:S01]  /*145f0*/  LDL.LU.64 R10, [R1+0x2a8] ;  /* 0x0002a800010a7983 */ /* 0x000ee20000300a00 */
[-C--:B--2---:R-:W-:Y:S03]  /*14600*/  HMMA.1688.F32.TF32 R16, R20, R12.reuse, R16 ;  /* 0x0000000c1410723c */ /* 0x084fe60000081010 */
[----:B---3--:R-:W-:Y:S04]  /*14610*/  STL.64 [R1+0x2998], R10 ;  /* 0x0029980a01007387 */ /* 0x008fe80000100a00 */
[----:B-----5:R1:W-:Y:S04]  /*14620*/  STL.64 [R1+0x2990], R8 ;  /* 0x0029900801007387 */ /* 0x0203e80000100a00 */
[----:B-1----:R-:W2:Y:S04]  /*14630*/  LDL.LU.64 R8, [R1+0xf0] ;  /* 0x0000f00001087983 */ /* 0x002ea80000300a00 */
[----:B------:R-:W3:Y:S04]  /*14640*/  LDL.LU.64 R10, [R1+0xf8] ;  /* 0x0000f800010a7983 */ /* 0x000ee80000300a00 */
[----:B---3--:R-:W-:Y:S04]  /*14650*/  STL.64 [R1+0x29a8], R10 ;  /* 0x0029a80a01007387 */ /* 0x008fe80000100a00 */
[----:B--2---:R1:W-:Y:S04]  /*14660*/  STL.64 [R1+0x29a0], R8 ;  /* 0x0029a00801007387 */ /* 0x0043e80000100a00 */
[----:B-1----:R-:W2:Y:S04]  /*14670*/  LDL.LU.64 R8, [R1+0x1e0] ;  /* 0x0001e00001087983 */ /* 0x002ea80000300a00 */
[----:B------:R-:W2:Y:S04]  /*14680*/  LDL.LU.64 R10, [R1+0x1e8] ;  /* 0x0001e800010a7983 */ /* 0x000ea80000300a00 */
[----:B------:R-:W-:Y:S04]  /*14690*/  STL.64 [R1+0x1b0], R16 ;  /* 0x0001b01001007387 */ /* 0x000fe80000100a00 */
[----:B------:R1:W-:Y:S04]  /*146a0*/  STL.64 [R1+0x1b8], R18 ;  /* 0x0001b81201007387 */ /* 0x0003e80000100a00 */
[----:B-1----:R-:W3:Y:S04]  /*146b0*/  LDL.LU.64 R18, [R1+0x29e8] ;  /* 0x0029e80001127983 */ /* 0x002ee80000300a00 */
[----:B------:R-:W3:Y:S02]  /*146c0*/  LDL.LU.64 R16, [R1+0x29e0] ;  /* 0x0029e00001107983 */ /* 0x000ee40000300a00 */
[----:B---3--:R-:W-:Y:S02]  /*146d0*/  HMMA.1688.F32.TF32 R12, R16, R12, R24 ;  /* 0x0000000c100c723c */ /* 0x008fe40000081018 */
[----:B------:R-:W4:Y:S04]  /*146e0*/  LDL.LU.64 R26, [R1+0x29d8] ;  /* 0x0029d800011a7983 */ /* 0x000f280000300a00 */
[----:B------:R-:W4:Y:S11]  /*146f0*/  LDL.LU.64 R24, [R1+0x29d0] ;  /* 0x0029d00001187983 */ /* 0x000f360000300a00 */
[----:B------:R-:W-:Y:S06]  /*14700*/  @!UPT UIADD3 URZ, URZ, URZ, URZ ;  /* 0x0000003f3f3ff290 */ /* 0x000fec000fffe03f */
[----:B------:R-:W-:Y:S04]  /*14710*/  STL.64 [R1+0x240], R12 ;  /* 0x0002400c01007387 */ /* 0x000fe80000100a00 */
[----:B------:R1:W-:Y:S04]  /*14720*/  STL.64 [R1+0x248], R14 ;  /* 0x0002480e01007387 */ /* 0x0003e80000100a00 */
[----:B-1----:R-:W4:Y:S04]  /*14730*/  LDL.LU.64 R14, [R1+0x29c8] ;  /* 0x0029c800010e7983 */ /* 0x002f280000300a00 */
[----:B------:R-:W4:Y:S02]  /*14740*/  LDL.LU.64 R12, [R1+0x29c0] ;  /* 0x0029c000010c7983 */ /* 0x000f240000300a00 */
[-C--:B----4-:R-:W-:Y:S11]  /*14750*/  HMMA.1688.F32.TF32 R24, R12, R4.reuse, R24 ;  /* 0x000000040c18723c */ /* 0x090ff60000081018 */
[----:B------:R-:W-:Y:S11]  /*14760*/  @!UPT UIADD3 URZ, URZ, URZ, URZ ;  /* 0x0000003f3f3ff290 */ /* 0x000ff6000fffe03f */
[----:B------:R-:W-:Y:S01]  /*14770*/  @!UPT UIADD3 URZ, URZ, URZ, URZ ;  /* 0x0000003f3f3ff290 */ /* 0x000fe2000fffe03f */
[----:B------:R1:W-:Y:S01]  /*14780*/  STL [R1+0x160], R24 ;  /* 0x0001601801007387 */ /* 0x0003e20000100800 */
[----:B------:R-:W-:Y:S02]  /*14790*/  IMAD.MOV.U32 R3, RZ, RZ, R26 ;  /* 0x000000ffff037224 */ /* 0x000fe400078e001a */
[----:B------:R-:W-:Y:S02]  /*147a0*/  IMAD.MOV.U32 R29, RZ, RZ, R27 ;  /* 0x000000ffff1d7224 */ /* 0x000fe400078e001b */
[----:B------:R-:W-:Y:S01]  /*147b0*/  IMAD.MOV.U32 R28, RZ, RZ, R25 ;  /* 0x000000ffff1c7224 */ /* 0x000fe200078e0019 */
[----:B------:R-:W2:Y:S04]  /*147c0*/  LDL.LU.64 R26, [R1+0x29b8] ;  /* 0x0029b800011a7983 */ /* 0x000ea80000300a00 */
[----:B-1----:R-:W2:Y:S04]  /*147d0*/  LDL.LU.64 R24, [R1+0x29b0] ;  /* 0x0029b00001187983 */ /* 0x002ea80000300a00 */
[----:B------:R-:W-:Y:S04]  /*147e0*/  STL [R1+0x2870], R29 ;  /* 0x0028701d01007387 */ /* 0x000fe80000100800 */
[----:B------:R-:W-:Y:S04]  /*147f0*/  STL [R1+0x286c], R28 ;  /* 0x00286c1c01007387 */ /* 0x000fe80000100800 */
[----:B------:R-:W-:Y:S01]  /*14800*/  STL [R1+0x2868], R3 ;  /* 0x0028680301007387 */ /* 0x000fe20000100800 */
[----:B--2---:R-:W-:Y:S11]  /*14810*/  HMMA.1688.F32.TF32 R8, R24, R4, R8 ;  /* 0x000000041808723c */ /* 0x004ff60000081008 */
[----:B------:R-:W-:Y:S11]  /*14820*/  @!UPT UIADD3 URZ, URZ, URZ, URZ ;  /* 0x0000003f3f3ff290 */ /* 0x000ff6000fffe03f */
[----:B------:R-:W-:Y:S01]  /*14830*/  @!UPT UIADD3 URZ, URZ, URZ, URZ ;  /* 0x0000003f3f3ff290 */ /* 0x000fe2000fffe03f */
[----:B------:R-:W-:Y:S04]  /*14840*/  STL.64 [R1+0x120], R8 ;  /* 0x0001200801007387 */ /* 0x000fe80000100a00 */
[----:B------:R1:W-:Y:S04]  /*14850*/  STL.64 [R1+0x128], R10 ;  /* 0x0001280a01007387 */ /* 0x0003e80000100a00 */
[----:B-1----:R-:W2:Y:S04]  /*14860*/  LDL.LU.64 R10, [R1+0x29a8] ;  /* 0x0029a800010a7983 */ /* 0x002ea80000300a00 */
[----:B------:R-:W2:Y:S01]  /*14870*/  LDL.LU.64 R8, [R1+0x29a0] ;  /* 0x0029a00001087983 */ /* 0x000ea20000300a00 */
[----:B------:R-:W-:-:S02]  /*14880*/  IMAD.MOV.U32 R3, RZ, RZ, R4 ;  /* 0x000000ffff037224 */ /* 0x000fc400078e0004 */
[----:B------:R-:W-:Y:S01]  /*14890*/  IMAD.MOV.U32 R0, RZ, RZ, R5 ;  /* 0x000000ffff007224 */ /* 0x000fe200078e0005 */
[----:B--2---:R-:W-:Y:S11]  /*148a0*/  HMMA.1688.F32.TF32 R8, R20, R4, R8 ;  /* 0x000000041408723c */ /* 0x004ff60000081008 */
[----:B------:R-:W-:Y:S11]  /*148b0*/  @!UPT UIADD3 URZ, URZ, URZ, URZ ;  /* 0x0000003f3f3ff290 */ /* 0x000ff6000fffe03f */
[----:B------:R-:W-:Y:S01]  /*148c0*/  @!UPT UIADD3 URZ, URZ, URZ, URZ ;  /* 0x0000003f3f3ff290 */ /* 0x000fe2000fffe03f */
[----:B------:R-:W-:Y:S04]  /*148d0*/  STL.64 [R1+0x1e0], R8 ;  /* 0x0001e00801007387 */ /* 0x000fe80000100a00 */
[----:B------:R1:W-:Y:S04]  /*148e0*/  STL.64 [R1+0x1e8], R10 ;  /* 0x0001e80a01007387 */ /* 0x0003e80000100a00 */
[----:B-1----:R-:W2:Y:S04]  /*148f0*/  LDL.LU.64 R10, [R1+0x2998] ;  /* 0x00299800010a7983 */ /* 0x002ea80000300a00 */
[----:B------:R-:W2:Y:S04]  /*14900*/  LDL.LU.64 R8, [R1+0x2990] ;  /* 0x0029900001087983 */ /* 0x000ea80000300a00 */
[----:B------:R-:W3:Y:S04]  /*14910*/  LDL.LU.64 R6, [R1+0x2988] ;  /* 0x0029880001067983 */ /* 0x000ee80000300a00 */
[----:B------:R-:W3:Y:S04]  /*14920*/  LDL.LU.64 R4, [R1+0x2980] ;  /* 0x0029800001047983 */ /* 0x000ee80000300a00 */
[----:B------:R-:W-:Y:S04]  /*14930*/  STL.64 [R1+0x2970], R22 ;  /* 0x0029701601007387 */ /* 0x000fe80000100a00 */
[----:B------:R1:W-:Y:S02]  /*14940*/  STL.64 [R1+0x2968], R20 ;  /* 0x0029681401007387 */ /* 0x0003e40000100a00 */
[----:B-1----:R-:W-:-:S02]  /*14950*/  IMAD.MOV.U32 R20, RZ, RZ, R3 ;  /* 0x000000ffff147224 */ /* 0x002fc400078e0003 */
[----:B------:R-:W-:-:S07]  /*14960*/  IMAD.MOV.U32 R21, RZ, RZ, R0 ;  /* 0x000000ffff157224 */ /* 0x000fce00078e0000 */
[----:B---3--:R-:W-:Y:S01]  /*14970*/  HMMA.1688.F32.TF32 R20, R16, R20, R4 ;  /* 0x000000141014723c */ /* 0x008fe20000081004 */
[----:B------:R-:W2:Y:S04]  /*14980*/  LDL.LU.64 R4, [R1+0x2978] ;  /* 0x0029780001047983 */ /* 0x000ea80000300a00 */
[----:B------:R-:W-:Y:S04]  /*14990*/  STL.64 [R1+0x2960], R18 ;  /* 0x0029601201007387 */ /* 0x000fe80000100a00 */
[----:B------:R-:W-:Y:S11]  /*149a0*/  STL.64 [R1+0x2958], R16 ;  /* 0x0029581001007387 */ /* 0x000ff60000100a00 */
[----:B------:R-:W-:Y:S03]  /*149b0*/  @!UPT UIADD3 URZ, URZ, URZ, URZ ;  /* 0x0000003f3f3ff290 */ /* 0x000fe6000fffe03f */
[----:B------:R1:W-:Y:S04]  /*149c0*/  STL.64 [R1+0x260], R20 ;  /* 0x0002601401007387 */ /* 0x0003e80000100a00 */
[----:B------:R3:W-:Y:S01]  /*149d0*/  STL.64 [R1+0x268], R22 ;  /* 0x0002681601007387 */ /* 0x0007e20000100a00 */
[----:B--2---:R-:W-:Y:S11]  /*149e0*/  HMMA.1688.F32.TF32 R8, R12, R4, R8 ;  /* 0x000000040c08723c */ /* 0x004ff60000081008 */
[----:B------:R-:W-:Y:S11]  /*149f0*/  @!UPT UIADD3 URZ, URZ, URZ, URZ ;  /* 0x0000003f3f3ff290 */ /* 0x000ff6000fffe03f */
[----:B------:R-:W-:Y:S01]  /*14a00*/  @!UPT UIADD3 URZ, URZ, URZ, URZ ;  /* 0x0000003f3f3ff290 */ /* 0x000fe2000fffe03f */
[----:B------:R-:W-:Y:S04]  /*14a10*/  STL [R1+0x150], R8 ;  /* 0x0001500801007387 */ /* 0x000fe80000100800 */
[----:B-1----:R-:W2:Y:S04]  /*14a20*/  LDL.LU.64 R20, [R1+0x280] ;  /* 0x0002800001147983 */ /* 0x002ea80000300a00 */
[----:B---3--:R-:W2:Y:S04]  /*14a30*/  LDL.LU.64 R22, [R1+0x288] ;  /* 0x0002880001167983 */ /* 0x008ea80000300a00 */
[----:B------:R-:W3:Y:S04]  /*14a40*/  LDL.LU.64 R16, [R1+0x1c0] ;  /* 0x0001c00001107983 */ /* 0x000ee80000300a00 */
[----:B------:R-:W3:Y:S01]  /*14a50*/  LDL.LU.64 R18, [R1+0x1c8] ;  /* 0x0001c80001127983 */ /* 0x000ee20000300a00 */
[----:B------:R-:W-:-:S03]  /*14a60*/  IMAD.MOV.U32 R29, RZ, RZ, R9 ;  /* 0x000000ffff1d7224 */ /* 0x000fc600078e0009 */
[----:B------:R-:W-:Y:S01]  /*14a70*/  STL.64 [R1+0x2950], R14 ;  /* 0x0029500e01007387 */ /* 0x000fe20000100a00 */
[----:B------:R-:W-:-:S03]  /*14a80*/  IMAD.MOV.U32 R28, RZ, RZ, R10 ;  /* 0x000000ffff1c7224 */ /* 0x000fc600078e000a */
[----:B------:R1:W-:Y:S01]  /*14a90*/  STL.64 [R1+0x2948], R12 ;  /* 0x0029480c01007387 */ /* 0x0003e20000100a00 */
[----:B------:R-:W-:-:S03]  /*14aa0*/  IMAD.MOV.U32 R3, RZ, RZ, R11 ;  /* 0x000000ffff037224 */ /* 0x000fc600078e000b */
[----:B-1----:R-:W4:Y:S04]  /*14ab0*/  LDL.LU.64 R12, [R1+0x70] ;  /* 0x00007000010c7983 */ /* 0x002f280000300a00 */
[----:B------:R-:W4:Y:S04]  /*14ac0*/  LDL.LU.64 R14, [R1+0x78] ;  /* 0x00007800010e7983 */ /* 0x000f280000300a00 */
[----:B------:R-:W5:Y:S04]  /*14ad0*/  LDL.LU.64 R8, [R1+0x90] ;  /* 0x0000900001087983 */ /* 0x000f680000300a00 */
[----:B------:R-:W2:Y:S04]  /*14ae0*/  LDL.LU.64 R10, [R1+0x98] ;  /* 0x00009800010a7983 */ /* 0x000ea80000300a00 */
[----:B--2---:R-:W-:Y:S04]  /*14af0*/  STL.64 [R1+0x2918], R10 ;  /* 0x0029180a01007387 */ /* 0x004fe80000100a00 */
[----:B-----5:R1:W-:Y:S04]  /*14b00*/  STL.64 [R1+0x2910], R8 ;  /* 0x0029100801007387 */ /* 0x0203e80000100a00 */
[----:B-1----:R-:W2:Y:S04]  /*14b10*/  LDL.LU.64 R8, [R1+0x270] ;  /* 0x0002700001087983 */ /* 0x002ea80000300a00 */
[----:B------:R-:W5:Y:S01]  /*14b20*/  LDL.LU.64 R10, [R1+0x278] ;  /* 0x00027800010a7983 */ /* 0x000f620000300a00 */
[-C--:B------:R-:W-:Y:S03]  /*14b30*/  HMMA.1688.F32.TF32 R20, R24, R4.reuse, R20 ;  /* 0x000000041814723c */ /* 0x080fe60000081014 */
[----:B-----5:R-:W-:Y:S04]  /*14b40*/  STL.64 [R1+0x2928], R10 ;  /* 0x0029280a01007387 */ /* 0x020fe80000100a00 */
[----:B--2---:R1:W-:Y:S04]  /*14b50*/  STL.64 [R1+0x2920], R8 ;  /* 0x0029200801007387 */ /* 0x0043e80000100a00 */
[----:B-1----:R-:W2:Y:S04]  /*14b60*/  LDL.LU.64 R8, [R1+0x290] ;  /* 0x0002900001087983 */ /* 0x002ea80000300a00 */
[----:B------:R-:W5:Y:S04]  /*14b70*/  LDL.LU.64 R10, [R1+0x298] ;  /* 0x00029800010a7983 */ /* 0x000f680000300a00 */
[----:B-----5:R-:W-:Y:S04]  /*14b80*/  STL.64 [R1+0x2938], R10 ;  /* 0x0029380a01007387 */ /* 0x020fe80000100a00 */
[----:B--2---:R1:W-:Y:S04]  /*14b90*/  STL.64 [R1+0x2930], R8 ;  /* 0x0029300801007387 */ /* 0x0043e80000100a00 */
[----:B-1----:R-:W2:Y:S04]  /*14ba0*/  LDL.LU.64 R8, [R1+0x2f0] ;  /* 0x0002f00001087983 */ /* 0x002ea80000300a00 */
[----:B------:R-:W2:Y:S04]  /*14bb0*/  LDL.LU.64 R10, [R1+0x2f8] ;  /* 0x0002f800010a7983 */ /* 0x000ea80000300a00 */
[----:B------:R-:W-:Y:S04]  /*14bc0*/  STL [R1+0x287c], R29 ;  /* 0x00287c1d01007387 */ /* 0x000fe80000100800 */
[----:B------:R-:W-:Y:S04]  /*14bd0*/  STL [R1+0x2878], R28 ;  /* 0x0028781c01007387 */ /* 0x000fe80000100800 */
[----:B------:R-:W-:Y:S04]  /*14be0*/  STL [R1+0x2874], R3 ;  /* 0x0028740301007387 */ /* 0x000fe80000100800 */
[----:B------:R-:W-:Y:S04]  /*14bf0*/  STL.64 [R1+0x110], R20 ;  /* 0x0001101401007387 */ /* 0x000fe80000100a00 */
[----:B------:R1:W-:Y:S04]  /*14c00*/  STL.64 [R1+0x118], R22 ;  /* 0x0001181601007387 */ /* 0x0003e80000100a00 */
[----:B-1----:R-:W3:Y:S04]  /*14c10*/  LDL.LU.64 R22, [R1+0x2970] ;  /* 0x0029700001167983 */ /* 0x002ee80000300a00 */
[----:B------:R-:W3:Y:S02]  /*14c20*/  LDL.LU.64 R20, [R1+0x2968] ;  /* 0x0029680001147983 */ /* 0x000ee40000300a00 */
[-C--:B---3--:R-:W-:Y:S11]  /*14c30*/  HMMA.1688.F32.TF32 R16, R20, R4.reuse, R16 ;  /* 0x000000041410723c */ /* 0x088ff60000081010 */
[----:B------:R-:W-:Y:S11]  /*14c40*/  @!UPT UIADD3 URZ, URZ, URZ, URZ ;  /* 0x0000003f3f3ff290 */ /* 0x000ff6000fffe03f */
[----:B------:R-:W-:Y:S01]  /*14c50*/  @!UPT UIADD3 URZ, URZ, URZ, URZ ;  /* 0x0000003f3f3ff290 */ /* 0x000fe2000fffe03f */
[----:B------:R-:W-:Y:S04]  /*14c60*/  STL.64 [R1+0x200], R16 ;  /* 0x0002001001007387 */ /* 0x000fe80000100a00 */
[----:B------:R1:W-:Y:S04]  /*14c70*/  STL.64 [R1+0x208], R18 ;  /* 0x0002081201007387 */ /* 0x0003e80000100a00 */
[----:B-1----:R-:W4:Y:S04]  /*14c80*/  LDL.LU.64 R18, [R1+0x2960] ;  /* 0x0029600001127983 */ /* 0x002f280000300a00 */
[----:B------:R-:W4:Y:S02]  /*14c90*/  LDL.LU.64 R16, [R1+0x2958] ;  /* 0x0029580001107983 */ /* 0x000f240000300a00 */
[----:B----4-:R-:W-:Y:S02]  /*14ca0*/  HMMA.1688.F32.TF32 R4, R16, R4, R12 ;  /* 0x000000041004723c */ /* 0x010fe4000008100c */
[----:B------:R-:W2:Y:S04]  /*14cb0*/  LDL.LU.64 R14, [R1+0x2950] ;  /* 0x00295000010e7983 */ /* 0x000ea80000300a00 */
[----:B------:R-:W2:Y:S11]  /*14cc0*/  LDL.LU.64 R12, [R1+0x2948] ;  /* 0x00294800010c7983 */ /* 0x000eb60000300a00 */
[----:B------:R-:W-:Y:S06]  /*14cd0*/  @!UPT UIADD3 URZ, URZ, URZ, URZ ;  /* 0x0000003f3f3ff290 */ /* 0x000fec000fffe03f */
[----:B------:R1:W-:Y:S04]  /*14ce0*/  STL.64 [R1+0x250], R4 ;  /* 0x0002500401007387 */ /* 0x0003e80000100a00 */
[----:B------:R-:W-:Y:S04]  /*14cf0*/  STL.64 [R1+0x258], R6 ;  /* 0x0002580601007387 */ /* 0x000fe80000100a00 */
[----:B-1----:R-:W2:Y:S02]  /*14d00*/  LDL.LU.64 R4, [R1+0x2940] ;  /* 0x0029400001047983 */ /* 0x002ea40000300a00 */
[-C--:B--2---:R-:W-:Y:S11]  /*14d10*/  HMMA.1688.F32.TF32 R8, R12, R4.reuse, R8 ;  /* 0x000000040c08723c */ /* 0x084ff60000081008 */
[----:B------:R-:W-:Y:S11]  /*14d20*/  @!UPT UIADD3 URZ, URZ, URZ, URZ ;  /* 0x0000003f3f3ff290 */ /* 0x000ff6000fffe03f */
[----:B------:R-:W-:Y:S01]  /*14d30*/  @!UPT UIADD3 URZ, URZ, URZ, URZ ;  /* 0x0000003f3f3ff290 */ /* 0x000fe2000fffe03f */
[----:B------:R1:W-:Y:S01]  /*14d40*/  STL [R1+0xfc], R11 ;  /* 0x0000fc0b01007387 */ /* 0x0003e20000100800 */
[----:B------:R-:W-:Y:S02]  /*14d50*/  IMAD.MOV.U32 R3, RZ, RZ, R10 ;  /* 0x000000ffff037224 */ /* 0x000fe400078e000a */
[----:B------:R-:W-:Y:S02]  /*14d60*/  IMAD.MOV.U32 R29, RZ, RZ, R8 ;  /* 0x000000ffff1d7224 */ /* 0x000fe400078e0008 */
[----:B------:R-:W-:Y:S01]  /*14d70*/  IMAD.MOV.U32 R28, RZ, RZ, R9 ;  /* 0x000000ffff1c7224 */ /* 0x000fe200078e0009 */
[----:B-1----:R-:W2:Y:S04]  /*14d80*/  LDL.LU.64 R10, [R1+0x2938] ;  /* 0x00293800010a7983 */ /* 0x002ea80000300a00 */
[----:B------:R-:W2:Y:S02]  /*14d90*/  LDL.LU.64 R8, [R1+0x2930] ;  /* 0x0029300001087983 */ /* 0x000ea40000300a00 */
[-C--:B--2---:R-:W-:Y:S11]  /*14da0*/  HMMA.1688.F32.TF32 R8, R24, R4.reuse, R8 ;  /* 0x000000041808723c */ /* 0x084ff60000081008 */
[----:B------:R-:W-:Y:S11]  /*14db0*/  @!UPT UIADD3 URZ, URZ, URZ, URZ ;  /* 0x0000003f3f3ff290 */ /* 0x000ff6000fffe03f */
[----:B------:R-:W-:Y:S01]  /*14dc0*/  @!UPT UIADD3 URZ, URZ, URZ, URZ ;  /* 0x0000003f3f3ff290 */ /* 0x000fe2000fffe03f */
[----:B------:R-:W-:Y:S04]  /*14dd0*/  STL.64 [R1+0xc0], R8 ;  /* 0x0000c00801007387 */ /* 0x000fe80000100a00 */
[----:B------:R1:W-:Y:S04]  /*14de0*/  STL.64 [R1+0xc8], R10 ;  /* 0x0000c80a01007387 */ /* 0x0003e80000100a00 */
[----:B-1----:R-:W2:Y:S04]  /*14df0*/  LDL.LU.64 R10, [R1+0x2928] ;  /* 0x00292800010a7983 */ /* 0x002ea80000300a00 */
[----:B------:R-:W2:Y:S04]  /*14e00*/  LDL.LU.64 R8, [R1+0x2920] ;  /* 0x0029200001087983 */ /* 0x000ea80000300a00 */
[----:B------:R-:W-:Y:S04]  /*14e10*/  STL.64 [R1+0x2908], R26 ;  /* 0x0029081a01007387 */ /* 0x000fe80000100a00 */
[----:B------:R1:W-:Y:S04]  /*14e20*/  STL.64 [R1+0x2900], R24 ;  /* 0x0029001801007387 */ /* 0x0003e80000100a00 */
[----:B-1----:R-:W3:Y:S04]  /*14e30*/  LDL.LU.64 R24, [R1+0x330] ;  /* 0x0003300001187983 */ /* 0x002ee80000300a00 */
[----:B------:R-:W3:Y:S01]  /*14e40*/  LDL.LU.64 R26, [R1+0x338] ;  /* 0x00033800011a7983 */ /* 0x000ee20000300a00 */
        /* <DEDUP_REMOVED lines=8> */
[----:B------:R-:W-:Y:S04]  /*14ed0*/  STL.64 [R1+0x28d0], R20 ;  /* 0x0028d01401007387 */ /* 0x000fe80000100a00 */
[----:B------:R-:W-:Y:S04]  /*14ee0*/  STL.64 [R1+0x2898], R18 ;  /* 0x0028981201007387 */ /* 0x000fe80000100a00 */
[----:B------:R1:W-:Y:S04]  /*14ef0*/  STL.64 [R1+0x2890], R16 ;  /* 0x0028901001007387 */ /* 0x0003e80000100a00 */
[----:B------:R-:W4:Y:S01]  /*14f00*/  LDSM.16.M88.4 R20, [R2+0x54000] ;  /* 0x054000000214783b */ /* 0x000f220000000200 */
[----:B--2---:R-:W-:Y:S03]  /*14f10*/  HMMA.1688.F32.TF32 R4, R16, R4, R8 ;  /* 0x000000041004723c */ /* 0x004fe60000081008 */
[----:B------:R-:W-:Y:S11]  /*14f20*/  LDSM.16.M88.4 R8, [R2+0x5c000] ;  /* 0x05c000000208783b */ /* 0x000ff60000000200 */
[----:B------:R-:W-:Y:S09]  /*14f30*/  @!UPT UIADD3 URZ, URZ, URZ, URZ ;  /* 0x0000003f3f3ff290 */ /* 0x000ff2000fffe03f */
[----:B------:R-:W-:Y:S04]  /*14f40*/  STL.64 [R1+0x270], R4 ;  /* 0x0002700401007387 */ /* 0x000fe80000100a00 */
[----:B------:R-:W-:Y:S04]  /*14f50*/  STL.64 [R1+0x278], R6 ;  /* 0x0002780601007387 */ /* 0x000fe80000100a00 */
[----:B-1----:R-:W2:Y:S04]  /*14f60*/  LDL.LU.64 R16, [R1+0x340] ;  /* 0x0003400001107983 */ /* 0x002ea80000300a00 */
[----:B------:R-:W2:Y:S04]  /*14f70*/  LDL.LU.64 R18, [R1+0x348] ;  /* 0x0003480001127983 */ /* 0x000ea80000300a00 */
[----:B------:R-:W3:Y:S04]  /*14f80*/  LDSM.16.M88.4 R4, [R2+0x58000] ;  /* 0x058000000204783b */ /* 0x000ee80000000200 */
[----:B------:R-:W-:Y:S04]  /*14f90*/  STL [R1+0x21f8], R2 ;  /* 0x0021f80201007387 */ /* 0x000fe80000100800 */
[----:B----4-:R-:W-:Y:S04]  /*14fa0*/  STL.64 [R1], R20 ;  /* 0x0000001401007387 */ /* 0x010fe80000100a00 */
[----:B------:R2:W-:Y:S02]  /*14fb0*/  STL.64 [R1+0x8], R22 ;  /* 0x0000081601007387 */ /* 0x0005e40000100a00 */
[C---:B--2---:R-:W-:Y:S08]  /*14fc0*/  HMMA.1688.F32.TF32 R20, R12.reuse, R20, R16 ;  /* 0x000000140c14723c */ /* 0x044ff00000081010 */
[C---:B---3--:R-:W-:Y:S01]  /*14fd0*/  HMMA.1688.F32.TF32 R16, R12.reuse, R4, R24 ;  /* 0x000000040c10723c */ /* 0x048fe20000081018 */
[----:B------:R-:W2:Y:S11]  /*14fe0*/  LDL.LU.64 R24, [R1+0x320] ;  /* 0x0003200001187983 */ /* 0x000eb60000300a00 */
[----:B------:R-:W-:Y:S03]  /*14ff0*/  @!UPT UIADD3 URZ, URZ, URZ, URZ ;  /* 0x0000003f3f3ff290 */ /* 0x000fe6000fffe03f */
[----:B------:R-:W-:Y:S04]  /*15000*/  STL.64 [R1+0xe0], R20 ;  /* 0x0000e01401007387 */ /* 0x000fe80000100a00 */
[----:B------:R-:W-:Y:S04]  /*15010*/  STL.64 [R1+0xe8], R22 ;  /* 0x0000e81601007387 */ /* 0x000fe80000100a00 */
[----:B------:R-:W2:Y:S04]  /*15020*/  LDL.LU.64 R26, [R1+0x328] ;  /* 0x00032800011a7983 */ /* 0x000ea80000300a00 */
[----:B------:R-:W-:Y:S04]  /*15030*/  STL.64 [R1+0xd0], R16 ;  /* 0x0000d01001007387 */ /* 0x000fe80000100a00 */
[----:B------:R-:W-:Y:S04]  /*15040*/  STL.64 [R1+0xd8], R18 ;  /* 0x0000d81201007387 */ /* 0x000fe80000100a00 */
[----:B------:R-:W-:Y:S04]  /*15050*/  STL.64 [R1+0x28f8], R6 ;  /* 0x0028f80601007387 */ /* 0x000fe80000100a00 */
[----:B------:R1:W-:Y:S04]  /*15060*/  STL.64 [R1+0x28f0], R4 ;  /* 0x0028f00401007387 */ /* 0x0003e80000100a00 */
[----:B-1----:R-:W3:Y:S04]  /*15070*/  LDL.LU.64 R4, [R1+0x310] ;  /* 0x0003100001047983 */ /* 0x002ee80000300a00 */
[----:B------:R-:W3:Y:S04]  /*15080*/  LDL.LU.64 R6, [R1+0x318] ;  /* 0x0003180001067983 */ /* 0x000ee80000300a00 */
[----:B------:R-:W4:Y:S04]  /*15090*/  LDL.LU.64 R20, [R1+0x2e0] ;  /* 0x0002e00001147983 */ /* 0x000f280000300a00 */
[----:B------:R-:W5:Y:S04]  /*150a0*/  LDL.LU.64 R22, [R1+0x2e8] ;  /* 0x0002e80001167983 */ /* 0x000f680000300a00 */
[----:B-----5:R-:W-:Y:S04]  /*150b0*/  STL.64 [R1+0x28e8], R22 ;  /* 0x0028e81601007387 */ /* 0x020fe80000100a00 */
[----:B----4-:R1:W-:Y:S04]  /*150c0*/  STL.64 [R1+0x28e0], R20 ;  /* 0x0028e01401007387 */ /* 0x0103e80000100a00 */
[----:B-1----:R-:W4:Y:S04]  /*150d0*/  LDL.LU.64 R20, [R1+0x300] ;  /* 0x0003000001147983 */ /* 0x002f280000300a00 */
[----:B------:R-:W4:Y:S04]  /*150e0*/  LDL.LU.64 R22, [R1+0x308] ;  /* 0x0003080001167983 */ /* 0x000f280000300a00 */
[----:B------:R-:W5:Y:S04]  /*150f0*/  LDL.LU.64 R16, [R1+0x2b0] ;  /* 0x0002b00001107983 */ /* 0x000f680000300a00 */
[----:B------:R-:W3:Y:S01]  /*15100*/  LDL.LU.64 R18, [R1+0x2b8] ;  /* 0x0002b80001127983 */ /* 0x000ee20000300a00 */
[----:B--2---:R-:W-:Y:S03]  /*15110*/  HMMA.1688.F32.TF32 R12, R12, R8, R24 ;  /* 0x000000080c0c723c */ /* 0x004fe60000081018 */
[----:B---3--:R-:W-:Y:S04]  /*15120*/  STL.64 [R1+0x28a8], R18 ;  /* 0x0028a81201007387 */ /* 0x008fe80000100a00 */
[----:B-----5:R1:W-:Y:S04]  /*15130*/  STL.64 [R1+0x28a0], R16 ;  /* 0x0028a01001007387 */ /* 0x0203e80000100a00 */
[----:B-1----:R-:W2:Y:S04]  /*15140*/  LDL.LU.64 R16, [R1+0x2c0] ;  /* 0x0002c00001107983 */ /* 0x002ea80000300a00 */
[----:B------:R-:W3:Y:S04]  /*15150*/  LDL.LU.64 R18, [R1+0x2c8] ;  /* 0x0002c80001127983 */ /* 0x000ee80000300a00 */
[----:B---3--:R-:W-:Y:S04]  /*15160*/  STL.64 [R1+0x28b8], R18 ;  /* 0x0028b81201007387 */ /* 0x008fe80000100a00 */
[----:B--2---:R1:W-:Y:S04]  /*15170*/  STL.64 [R1+0x28b0], R16 ;  /* 0x0028b01001007387 */ /* 0x0043e80000100a00 */
[----:B-1----:R-:W2:Y:S04]  /*15180*/  LDL.LU.64 R16, [R1] ;  /* 0x0000000001107983 */ /* 0x002ea80000300a00 */
[----:B------:R-:W2:Y:S04]  /*15190*/  LDL.LU.64 R26, [R1+0x2908] ;  /* 0x00290800011a7983 */ /* 0x000ea80000300a00 */
[----:B------:R-:W2:Y:S04]  /*151a0*/  LDL.LU.64 R24, [R1+0x2900] ;  /* 0x0029000001187983 */ /* 0x000ea80000300a00 */
[----:B------:R1:W-:Y:S04]  /*151b0*/  STL.64 [R1+0xb0], R12 ;  /* 0x0000b00c01007387 */ /* 0x0003e80000100a00 */
[----:B------:R3:W-:Y:S04]  /*151c0*/  STL.64 [R1+0xb8], R14 ;  /* 0x0000b80e01007387 */ /* 0x0007e80000100a00 */
[----:B-1----:R-:W5:Y:S04]  /*151d0*/  LDL.LU.64 R12, [R1+0x60] ;  /* 0x00006000010c7983 */ /* 0x002f680000300a00 */
[----:B---3--:R-:W3:Y:S04]  /*151e0*/  LDL.LU.64 R14, [R1+0x68] ;  /* 0x00006800010e7983 */ /* 0x008ee80000300a00 */
[----:B---3--:R-:W-:Y:S04]  /*151f0*/  STL.64 [R1+0x2888], R14 ;  /* 0x0028880e01007387 */ /* 0x008fe80000100a00 */
[----:B-----5:R1:W-:Y:S04]  /*15200*/  STL.64 [R1+0x2880], R12 ;  /* 0x0028800c01007387 */ /* 0x0203e80000100a00 */
[----:B-1----:R-:W3:Y:S04]  /*15210*/  LDL.LU.64 R12, [R1+0x1a0] ;  /* 0x0001a000010c7983 */ /* 0x002ee80000300a00 */
[----:B------:R-:W5:Y:S01]  /*15220*/  LDL.LU.64 R14, [R1+0x1a8] ;  /* 0x0001a800010e7983 */ /* 0x000f620000300a00 */
[C---:B--2---:R-:W-:Y:S03]  /*15230*/  HMMA.1688.F32.TF32 R4, R24.reuse, R16, R4 ;  /* 0x000000101804723c */ /* 0x044fe60000081004 */
[----:B-----5:R-:W-:Y:S04]  /*15240*/  STL.64 [R1+0x28c8], R14 ;  /* 0x0028c80e01007387 */ /* 0x020fe80000100a00 */
[----:B---3--:R1:W-:Y:S04]  /*15250*/  STL.64 [R1+0x28c0], R12 ;  /* 0x0028c00c01007387 */ /* 0x0083e80000100a00 */
[----:B-1----:R-:W2:Y:S04]  /*15260*/  LDL.LU.64 R12, [R1+0x2d0] ;  /* 0x0002d000010c7983 */ /* 0x002ea80000300a00 */
[----:B------:R-:W2:Y:S08]  /*15270*/  LDL.LU.64 R14, [R1+0x2d8] ;  /* 0x0002d800010e7983 */ /* 0x000eb00000300a00 */
[----:B------:R-:W-:Y:S04]  /*15280*/  STL.64 [R1+0xa0], R4 ;  /* 0x0000a00401007387 */ /* 0x000fe80000100a00 */
[----:B------:R1:W-:Y:S04]  /*15290*/  STL.64 [R1+0xa8], R6 ;  /* 0x0000a80601007387 */ /* 0x0003e80000100a00 */
[----:B-1----:R-:W3:Y:S04]  /*152a0*/  LDL.LU.64 R6, [R1+0x28f8] ;  /* 0x0028f80001067983 */ /* 0x002ee80000300a00 */
[----:B------:R-:W4:Y:S02]  /*152b0*/  LDL.LU.64 R4, [R1+0x28f0] ;  /* 0x0028f00001047983 */ /* 0x000f240000300a00 */
[C---:B----4-:R-:W-:Y:S11]  /*152c0*/  HMMA.1688.F32.TF32 R20, R24.reuse, R4, R20 ;  /* 0x000000041814723c */ /* 0x050ff60000081014 */
        /* <DEDUP_REMOVED lines=8> */
[----:B------:R-:W2:Y:S01]  /*15350*/  LDL.LU.64 R20, [R1+0x28d0] ;  /* 0x0028d00001147983 */ /* 0x000ea20000300a00 */
[----:B------:R-:W-:-:S02]  /*15360*/  IMAD.MOV.U32 R2, RZ, RZ, R16 ;  /* 0x000000ffff027224 */ /* 0x000fc400078e0010 */
[----:B------:R-:W-:Y:S11]  /*15370*/  IMAD.MOV.U32 R0, RZ, RZ, R17 ;  /* 0x000000ffff007224 */ /* 0x000ff600078e0011 */
[----:B------:R-:W-:Y:S03]  /*15380*/  @!UPT UIADD3 URZ, URZ, URZ, URZ ;  /* 0x0000003f3f3ff290 */ /* 0x000fe6000fffe03f */
[----:B------:R1:W-:Y:S04]  /*15390*/  STL.64 [R1+0x70], R24 ;  /* 0x0000701801007387 */ /* 0x0003e80000100a00 */
[----:B------:R4:W-:Y:S04]  /*153a0*/  STL.64 [R1+0x78], R26 ;  /* 0x0000781a01007387 */ /* 0x0009e80000100a00 */
[----:B-1----:R-:W5:Y:S04]  /*153b0*/  LDL.LU.64 R24, [R1+0x80] ;  /* 0x0000800001187983 */ /* 0x002f680000300a00 */
[----:B----4-:R-:W5:Y:S01]  /*153c0*/  LDL.LU.64 R26, [R1+0x88] ;  /* 0x00008800011a7983 */ /* 0x010f620000300a00 */
[C---:B--2---:R-:W-:Y:S11]  /*153d0*/  HMMA.1688.F32.TF32 R12, R20.reuse, R16, R12 ;  /* 0x00000010140c723c */ /* 0x044ff6000008100c */
[----:B------:R-:W-:Y:S11]  /*153e0*/  @!UPT UIADD3 URZ, URZ, URZ, URZ ;  /* 0x0000003f3f3ff290 */ /* 0x000ff6000fffe03f */
[----:B------:R-:W-:Y:S01]  /*153f0*/  @!UPT UIADD3 URZ, URZ, URZ, URZ ;  /* 0x0000003f3f3ff290 */ /* 0x000fe2000fffe03f */
[----:B------:R-:W-:Y:S04]  /*15400*/  STL.64 [R1+0x1d0], R12 ;  /* 0x0001d00c01007387 */ /* 0x000fe80000100a00 */
[----:B------:R1:W-:Y:S04]  /*15410*/  STL.64 [R1+0x1d8], R14 ;  /* 0x0001d80e01007387 */ /* 0x0003e80000100a00 */
[----:B-1----:R-:W2:Y:S04]  /*15420*/  LDL.LU.64 R14, [R1+0x28c8] ;  /* 0x0028c800010e7983 */ /* 0x002ea80000300a00 */
[----:B------:R-:W2:Y:S04]  /*15430*/  LDL.LU.64 R12, [R1+0x28c0] ;  /* 0x0028c000010c7983 */ /* 0x000ea80000300a00 */
[----:B------:R-:W4:Y:S04]  /*15440*/  LDL.LU.64 R18, [R1+0x28b8] ;  /* 0x0028b80001127983 */ /* 0x000f280000300a00 */
        /* <DEDUP_REMOVED lines=13> */
[----:B------:R2:W-:Y:S01]  /*15520*/  STL.64 [R1+0x198], R22 ;  /* 0x0001981601007387 */ /* 0x0005e20000100a00 */
[----:B-1----:R-:W-:Y:S02]  /*15530*/  IMAD.MOV.U32 R20, RZ, RZ, R2 ;  /* 0x000000ffff147224 */ /* 0x002fe400078e0002 */
[----:B------:R-:W-:-:S07]  /*15540*/  IMAD.MOV.U32 R21, RZ, RZ, R0 ;  /* 0x000000ffff157224 */ /* 0x000fce00078e0000 */
[C---:B--2---:R-:W-:Y:S01]  /*15550*/  HMMA.1688.F32.TF32 R20, R16.reuse, R20, R12 ;  /* 0x000000141014723c */ /* 0x044fe2000008100c */
[----:B------:R-:W2:Y:S04]  /*15560*/  LDL.LU.64 R14, [R1+0x2888] ;  /* 0x00288800010e7983 */ /* 0x000ea80000300a00 */
[----:B------:R-:W2:Y:S11]  /*15570*/  LDL.LU.64 R12, [R1+0x2880] ;  /* 0x00288000010c7983 */ /* 0x000eb60000300a00 */
[----:B------:R-:W-:Y:S07]  /*15580*/  @!UPT UIADD3 URZ, URZ, URZ, URZ ;  /* 0x0000003f3f3ff290 */ /* 0x000fee000fffe03f */
[----:B------:R5:W-:Y:S01]  /*15590*/  STL.64 [R1+0x220], R20 ;  /* 0x0002201401007387 */ /* 0x000be20000100a00 */
[----:B------:R-:W-:Y:S02]  /*155a0*/  IMAD.MOV.U32 R2, RZ, RZ, R22 ;  /* 0x000000ffff027224 */ /* 0x000fe400078e0016 */
[----:B------:R-:W-:Y:S02]  /*155b0*/  IMAD.MOV.U32 R0, RZ, RZ, R23 ;  /* 0x000000ffff007224 */ /* 0x000fe400078e0017 */
[C---:B-----5:R-:W-:Y:S03]  /*155c0*/  HMMA.1688.F32.TF32 R20, R16.reuse, R4, R24 ;  /* 0x000000041014723c */ /* 0x060fe60000081018 */
[----:B------:R-:W-:Y:S04]  /*155d0*/  STL [R1+0x26ec], R0 ;  /* 0x0026ec0001007387 */ /* 0x000fe80000100800 */
[----:B------:R-:W-:Y:S04]  /*155e0*/  STL [R1+0x26e8], R2 ;  /* 0x0026e80201007387 */ /* 0x000fe80000100800 */
[----:B---3--:R-:W-:Y:S11]  /*155f0*/  STL.64 [R1+0x2800], R6 ;  /* 0x0028000601007387 */ /* 0x008ff60000100a00 */
[----:B------:R-:W-:Y:S01]  /*15600*/  @!UPT UIADD3 URZ, URZ, URZ, URZ ;  /* 0x0000003f3f3ff290 */ /* 0x000fe2000fffe03f */
[----:B------:R-:W-:Y:S04]  /*15610*/  STL.64 [R1+0x210], R20 ;  /* 0x0002101401007387 */ /* 0x000fe80000100a00 */
[----:B------:R-:W-:Y:S01]  /*15620*/  STL.64 [R1+0x218], R22 ;  /* 0x0002181601007387 */ /* 0x000fe20000100a00 */
[----:B--2---:R-:W-:Y:S07]  /*15630*/  HMMA.1688.F32.TF32 R12, R16, R8, R12 ;  /* 0x00000008100c723c */ /* 0x004fee000008100c */
[----:B------:R-:W-:-:S02]  /*15640*/  IMAD.MOV.U32 R8, RZ, RZ, R29 ;  /* 0x000000ffff087224 */ /* 0x000fc400078e001d */
[----:B------:R-:W-:Y:S11]  /*15650*/  IMAD.MOV.U32 R9, RZ, RZ, R28 ;  /* 0x000000ffff097224 */ /* 0x000ff600078e001c */
[----:B------:R-:W-:Y:S03]  /*15660*/  @!UPT UIADD3 URZ, URZ, URZ, URZ ;  /* 0x0000003f3f3ff290 */ /* 0x000fe6000fffe03f */
[----:B------:R-:W-:Y:S04]  /*15670*/  STL.64 [R1+0x1a8], R14 ;  /* 0x0001a80e01007387 */ /* 0x000fe80000100a00 */
[----:B------:R1:W-:Y:S04]  /*15680*/  STL.64 [R1+0x27f8], R10 ;  /* 0x0027f80a01007387 */ /* 0x0003e80000100a00 */
[----:B------:R-:W2:Y:S04]  /*15690*/  LDL.LU R29, [R1+0x287c] ;  /* 0x00287c00011d7983 */ /* 0x000ea80000300800 */
[----:B------:R-:W3:Y:S01]  /*156a0*/  LDL.LU R28, [R1+0x2878] ;  /* 0x00287800011c7983 */ /* 0x000ee20000300800 */
[----:B-1----:R-:W-:-:S03]  /*156b0*/  IMAD.MOV.U32 R10, RZ, RZ, R3 ;  /* 0x000000ffff0a7224 */ /* 0x002fc600078e0003 */
[----:B------:R-:W4:Y:S04]  /*156c0*/  LDL.LU R3, [R1+0x2874] ;  /* 0x0028740001037983 */ /* 0x000f280000300800 */
[----:B------:R-:W5:Y:S04]  /*156d0*/  LDL.LU R11, [R1+0xfc] ;  /* 0x0000fc00010b7983 */ /* 0x000f680000300800 */
[----:B-----5:R-:W-:Y:S04]  /*156e0*/  STL.64 [R1+0x2810], R10 ;  /* 0x0028100a01007387 */ /* 0x020fe80000100a00 */
[----:B------:R-:W-:Y:S04]  /*156f0*/  STL.64 [R1+0x2808], R8 ;  /* 0x0028080801007387 */ /* 0x000fe80000100a00 */
[----:B------:R-:W5:Y:S01]  /*15700*/  LDL.LU R4, [R1+0x150] ;  /* 0x0001500001047983 */ /* 0x000f620000300800 */
[----:B---3--:R-:W-:-:S02]  /*15710*/  IMAD.MOV.U32 R6, RZ, RZ, R28 ;  /* 0x000000ffff067224 */ /* 0x008fc400078e001c */
[----:B----4-:R-:W-:Y:S02]  /*15720*/  IMAD.MOV.U32 R7, RZ, RZ, R3 ;  /* 0x000000ffff077224 */ /* 0x010fe400078e0003 */
[----:B--2---:R-:W-:Y:S02]  /*15730*/  IMAD.MOV.U32 R5, RZ, RZ, R29 ;  /* 0x000000ffff057224 */ /* 0x004fe400078e001d */
[----:B------:R-:W2:Y:S04]  /*15740*/  LDL.LU R29, [R1+0x2870] ;  /* 0x00287000011d7983 */ /* 0x000ea80000300800 */
[----:B------:R-:W3:Y:S04]  /*15750*/  LDL.LU R28, [R1+0x286c] ;  /* 0x00286c00011c7983 */ /* 0x000ee80000300800 */
[----:B------:R-:W4:Y:S04]  /*15760*/  LDL.LU R3, [R1+0x2868] ;  /* 0x0028680001037983 */ /* 0x000f280000300800 */
[----:B------:R1:W-:Y:S04]  /*15770*/  STL.64 [R1+0x2820], R6 ;  /* 0x0028200601007387 */ /* 0x0003e80000100a00 */
[----:B-----5:R-:W-:Y:S04]  /*15780*/  STL.64 [R1+0x2818], R4 ;  /* 0x0028180401007387 */ /* 0x020fe80000100a00 */
[----:B-1----:R-:W5:Y:S04]  /*15790*/  LDL R6, [R1+0x48] ;  /* 0x0000480001067983 */ /* 0x002f680000100800 */
[----:B------:R-:W5:Y:S01]  /*157a0*/  LDL R7, [R1+0x4c] ;  /* 0x00004c0001077983 */ /* 0x000f620000100800 */
[----:B--2---:R-:W-:-:S02]  /*157b0*/  IMAD.MOV.U32 R11, RZ, RZ, R29 ;  /* 0x000000ffff0b7224 */ /* 0x004fc400078e001d */
[----:B---3--:R-:W-:Y:S01]  /*157c0*/  IMAD.MOV.U32 R9, RZ, RZ, R28 ;  /* 0x000000ffff097224 */ /* 0x008fe200078e001c */
[----:B-----5:R1:W-:Y:S04]  /*157d0*/  STL.64 [R1+0x2838], R6 ;  /* 0x0028380601007387 */ /* 0x0203e80000100a00 */
[----:B------:R-:W2:Y:S01]  /*157e0*/  LDL.LU R8, [R1+0x160] ;  /* 0x0001600001087983 */ /* 0x000ea20000300800 */
[----:B----4-:R-:W-:-:S03]  /*157f0*/  IMAD.MOV.U32 R10, RZ, RZ, R3 ;  /* 0x000000ffff0a7224 */ /* 0x010fc600078e0003 */
[----:B------:R-:W3:Y:S04]  /*15800*/  LDL.LU R28, [R1+0x2864] ;  /* 0x00286400011c7983 */ /* 0x000ee80000300800 */
[----:B------:R-:W4:Y:S04]  /*15810*/  LDL.LU R3, [R1+0x2860] ;  /* 0x0028600001037983 */ /* 0x000f280000300800 */
[----:B------:R-:W5:Y:S04]  /*15820*/  LDL.LU R29, [R1+0x285c] ;  /* 0x00285c00011d7983 */ /* 0x000f680000300800 */
[----:B-1----:R-:W3:Y:S04]  /*15830*/  LDL R6, [R1+0x58] ;  /* 0x0000580001067983 */ /* 0x002ee80000100800 */
[----:B------:R-:W5:Y:S04]  /*15840*/  LDL R7, [R1+0x5c] ;  /* 0x00005c0001077983 */ /* 0x000f680000100800 */
[----:B------:R-:W-:Y:S04]  /*15850*/  STL.64 [R1+0x2830], R10 ;  /* 0x0028300a01007387 */ /* 0x000fe80000100a00 */
[----:B--2---:R1:W-:Y:S04]  /*15860*/  STL.64 [R1+0x2828], R8 ;  /* 0x0028280801007387 */ /* 0x0043e80000100a00 */
[----:B-1----:R-:W2:Y:S04]  /*15870*/  LDL.LU R8, [R1+0x170] ;  /* 0x0001700001087983 */ /* 0x002ea80000300800 */
[----:B------:R-:W2:Y:S01]  /*15880*/  LDL.LU R9, [R1+0x174] ;  /* 0x0001740001097983 */ /* 0x000ea20000300800 */
[----:B----4-:R-:W-:-:S02]  /*15890*/  IMAD.MOV.U32 R10, RZ, RZ, R3 ;  /* 0x000000ffff0a7224 */ /* 0x010fc400078e0003 */
[----:B---3--:R-:W-:Y:S01]  /*158a0*/  IMAD.MOV.U32 R11, RZ, RZ, R28 ;  /* 0x000000ffff0b7224 */ /* 0x008fe200078e001c */
[----:B------:R-:W3:Y:S04]  /*158b0*/  LDL.LU R3, [R1+0x2858] ;  /* 0x0028580001037983 */ /* 0x000ee80000300800 */
[----:B------:R-:W4:Y:S04]  /*158c0*/  LDL.LU R28, [R1+0x2854] ;  /* 0x00285400011c7983 */ /* 0x000f280000300800 */
[----:B------:R-:W-:Y:S04]  /*158d0*/  STL.64 [R1+0x2848], R10 ;  /* 0x0028480a01007387 */ /* 0x000fe80000100a00 */
[----:B--2---:R5:W-:Y:S01]  /*158e0*/  STL.64 [R1+0x2840], R8 ;  /* 0x0028400801007387 */ /* 0x004be20000100a00 */
[----:B------:R-:W-:-:S02]  /*158f0*/  IMAD.MOV.U32 R0, RZ, RZ, R12 ;  /* 0x000000ffff007224 */ /* 0x000fc400078e000c */
[----:B------:R-:W-:Y:S01]  /*15900*/  IMAD.MOV.U32 R2, RZ, RZ, R13 ;  /* 0x000000ffff027224 */ /* 0x000fe200078e000d */
[----:B----4-:R-:W-:Y:S01]  /*15910*/  LDS R12, [R28+0x2000] ;  /* 0x002000001c0c7984 */ /* 0x010fe20000000800 */
[----:B-----5:R-:W-:-:S03]  /*15920*/  IMAD.MOV.U32 R8, RZ, RZ, R29 ;  /* 0x000000ffff087224 */ /* 0x020fc600078e001d */
[----:B------:R-:W-:Y:S04]  /*15930*/  LDS R14, [R28+0x3000] ;  /* 0x003000001c0e7984 */ /* 0x000fe80000000800 */
[----:B------:R-:W2:Y:S04]  /*15940*/  LDL.LU R29, [R1+0x2850] ;  /* 0x00285000011d7983 */ /* 0x000ea80000300800 */
[----:B------:R-:W4:Y:S04]  /*15950*/  LDL.LU R9, [R1+0x184] ;  /* 0x0001840001097983 */ /* 0x000f280000300800 */
[----:B------:R-:W4:Y:S04]  /*15960*/  LDL.LU R10, [R1+0x188] ;  /* 0x00018800010a7983 */ /* 0x000f280000300800 */
[----:B------:R-:W4:Y:S04]  /*15970*/  LDL.LU R11, [R1+0x18c] ;  /* 0x00018c00010b7983 */ /* 0x000f280000300800 */
[----:B------:R-:W-:Y:S04]  /*15980*/  LDS R18, [R28+0x3100] ;  /* 0x003100001c127984 */ /* 0x000fe80000000800 */
[----:B------:R-:W-:Y:S04]  /*15990*/  LDS R16, [R28+0x2100] ;  /* 0x002100001c107984 */ /* 0x000fe80000000800 */
[----:B------:R-:W-:Y:S04]  /*159a0*/  LDS R22, [R28+0x3200] ;  /* 0x003200001c167984 */ /* 0x000fe80000000800 */
[----:B------:R-:W-:Y:S04]  /*159b0*/  LDS R20, [R28+0x2200] ;  /* 0x002200001c147984 */ /* 0x000fe80000000800 */
[----:B------:R-:W-:Y:S04]  /*159c0*/  LDS R26, [R28+0x3300] ;  /* 0x003300001c1a7984 */ /* 0x000fe80000000800 */
[----:B------:R-:W-:Y:S04]  /*159d0*/  LDS R24, [R28+0x2300] ;  /* 0x002300001c187984 */ /* 0x000fe80000000800 */
[----:B------:R-:W-:Y:S04]  /*159e0*/  STL [R1+0x273c], R2 ;  /* 0x00273c0201007387 */ /* 0x000fe80000100800 */
[----:B------:R-:W-:Y:S04]  /*159f0*/  STL [R1+0x2738], R0 ;  /* 0x0027380001007387 */ /* 0x000fe80000100800 */
[----:B--2---:R-:W-:Y:S04]  /*15a00*/  LDS R13, [R29+0x2000] ;  /* 0x002000001d0d7984 */ /* 0x004fe80000000800 */
[----:B------:R-:W4:Y:S04]  /*15a10*/  LDS R15, [R29+0x3000] ;  /* 0x003000001d0f7984 */ /* 0x000f280000000800 */
[----:B------:R-:W1:Y:S04]  /*15a20*/  LDS R19, [R29+0x3100] ;  /* 0x003100001d137984 */ /* 0x000e680000000800 */
[----:B------:R-:W2:Y:S04]  /*15a30*/  LDS R17, [R29+0x2100] ;  /* 0x002100001d117984 */ /* 0x000ea80000000800 */
[----:B------:R-:W5:Y:S04]  /*15a40*/  LDS R23, [R29+0x3200] ;  /* 0x003200001d177984 */ /* 0x000f680000000800 */
[----:B------:R-:W3:Y:S04]  /*15a50*/  LDS R21, [R29+0x2200] ;  /* 0x002200001d157984 */ /* 0x000ee80000000800 */
[----:B------:R-:W3:Y:S04]  /*15a60*/  LDS R27, [R29+0x3300] ;  /* 0x003300001d1b7984 */ /* 0x000ee80000000800 */
[----:B------:R-:W3:Y:S01]  /*15a70*/  LDS R25, [R29+0x2300] ;  /* 0x002300001d197984 */ /* 0x000ee20000000800 */
[C---:B----4-:R-:W-:Y:S03]  /*15a80*/  HMMA.1688.F32.TF32 R4, R12.reuse, R6, R8 ;  /* 0x000000060c04723c */ /* 0x050fe60000081008 */
[----:B-1----:R1:W-:Y:S04]  /*15a90*/  STL.64 [R1+0x27f0], R18 ;  /* 0x0027f01201007387 */ /* 0x0023e80000100a00 */
[----:B--2---:R-:W-:Y:S04]  /*15aa0*/  STL.64 [R1+0x27e8], R16 ;  /* 0x0027e81001007387 */ /* 0x004fe80000100a00 */
[----:B-1----:R-:W2:Y:S04]  /*15ab0*/  LDL.64 R18, [R1+0x28] ;  /* 0x0000280001127983 */ /* 0x002ea80000100a00 */
[----:B-----5:R1:W-:Y:S04]  /*15ac0*/  STL.64 [R1+0x2758], R22 ;  /* 0x0027581601007387 */ /* 0x0203e80000100a00 */
[----:B---3--:R-:W-:Y:S04]  /*15ad0*/  STL.64 [R1+0x2750], R20 ;  /* 0x0027501401007387 */ /* 0x008fe80000100a00 */
[----:B-1----:R-:W3:Y:S04]  /*15ae0*/  LDL.64 R22, [R1+0x38] ;  /* 0x0000380001167983 */ /* 0x002ee80000100a00 */
[----:B------:R1:W-:Y:S04]  /*15af0*/  STL.64 [R1+0x26f8], R26 ;  /* 0x0026f81a01007387 */ /* 0x0003e80000100a00 */
[----:B------:R-:W-:Y:S04]  /*15b00*/  STL.64 [R1+0x26f0], R24 ;  /* 0x0026f01801007387 */ /* 0x000fe80000100a00 */
[----:B-1----:R-:W4:Y:S04]  /*15b10*/  LDL R26, [R1+0x18] ;  /* 0x00001800011a7983 */ /* 0x002f280000100800 */
[----:B------:R-:W5:Y:S04]  /*15b20*/  LDL.LU.64 R10, [R1+0x2848] ;  /* 0x00284800010a7983 */ /* 0x000f680000300a00 */
[----:B------:R-:W5:Y:S04]  /*15b30*/  LDL.LU.64 R8, [R1+0x2840] ;  /* 0x0028400001087983 */ /* 0x000f680000300a00 */
[----:B------:R-:W-:Y:S04]  /*15b40*/  STL.64 [R1+0x2a0], R4 ;  /* 0x0002a00401007387 */ /* 0x000fe80000100a00 */
[----:B------:R1:W-:Y:S04]  /*15b50*/  STL.64 [R1+0x2a8], R6 ;  /* 0x0002a80601007387 */ /* 0x0003e80000100a00 */
[----:B-1----:R-:W5:Y:S02]  /*15b60*/  LDL.LU.64 R6, [R1+0x2838] ;  /* 0x0028380001067983 */ /* 0x002f640000300a00 */
[----:B-----5:R-:W-:Y:S02]  /*15b70*/  HMMA.1688.F32.TF32 R4, R12, R6, R8 ;  /* 0x000000060c04723c */ /* 0x020fe40000081008 */
[----:B------:R-:W3:Y:S04]  /*15b80*/  LDL.LU.64 R10, [R1+0x2830] ;  /* 0x00283000010a7983 */ /* 0x000ee80000300a00 */
[----:B------:R-:W3:Y:S01]  /*15b90*/  LDL.LU.64 R8, [R1+0x2828] ;  /* 0x0028280001087983 */ /* 0x000ee20000300a00 */
[----:B------:R-:W-:Y:S11]  /*15ba0*/  IMAD.MOV.U32 R27, RZ, RZ, R3 ;  /* 0x000000ffff1b7224 */ /* 0x000ff600078e0003 */
[----:B------:R-:W-:Y:S05]  /*15bb0*/  @!UPT UIADD3 URZ, URZ, URZ, URZ ;  /* 0x0000003f3f3ff290 */ /* 0x000fea000fffe03f */
[----:B------:R-:W-:Y:S01]  /*15bc0*/  STL.64 [R1+0x2b0], R4 ;  /* 0x0002b00401007387 */ /* 0x000fe20000100a00 */
[----:B------:R-:W-:-:S03]  /*15bd0*/  IMAD.MOV.U32 R3, RZ, RZ, R7 ;  /* 0x000000ffff037224 */ /* 0x000fc600078e0007 */
[----:B------:R1:W-:Y:S04]  /*15be0*/  STL [R1+0x2b8], R6 ;  /* 0x0002b80601007387 */ /* 0x0003e80000100800 */
[----:B-1----:R-:W2:Y:S04]  /*15bf0*/  LDL.LU.64 R6, [R1+0x2820] ;  /* 0x0028200001067983 */ /* 0x002ea80000300a00 */
[----:B------:R-:W2:Y:S04]  /*15c00*/  LDL.LU.64 R4, [R1+0x2818] ;  /* 0x0028180001047983 */ /* 0x000ea80000300a00 */
[----:B------:R-:W-:Y:S01]  /*15c10*/  STL [R1+0x2630], R3 ;  /* 0x0026300301007387 */ /* 0x000fe20000100800 */
[----:B---3--:R-:W-:Y:S11]  /*15c20*/  HMMA.1688.F32.TF32 R8, R12, R22, R8 ;  /* 0x000000160c08723c */ /* 0x008ff60000081008 */
[----:B------:R-:W-:Y:S11]  /*15c30*/  @!UPT UIADD3 URZ, URZ, URZ, URZ ;  /* 0x0000003f3f3ff290 */ /* 0x000ff6000fffe03f */
[----:B------:R-:W-:Y:S01]  /*15c40*/  @!UPT UIADD3 URZ, URZ, URZ, URZ ;  /* 0x0000003f3f3ff290 */ /* 0x000fe2000fffe03f */
[----:B------:R-:W-:Y:S04]  /*15c50*/  STL.64 [R1+0x160], R8 ;  /* 0x0001600801007387 */ /* 0x000fe80000100a00 */
[----:B------:R1:W-:Y:S04]  /*15c60*/  STL.64 [R1+0x168], R10 ;  /* 0x0001680a01007387 */ /* 0x0003e80000100a00 */
[----:B-1----:R-:W3:Y:S04]  /*15c70*/  LDL.LU.64 R10, [R1+0x2810] ;  /* 0x00281000010a7983 */ /* 0x002ee80000300a00 */
[----:B------:R-:W3:Y:S01]  /*15c80*/  LDL.LU.64 R8, [R1+0x2808] ;  /* 0x0028080001087983 */ /* 0x000ee20000300a00 */
[----:B------:R-:W-:-:S02]  /*15c90*/  IMAD.MOV.U32 R2, RZ, RZ, R22 ;  /* 0x000000ffff027224 */ /* 0x000fc400078e0016 */
[----:B------:R-:W-:Y:S02]  /*15ca0*/  IMAD.MOV.U32 R0, RZ, RZ, R23 ;  /* 0x000000ffff007224 */ /* 0x000fe400078e0017 */
[----:B--2---:R-:W-:Y:S01]  /*15cb0*/  HMMA.1688.F32.TF32 R20, R12, R18, R4 ;  /* 0x000000120c14723c */ /* 0x004fe20000081004 */
[----:B------:R-:W-:-:S06]  /*15cc0*/  IMAD.MOV.U32 R3, RZ, RZ, R19 ;  /* 0x000000ffff037224 */ /* 0x000fcc00078e0013 */
[----:B------:R-:W-:Y:S11]  /*15cd0*/  IMAD.MOV.U32 R4, RZ, RZ, R18 ;  /* 0x000000ffff047224 */ /* 0x000ff600078e0012 */
[----:B------:R-:W-:Y:S05]  /*15ce0*/  @!UPT UIADD3 URZ, URZ, URZ, URZ ;  /* 0x0000003f3f3ff290 */ /* 0x000fea000fffe03f */
[----:B------:R-:W-:Y:S04]  /*15cf0*/  STL.64 [R1+0x2e0], R20 ;  /* 0x0002e01401007387 */ /* 0x000fe80000100a00 */
[----:B------:R-:W-:Y:S04]  /*15d00*/  STL.64 [R1+0x2e8], R22 ;  /* 0x0002e81601007387 */ /* 0x000fe80000100a00 */
[----:B----4-:R1:W-:Y:S01]  /*15d10*/  STL.64 [R1+0x2790], R26 ;  /* 0x0027901a01007387 */ /* 0x0103e20000100a00 */
[----:B---3--:R-:W-:Y:S07]  /*15d20*/  HMMA.1688.F32.TF32 R8, R12, R26, R8 ;  /* 0x0000001a0c08723c */ /* 0x008fee0000081008 */
[----:B-1----:R-:W-:-:S02]  /*15d30*/  IMAD.MOV.U32 R26, RZ, RZ, R4 ;  /* 0x000000ffff1a7224 */ /* 0x002fc400078e0004 */
[----:B------:R-:W-:Y:S11]  /*15d40*/  IMAD.MOV.U32 R27, RZ, RZ, R3 ;  /* 0x000000ffff1b7224 */ /* 0x000ff600078e0003 */
[----:B------:R-:W-:Y:S03]  /*15d50*/  @!UPT UIADD3 URZ, URZ, URZ, URZ ;  /* 0x0000003f3f3ff290 */ /* 0x000fe6000fffe03f */
[----:B------:R-:W-:Y:S04]  /*15d60*/  STL.64 [R1+0x320], R8 ;  /* 0x0003200801007387 */ /* 0x000fe80000100a00 */
[----:B------:R-:W-:Y:S04]  /*15d70*/  STL.64 [R1+0x328], R10 ;  /* 0x0003280a01007387 */ /* 0x000fe80000100a00 */
[----:B------:R-:W2:Y:S04]  /*15d80*/  LDL.LU R4, [R1+0xe0] ;  /* 0x0000e00001047983 */ /* 0x000ea80000300800 */
[----:B------:R-:W2:Y:S04]  /*15d90*/  LDL.LU R5, [R1+0xe4] ;  /* 0x0000e40001057983 */ /* 0x000ea80000300800 */
[----:B------:R-:W2:Y:S04]  /*15da0*/  LDL.LU R6, [R1+0xe8] ;  /* 0x0000e80001067983 */ /* 0x000ea80000300800 */
[----:B------:R-:W2:Y:S04]  /*15db0*/  LDL.LU R7, [R1+0xec] ;  /* 0x0000ec0001077983 */ /* 0x000ea80000300800 */
[----:B------:R1:W-:Y:S04]  /*15dc0*/  STL.64 [R1+0x27a8], R26 ;  /* 0x0027a81a01007387 */ /* 0x0003e80000100a00 */
[----:B------:R-:W3:Y:S04]  /*15dd0*/  LDL.LU R20, [R1+0x70] ;  /* 0x0000700001147983 */ /* 0x000ee80000300800 */
[----:B------:R-:W3:Y:S04]  /*15de0*/  LDL.LU R21, [R1+0x74] ;  /* 0x0000740001157983 */ /* 0x000ee80000300800 */
[----:B------:R-:W4:Y:S04]  /*15df0*/  LDL.LU R22, [R1+0x78] ;  /* 0x0000780001167983 */ /* 0x000f280000300800 */
[----:B------:R-:W4:Y:S01]  /*15e00*/  LDL.LU R23, [R1+0x7c] ;  /* 0x00007c0001177983 */ /* 0x000f220000300800 */
[----:B-1----:R-:W-:-:S02]  /*15e10*/  IMAD.MOV.U32 R26, RZ, RZ, R2 ;  /* 0x000000ffff1a7224 */ /* 0x002fc400078e0002 */
[----:B------:R-:W-:-:S05]  /*15e20*/  IMAD.MOV.U32 R27, RZ, RZ, R0 ;  /* 0x000000ffff1b7224 */ /* 0x000fca00078e0000 */
[----:B------:R-:W-:Y:S04]  /*15e30*/  STL.64 [R1+0x27c0], R26 ;  /* 0x0027c01a01007387 */ /* 0x000fe80000100a00 */
[----:B----4-:R-:W-:Y:S04]  /*15e40*/  STL.64 [R1+0x2768], R22 ;  /* 0x0027681601007387 */ /* 0x010fe80000100a00 */
[----:B---3--:R1:W-:Y:S04]  /*15e50*/  STL.64 [R1+0x2760], R20 ;  /* 0x0027601401007387 */ /* 0x0083e80000100a00 */
[----:B-1----:R-:W3:Y:S04]  /*15e60*/  LDL.LU R20, [R1+0x90] ;  /* 0x0000900001147983 */ /* 0x002ee80000300800 */
[----:B------:R-:W3:Y:S04]  /*15e70*/  LDL.LU R21, [R1+0x94] ;  /* 0x0000940001157983 */ /* 0x000ee80000300800 */
[----:B------:R-:W4:Y:S04]  /*15e80*/  LDL.LU R22, [R1+0x98] ;  /* 0x0000980001167983 */ /* 0x000f280000300800 */
[----:B------:R-:W4:Y:S04]  /*15e90*/  LDL.LU R23, [R1+0x9c] ;  /* 0x00009c0001177983 */ /* 0x000f280000300800 */
[----:B------:R-:W5:Y:S04]  /*15ea0*/  LDL.LU R24, [R1+0x130] ;  /* 0x0001300001187983 */ /* 0x000f680000300800 */
[----:B------:R-:W5:Y:S04]  /*15eb0*/  LDL.LU R25, [R1+0x134] ;  /* 0x0001340001197983 */ /* 0x000f680000300800 */
[----:B------:R-:W2:Y:S04]  /*15ec0*/  LDL.LU R26, [R1+0x138] ;  /* 0x00013800011a7983 */ /* 0x000ea80000300800 */
[----:B------:R-:W2:Y:S04]  /*15ed0*/  LDL.LU R27, [R1+0x13c] ;  /* 0x00013c00011b7983 */ /* 0x000ea80000300800 */
        /* <DEDUP_REMOVED lines=8> */
[----:B--2---:R1:W-:Y:S04]  /*15f60*/  STL.64 [R1+0x27d0], R26 ;  /* 0x0027d01a01007387 */ /* 0x0043e80000100a00 */
[----:B-----5:R-:W-:Y:S04]  /*15f70*/  STL.64 [R1+0x27c8], R24 ;  /* 0x0027c81801007387 */ /* 0x020fe80000100a00 */
[----:B-1----:R-:W2:Y:S04]  /*15f80*/  LDL.LU.64 R26, [R1+0x58] ;  /* 0x00005800011a7983 */ /* 0x002ea80000300a00 */
[----:B----4-:R1:W-:Y:S04]  /*15f90*/  STL.64 [R1+0x2778], R22 ;  /* 0x0027781601007387 */ /* 0x0103e80000100a00 */
[----:B---3--:R-:W-:Y:S04]  /*15fa0*/  STL.64 [R1+0x2770], R20 ;  /* 0x0027701401007387 */ /* 0x008fe80000100a00 */
[----:B-1----:R-:W3:Y:S02]  /*15fb0*/  LDL.LU.64 R22, [R1+0x8] ;  /* 0x0000080001167983 */ /* 0x002ee40000300a00 */
[C---:B---3--:R-:W-:Y:S11]  /*15fc0*/  HMMA.1688.F32.TF32 R4, R12.reuse, R22, R4 ;  /* 0x000000160c04723c */ /* 0x048ff60000081004 */
[----:B------:R-:W-:Y:S11]  /*15fd0*/  @!UPT UIADD3 URZ, URZ, URZ, URZ ;  /* 0x0000003f3f3ff290 */ /* 0x000ff6000fffe03f */
[----:B------:R-:W-:Y:S01]  /*15fe0*/  @!UPT UIADD3 URZ, URZ, URZ, URZ ;  /* 0x0000003f3f3ff290 */ /* 0x000fe2000fffe03f */
[----:B------:R-:W-:Y:S04]  /*15ff0*/  STL.64 [R1+0x370], R4 ;  /* 0x0003700401007387 */ /* 0x000fe80000100a00 */
[----:B------:R1:W-:Y:S04]  /*16000*/  STL.64 [R1+0x378], R6 ;  /* 0x0003780601007387 */ /* 0x0003e80000100a00 */
[----:B-1----:R-:W3:Y:S04]  /*16010*/  LDL.LU.64 R6, [R1+0x2800] ;  /* 0x0028000001067983 */ /* 0x002ee80000300a00 */
[----:B------:R1:W-:Y:S04]  /*16020*/  STL.64 [R1+0x2788], R22 ;  /* 0x0027881601007387 */ /* 0x0003e80000100a00 */
[----:B------:R-:W4:Y:S04]  /*16030*/  LDL.LU R20, [R1+0xc0] ;  /* 0x0000c00001147983 */ /* 0x000f280000300800 */
[----:B------:R-:W4:Y:S04]  /*16040*/  LDL.LU R21, [R1+0xc4] ;  /* 0x0000c40001157983 */ /* 0x000f280000300800 */
[----:B-1----:R-:W5:Y:S04]  /*16050*/  LDL.LU R22, [R1+0xc8] ;  /* 0x0000c80001167983 */ /* 0x002f680000300800 */
[----:B------:R-:W5:Y:S04]  /*16060*/  LDL.LU R23, [R1+0xcc] ;  /* 0x0000cc0001177983 */ /* 0x000f680000300800 */
[----:B-----5:R-:W-:Y:S04]  /*16070*/  STL.64 [R1+0x27a0], R22 ;  /* 0x0027a01601007387 */ /* 0x020fe80000100a00 */
[----:B----4-:R1:W-:Y:S04]  /*16080*/  STL.64 [R1+0x2798], R20 ;  /* 0x0027981401007387 */ /* 0x0103e80000100a00 */
[----:B-1----:R-:W4:Y:S04]  /*16090*/  LDL.LU R20, [R1+0x110] ;  /* 0x0001100001147983 */ /* 0x002f280000300800 */
[----:B------:R-:W4:Y:S04]  /*160a0*/  LDL.LU R21, [R1+0x114] ;  /* 0x0001140001157983 */ /* 0x000f280000300800 */
[----:B------:R-:W5:Y:S04]  /*160b0*/  LDL.LU R22, [R1+0x118] ;  /* 0x0001180001167983 */ /* 0x000f680000300800 */
[----:B------:R-:W5:Y:S01]  /*160c0*/  LDL.LU R23, [R1+0x11c] ;  /* 0x00011c0001177983 */ /* 0x000f620000300800 */
[C---:B---3--:R-:W-:Y:S03]  /*160d0*/  HMMA.1688.F32.TF32 R8, R12.reuse, R6, R8 ;  /* 0x000000060c08723c */ /* 0x048fe60000081008 */
[----:B-----5:R-:W-:Y:S04]  /*160e0*/  STL.64 [R1+0x27b8], R22 ;  /* 0x0027b81601007387 */ /* 0x020fe80000100a00 */
[----:B----4-:R1:W-:Y:S04]  /*160f0*/  STL.64 [R1+0x27b0], R20 ;  /* 0x0027b01401007387 */ /* 0x0103e80000100a00 */
[----:B-1----:R-:W3:Y:S04]  /*16100*/  LDL.LU R20, [R1+0x120] ;  /* 0x0001200001147983 */ /* 0x002ee80000300800 */
[----:B------:R-:W3:Y:S04]  /*16110*/  LDL.LU R21, [R1+0x124] ;  /* 0x0001240001157983 */ /* 0x000ee80000300800 */
[----:B------:R-:W4:Y:S04]  /*16120*/  LDL.LU R22, [R1+0x128] ;  /* 0x0001280001167983 */ /* 0x000f280000300800 */
[----:B------:R-:W4:Y:S04]  /*16130*/  LDL.LU R23, [R1+0x12c] ;  /* 0x00012c0001177983 */ /* 0x000f280000300800 */
[----:B----4-:R-:W-:Y:S04]  /*16140*/  STL.64 [R1+0x27e0], R22 ;  /* 0x0027e01601007387 */ /* 0x010fe80000100a00 */
[----:B---3--:R1:W-:Y:S04]  /*16150*/  STL.64 [R1+0x27d8], R20 ;  /* 0x0027d81401007387 */ /* 0x0083e80000100a00 */
[----:B-1----:R-:W3:Y:S04]  /*16160*/  LDL.LU R20, [R1+0x140] ;  /* 0x0001400001147983 */ /* 0x002ee80000300800 */
[----:B------:R-:W3:Y:S04]  /*16170*/  LDL.LU R21, [R1+0x144] ;  /* 0x0001440001157983 */ /* 0x000ee80000300800 */
[----:B------:R-:W3:Y:S04]  /*16180*/  LDL.LU R22, [R1+0x148] ;  /* 0x0001480001167983 */ /* 0x000ee80000300800 */
[----:B------:R-:W3:Y:S04]  /*16190*/  LDL.LU R23, [R1+0x14c] ;  /* 0x00014c0001177983 */ /* 0x000ee80000300800 */
[----:B------:R-:W-:Y:S04]  /*161a0*/  STL.64 [R1+0x360], R8 ;  /* 0x0003600801007387 */ /* 0x000fe80000100a00 */
[----:B------:R1:W-:Y:S04]  /*161b0*/  STL.64 [R1+0x368], R10 ;  /* 0x0003680a01007387 */ /* 0x0003e80000100a00 */
[----:B-1----:R-:W4:Y:S04]  /*161c0*/  LDL.LU.64 R10, [R1+0x27f8] ;  /* 0x0027f800010a7983 */ /* 0x002f280000300a00 */
[----:B------:R1:W-:Y:S04]  /*161d0*/  STL.64 [R1+0x2780], R6 ;  /* 0x0027800601007387 */ /* 0x0003e80000100a00 */
[----:B------:R-:W5:Y:S04]  /*161e0*/  LDL.LU R4, [R1+0xa0] ;  /* 0x0000a00001047983 */ /* 0x000f680000300800 */
[----:B------:R-:W5:Y:S04]  /*161f0*/  LDL.LU R5, [R1+0xa4] ;  /* 0x0000a40001057983 */ /* 0x000f680000300800 */
[----:B-1----:R-:W5:Y:S04]  /*16200*/  LDL.LU R6, [R1+0xa8] ;  /* 0x0000a80001067983 */ /* 0x002f680000300800 */
[----:B------:R-:W5:Y:S01]  /*16210*/  LDL.LU R7, [R1+0xac] ;  /* 0x0000ac0001077983 */ /* 0x000f620000300800 */
[----:B----4-:R-:W-:Y:S03]  /*16220*/  HMMA.1688.F32.TF32 R12, R12, R10, R16 ;  /* 0x0000000a0c0c723c */ /* 0x010fe60000081010 */
[----:B------:R-:W3:Y:S04]  /*16230*/  LDL.LU.64 R18, [R1+0x27f0] ;  /* 0x0027f00001127983 */ /* 0x000ee80000300a00 */
[----:B------:R-:W3:Y:S01]  /*16240*/  LDL.LU.64 R16, [R1+0x27e8] ;  /* 0x0027e80001107983 */ /* 0x000ee20000300a00 */
[----:B--2---:R-:W-:-:S02]  /*16250*/  IMAD.MOV.U32 R8, RZ, RZ, R26 ;  /* 0x000000ffff087224 */ /* 0x004fc400078e001a */
[----:B------:R-:W-:Y:S11]  /*16260*/  IMAD.MOV.U32 R3, RZ, RZ, R27 ;  /* 0x000000ffff037224 */ /* 0x000ff600078e001b */
[----:B------:R-:W-:Y:S02]  /*16270*/  @!UPT UIADD3 URZ, URZ, URZ, URZ ;  /* 0x0000003f3f3ff290 */ /* 0x000fe4000fffe03f */
[----:B------:R-:W-:Y:S04]  /*16280*/  STL.64 [R1+0x350], R12 ;  /* 0x0003500c01007387 */ /* 0x000fe80000100a00 */
[----:B------:R1:W-:Y:S04]  /*16290*/  STL.64 [R1+0x358], R14 ;  /* 0x0003580e01007387 */ /* 0x0003e80000100a00 */
[----:B-1----:R-:W2:Y:S01]  /*162a0*/  LDL.LU.64 R14, [R1+0x48] ;  /* 0x00004800010e7983 */ /* 0x002ea20000300a00 */
[C---:B---3--:R-:W-:Y:S11]  /*162b0*/  HMMA.1688.F32.TF32 R20, R16.reuse, R26, R20 ;  /* 0x0000001a1014723c */ /* 0x048ff60000081014 */
[----:B------:R-:W-:Y:S11]  /*162c0*/  @!UPT UIADD3 URZ, URZ, URZ, URZ ;  /* 0x0000003f3f3ff290 */ /* 0x000ff6000fffe03f */
[----:B------:R-:W-:Y:S01]  /*162d0*/  @!UPT UIADD3 URZ, URZ, URZ, URZ ;  /* 0x0000003f3f3ff290 */ /* 0x000fe2000fffe03f */
[----:B------:R-:W-:Y:S04]  /*162e0*/  STL.64 [R1+0x140], R20 ;  /* 0x0001401401007387 */ /* 0x000fe80000100a00 */
[----:B------:R1:W-:Y:S04]  /*162f0*/  STL.64 [R1+0x148], R22 ;  /* 0x0001481601007387 */ /* 0x0003e80000100a00 */
[----:B-1----:R-:W3:Y:S04]  /*16300*/  LDL.LU.64 R22, [R1+0x27e0] ;  /* 0x0027e00001167983 */ /* 0x002ee80000300a00 */
[----:B------:R-:W3:Y:S04]  /*16310*/  LDL.LU.64 R20, [R1+0x27d8] ;  /* 0x0027d80001147983 */ /* 0x000ee80000300a00 */
[----:B------:R-:W2:Y:S04]  /*16320*/  LDL.LU.64 R26, [R1+0x27d0] ;  /* 0x0027d000011a7983 */ /* 0x000ea80000300a00 */
[----:B------:R-:W2:Y:S02]  /*16330*/  LDL.LU.64 R24, [R1+0x27c8] ;  /* 0x0027c80001187983 */ /* 0x000ea40000300a00 */
[C---:B--2---:R-:W-:Y:S11]  /*16340*/  HMMA.1688.F32.TF32 R24, R16.reuse, R14, R24 ;  /* 0x0000000e1018723c */ /* 0x044ff60000081018 */
[----:B------:R-:W-:Y:S11]  /*16350*/  @!UPT UIADD3 URZ, URZ, URZ, URZ ;  /* 0x0000003f3f3ff290 */ /* 0x000ff6000fffe03f */
[----:B------:R-:W-:Y:S01]  /*16360*/  @!UPT UIADD3 URZ, URZ, URZ, URZ ;  /* 0x0000003f3f3ff290 */ /* 0x000fe2000fffe03f */
[----:B------:R-:W-:Y:S04]  /*16370*/  STL.64 [R1+0x130], R24 ;  /* 0x0001301801007387 */ /* 0x000fe80000100a00 */
[----:B------:R1:W-:Y:S04]  /*16380*/  STL.64 [R1+0x138], R26 ;  /* 0x0001381a01007387 */ /* 0x0003e80000100a00 */
[----:B-1----:R-:W3:Y:S02]  /*16390*/  LDL.LU.64 R26, [R1+0x27c0] ;  /* 0x0027c000011a7983 */ /* 0x002ee40000300a00 */
[C---:B---3--:R-:W-:Y:S02]  /*163a0*/  HMMA.1688.F32.TF32 R24, R16.reuse, R26, R20 ;  /* 0x0000001a1018723c */ /* 0x048fe40000081014 */
[----:B------:R-:W2:Y:S04]  /*163b0*/  LDL.LU.64 R22, [R1+0x27b8] ;  /* 0x0027b80001167983 */ /* 0x000ea80000300a00 */
[----:B------:R-:W2:Y:S11]  /*163c0*/  LDL.LU.64 R20, [R1+0x27b0] ;  /* 0x0027b00001147983 */ /* 0x000eb60000300a00 */
[----:B------:R-:W-:Y:S06]  /*163d0*/  @!UPT UIADD3 URZ, URZ, URZ, URZ ;  /* 0x0000003f3f3ff290 */ /* 0x000fec000fffe03f */
[----:B------:R-:W-:Y:S04]  /*163e0*/  STL.64 [R1+0x120], R24 ;  /* 0x0001201801007387 */ /* 0x000fe80000100a00 */
[----:B------:R1:W-:Y:S04]  /*163f0*/  STL.64 [R1+0x128], R26 ;  /* 0x0001281a01007387 */ /* 0x0003e80000100a00 */
[----:B-1----:R-:W2:Y:S02]  /*16400*/  LDL.LU.64 R26, [R1+0x27a8] ;  /* 0x0027a800011a7983 */ /* 0x002ea40000300a00 */
[C---:B--2---:R-:W-:Y:S02]  /*16410*/  HMMA.1688.F32.TF32 R24, R16.reuse, R26, R20 ;  /* 0x0000001a1018723c */ /* 0x044fe40000081014 */
[----:B------:R-:W2:Y:S04]  /*16420*/  LDL.LU.64 R22, [R1+0x27a0] ;  /* 0x0027a00001167983 */ /* 0x000ea80000300a00 */
[----:B------:R-:W2:Y:S11]  /*16430*/  LDL.LU.64 R20, [R1+0x2798] ;  /* 0x0027980001147983 */ /* 0x000eb60000300a00 */
[----:B------:R-:W-:Y:S06]  /*16440*/  @!UPT UIADD3 URZ, URZ, URZ, URZ ;  /* 0x0000003f3f3ff290 */ /* 0x000fec000fffe03f */
[----:B------:R-:W-:Y:S04]  /*16450*/  STL.64 [R1+0x110], R24 ;  /* 0x0001101801007387 */ /* 0x000fe80000100a00 */
[----:B------:R1:W-:Y:S04]  /*16460*/  STL.64 [R1+0x118], R26 ;  /* 0x0001181a01007387 */ /* 0x0003e80000100a00 */
[----:B-1----:R-:W2:Y:S02]  /*16470*/  LDL.LU.64 R26, [R1+0x2790] ;  /* 0x00279000011a7983 */ /* 0x002ea40000300a00 */
[C---:B--2---:R-:W-:Y:S02]  /*16480*/  HMMA.1688.F32.TF32 R24, R16.reuse, R26, R20 ;  /* 0x0000001a1018723c */ /* 0x044fe40000081014 */
[----:B------:R-:W5:Y:S11]  /*16490*/  LDL.LU.64 R22, [R1+0x2788] ;  /* 0x0027880001167983 */ /* 0x000f760000300a00 */
[----:B------:R-:W-:Y:S10]  /*164a0*/  @!UPT UIADD3 URZ, URZ, URZ, URZ ;  /* 0x0000003f3f3ff290 */ /* 0x000ff4000fffe03f */
[----:B------:R1:W-:Y:S04]  /*164b0*/  STL.64 [R1+0x280], R24 ;  /* 0x0002801801007387 */ /* 0x0003e80000100a00 */
[----:B------:R2:W-:Y:S04]  /*164c0*/  STL.64 [R1+0x288], R26 ;  /* 0x0002881a01007387 */ /* 0x0005e80000100a00 */
[----:B-1----:R-:W3:Y:S04]  /*164d0*/  LDL.LU R24, [R1+0x1e0] ;  /* 0x0001e00001187983 */ /* 0x002ee80000300800 */
[----:B------:R-:W3:Y:S04]  /*164e0*/  LDL.LU R25, [R1+0x1e4] ;  /* 0x0001e40001197983 */ /* 0x000ee80000300800 */
[----:B--2---:R-:W2:Y:S04]  /*164f0*/  LDL.LU R26, [R1+0x1e8] ;  /* 0x0001e800011a7983 */ /* 0x004ea80000300800 */
[----:B------:R-:W2:Y:S01]  /*16500*/  LDL.LU R27, [R1+0x1ec] ;  /* 0x0001ec00011b7983 */ /* 0x000ea20000300800 */
[----:B-----5:R-:W-:Y:S01]  /*16510*/  HMMA.1688.F32.TF32 R4, R16, R22, R4 ;  /* 0x000000161004723c */ /* 0x020fe20000081004 */
[----:B------:R-:W-:-:S02]  /*16520*/  IMAD.MOV.U32 R2, RZ, RZ, R22 ;  /* 0x000000ffff027224 */ /* 0x000fc400078e0016 */
[----:B------:R-:W-:Y:S01]  /*16530*/  IMAD.MOV.U32 R0, RZ, RZ, R23 ;  /* 0x000000ffff007224 */ /* 0x000fe200078e0017 */
[----:B--2---:R-:W-:Y:S04]  /*16540*/  STL.64 [R1+0x2748], R26 ;  /* 0x0027481a01007387 */ /* 0x004fe80000100a00 */
[----:B---3--:R1:W-:Y:S04]  /*16550*/  STL.64 [R1+0x2740], R24 ;  /* 0x0027401801007387 */ /* 0x0083e80000100a00 */
[----:B-1----:R-:W2:Y:S04]  /*16560*/  LDL.LU R24, [R1+0x1b0] ;  /* 0x0001b00001187983 */ /* 0x002ea80000300800 */
[----:B------:R-:W2:Y:S04]  /*16570*/  LDL.LU R25, [R1+0x1b4] ;  /* 0x0001b40001197983 */ /* 0x000ea80000300800 */
[----:B------:R-:W2:Y:S04]  /*16580*/  LDL.LU R26, [R1+0x1b8] ;  /* 0x0001b800011a7983 */ /* 0x000ea80000300800 */
[----:B------:R-:W2:Y:S04]  /*16590*/  LDL.LU R27, [R1+0x1bc] ;  /* 0x0001bc00011b7983 */ /* 0x000ea80000300800 */
[----:B------:R-:W-:Y:S04]  /*165a0*/  STL.64 [R1+0x310], R4 ;  /* 0x0003100401007387 */ /* 0x000fe80000100a00 */
[----:B------:R1:W-:Y:S04]  /*165b0*/  STL.64 [R1+0x318], R6 ;  /* 0x0003180601007387 */ /* 0x0003e80000100a00 */
[----:B-1----:R-:W3:Y:S04]  /*165c0*/  LDL.LU.64 R6, [R1+0x2780] ;  /* 0x0027800001067983 */ /* 0x002ee80000300a00 */
[----:B------:R-:W3:Y:S04]  /*165d0*/  LDL.LU.64 R22, [R1+0x2778] ;  /* 0x0027780001167983 */ /* 0x000ee80000300a00 */
[----:B------:R-:W3:Y:S02]  /*165e0*/  LDL.LU.64 R20, [R1+0x2770] ;  /* 0x0027700001147983 */ /* 0x000ee40000300a00 */
[C---:B---3--:R-:W-:Y:S11]  /*165f0*/  HMMA.1688.F32.TF32 R20, R16.reuse, R6, R20 ;  /* 0x000000061014723c */ /* 0x048ff60000081014 */
[----:B------:R-:W-:Y:S11]  /*16600*/  @!UPT UIADD3 URZ, URZ, URZ, URZ ;  /* 0x0000003f3f3ff290 */ /* 0x000ff6000fffe03f */
[----:B------:R-:W-:Y:S01]  /*16610*/  @!UPT UIADD3 URZ, URZ, URZ, URZ ;  /* 0x0000003f3f3ff290 */ /* 0x000fe2000fffe03f */
[----:B------:R-:W-:Y:S04]  /*16620*/  STL.64 [R1+0x300], R20 ;  /* 0x0003001401007387 */ /* 0x000fe80000100a00 */
[----:B------:R1:W-:Y:S04]  /*16630*/  STL.64 [R1+0x308], R22 ;  /* 0x0003081601007387 */ /* 0x0003e80000100a00 */
[----:B-1----:R-:W3:Y:S04]  /*16640*/  LDL.LU.64 R22, [R1+0x2768] ;  /* 0x0027680001167983 */ /* 0x002ee80000300a00 */
[----:B------:R-:W3:Y:S04]  /*16650*/  LDL.LU.64 R20, [R1+0x2760] ;  /* 0x0027600001147983 */ /* 0x000ee80000300a00 */
[----:B------:R1:W-:Y:S04]  /*16660*/  STL.64 [R1+0x2730], R6 ;  /* 0x0027300601007387 */ /* 0x0003e80000100a00 */
[----:B------:R-:W4:Y:S04]  /*16670*/  LDL.LU R4, [R1+0x100] ;  /* 0x0001000001047983 */ /* 0x000f280000300800 */
[----:B------:R-:W4:Y:S04]  /*16680*/  LDL.LU R5, [R1+0x104] ;  /* 0x0001040001057983 */ /* 0x000f280000300800 */
[----:B-1----:R-:W4:Y:S04]  /*16690*/  LDL.LU R6, [R1+0x108] ;  /* 0x0001080001067983 */ /* 0x002f280000300800 */
[----:B------:R-:W4:Y:S01]  /*166a0*/  LDL.LU R7, [R1+0x10c] ;  /* 0x00010c0001077983 */ /* 0x000f220000300800 */
[----:B---3--:R-:W-:Y:S03]  /*166b0*/  HMMA.1688.F32.TF32 R16, R16, R10, R20 ;  /* 0x0000000a1010723c */ /* 0x008fe60000081014 */
[----:B------:R-:W4:Y:S04]  /*166c0*/  LDL.LU.64 R22, [R1+0x2758] ;  /* 0x0027580001167983 */ /* 0x000f280000300a00 */
[----:B------:R-:W4:Y:S04]  /*166d0*/  LDL.LU.64 R20, [R1+0x2750] ;  /* 0x0027500001147983 */ /* 0x000f280000300a00 */
[----:B------:R-:W-:Y:S11]  /*166e0*/  STL.64 [R1+0x2718], R10 ;  /* 0x0027180a01007387 */ /* 0x000ff60000100a00 */
[----:B------:R-:W-:Y:S01]  /*166f0*/  @!UPT UIADD3 URZ, URZ, URZ, URZ ;  /* 0x0000003f3f3ff290 */ /* 0x000fe2000fffe03f */
[----:B------:R-:W-:Y:S04]  /*16700*/  STL.64 [R1+0x2f0], R16 ;  /* 0x0002f01001007387 */ /* 0x000fe80000100a00 */
[----:B------:R1:W-:Y:S02]  /*16710*/  STL.64 [R1+0x2f8], R18 ;  /* 0x0002f81201007387 */ /* 0x0003e40000100a00 */
[----:B-1----:R-:W-:Y:S02]  /*16720*/  IMAD.MOV.U32 R18, RZ, RZ, R8 ;  /* 0x000000ffff127224 */ /* 0x002fe400078e0008 */
[----:B------:R-:W-:Y:S01]  /*16730*/  IMAD.MOV.U32 R19, RZ, RZ, R3 ;  /* 0x000000ffff137224 */ /* 0x000fe200078e0003 */
[----:B------:R-:W3:Y:S06]  /*16740*/  LDL.LU R8, [R1+0x1f0] ;  /* 0x0001f00001087983 */ /* 0x000eec0000300800 */
[C---:B----4-:R-:W-:Y:S11]  /*16750*/  HMMA.1688.F32.TF32 R4, R20.reuse, R18, R4 ;  /* 0x000000121404723c */ /* 0x050ff60000081004 */
[----:B------:R-:W-:Y:S11]  /*16760*/  @!UPT UIADD3 URZ, URZ, URZ, URZ ;  /* 0x0000003f3f3ff290 */ /* 0x000ff6000fffe03f */
[----:B------:R-:W-:Y:S01]  /*16770*/  @!UPT UIADD3 URZ, URZ, URZ, URZ ;  /* 0x0000003f3f3ff290 */ /* 0x000fe2000fffe03f */
[----:B------:R1:W-:Y:S04]  /*16780*/  STL.64 [R1+0xf0], R4 ;  /* 0x0000f00401007387 */ /* 0x0003e80000100a00 */
[----:B------:R4:W-:Y:S04]  /*16790*/  STL.64 [R1+0xf8], R6 ;  /* 0x0000f80601007387 */ /* 0x0009e80000100a00 */
[----:B------:R-:W3:Y:S04]  /*167a0*/  LDL.LU R9, [R1+0x1f4] ;  /* 0x0001f40001097983 */ /* 0x000ee80000300800 */
[----:B------:R-:W5:Y:S04]  /*167b0*/  LDL.LU R10, [R1+0x1f8] ;  /* 0x0001f800010a7983 */ /* 0x000f680000300800 */
[----:B------:R-:W5:Y:S01]  /*167c0*/  LDL.LU R11, [R1+0x1fc] ;  /* 0x0001fc00010b7983 */ /* 0x000f620000300800 */
[----:B--2---:R-:W-:Y:S03]  /*167d0*/  HMMA.1688.F32.TF32 R24, R20, R14, R24 ;  /* 0x0000000e1418723c */ /* 0x004fe60000081018 */
[----:B-1----:R-:W2:Y:S01]  /*167e0*/  LDL.LU R4, [R1+0x200] ;  /* 0x0002000001047983 */ /* 0x002ea20000300800 */
[----:B------:R-:W-:-:S03]  /*167f0*/  IMAD.MOV.U32 R16, RZ, RZ, R14 ;  /* 0x000000ffff107224 */ /* 0x000fc600078e000e */
[----:B------:R-:W2:Y:S01]  /*16800*/  LDL.LU R5, [R1+0x204] ;  /* 0x0002040001057983 */ /* 0x000ea20000300800 */
[----:B------:R-:W-:-:S03]  /*16810*/  IMAD.MOV.U32 R3, RZ, RZ, R15 ;  /* 0x000000ffff037224 */ /* 0x000fc600078e000f */
[----:B----4-:R-:W2:Y:S04]  /*16820*/  LDL.LU R6, [R1+0x208] ;  /* 0x0002080001067983 */ /* 0x010ea80000300800 */
[----:B------:R-:W2:Y:S09]  /*16830*/  LDL.LU R7, [R1+0x20c] ;  /* 0x00020c0001077983 */ /* 0x000eb20000300800 */
[----:B------:R-:W-:-:S02]  /*16840*/  IMAD.MOV.U32 R15, RZ, RZ, R24 ;  /* 0x000000ffff0f7224 */ /* 0x000fc400078e0018 */
[----:B------:R-:W-:Y:S02]  /*16850*/  IMAD.MOV.U32 R14, RZ, RZ, R25 ;  /* 0x000000ffff0e7224 */ /* 0x000fe400078e0019 */
[----:B------:R-:W-:Y:S02]  /*16860*/  IMAD.MOV.U32 R13, RZ, RZ, R26 ;  /* 0x000000ffff0d7224 */ /* 0x000fe400078e001a */
[----:B------:R-:W-:Y:S01]  /*16870*/  IMAD.MOV.U32 R12, RZ, RZ, R27 ;  /* 0x000000ffff0c7224 */ /* 0x000fe200078e001b */
[----:B-----5:R1:W-:Y:S04]  /*16880*/  STL.64 [R1+0x2728], R10 ;  /* 0x0027280a01007387 */ /* 0x0203e80000100a00 */
[----:B---3--:R-:W-:Y:S04]  /*16890*/  STL.64 [R1+0x2720], R8 ;  /* 0x0027200801007387 */ /* 0x008fe80000100a00 */
[----:B-1----:R-:W2:Y:S04]  /*168a0*/  LDL.LU.64 R10, [R1+0x28] ;  /* 0x00002800010a7983 */ /* 0x002ea80000300a00 */
[----:B------:R-:W3:Y:S04]  /*168b0*/  LDL.LU.64 R26, [R1+0x2748] ;  /* 0x00274800011a7983 */ /* 0x000ee80000300a00 */
[----:B------:R-:W3:Y:S04]  /*168c0*/  LDL.LU.64 R24, [R1+0x2740] ;  /* 0x0027400001187983 */ /* 0x000ee80000300a00 */
[----:B------:R1:W-:Y:S04]  /*168d0*/  STL.64 [R1+0x2660], R14 ;  /* 0x0026600e01007387 */ /* 0x0003e80000100a00 */
[----:B------:R-:W-:Y:S04]  /*168e0*/  STL.64 [R1+0x2658], R12 ;  /* 0x0026580c01007387 */ /* 0x000fe80000100a00 */
[----:B-1----:R-:W3:Y:S02]  /*168f0*/  LDL.LU.64 R14, [R1+0x38] ;  /* 0x00003800010e7983 */ /* 0x002ee40000300a00 */
[----:B---3--:R-:W-:Y:S01]  /*16900*/  HMMA.1688.F32.TF32 R24, R20, R14, R24 ;  /* 0x0000000e1418723c */ /* 0x008fe20000081018 */
[----:B------:R-:W-:Y:S11]  /*16910*/  IMAD.MOV.U32 R17, RZ, RZ, R15 ;  /* 0x000000ffff117224 */ /* 0x000ff600078e000f */
[----:B------:R-:W-:Y:S11]  /*16920*/  @!UPT UIADD3 URZ, URZ, URZ, URZ ;  /* 0x0000003f3f3ff290 */ /* 0x000ff6000fffe03f */
[----:B------:R1:W-:Y:S04]  /*16930*/  STL.64 [R1+0xd0], R24 ;  /* 0x0000d01801007387 */ /* 0x0003e80000100a00 */
[----:B------:R-:W-:Y:S04]  /*16940*/  STL.64 [R1+0xd8], R26 ;  /* 0x0000d81a01007387 */ /* 0x000fe80000100a00 */
[----:B------:R3:W-:Y:S01]  /*16950*/  STL.64 [R1+0x2710], R18 ;  /* 0x0027101201007387 */ /* 0x0007e20000100a00 */
[----:B-1----:R-:W-:-:S03]  /*16960*/  IMAD.MOV.U32 R24, RZ, RZ, R14 ;  /* 0x000000ffff187224 */ /* 0x002fc600078e000e */
[----:B------:R-:W-:Y:S04]  /*16970*/  STL.64 [R1+0x2708], R16 ;  /* 0x0027081001007387 */ /* 0x000fe80000100a00 */
[----:B---3--:R-:W3:Y:S04]  /*16980*/  LDL.LU.64 R18, [R1+0x18] ;  /* 0x0000180001127983 */ /* 0x008ee80000300a00 */
[----:B------:R1:W-:Y:S04]  /*16990*/  STL [R1+0x2700], R24 ;  /* 0x0027001801007387 */ /* 0x0003e80000100800 */
[----:B-1----:R-:W4:Y:S04]  /*169a0*/  LDL.LU R24, [R1+0x1d0] ;  /* 0x0001d00001187983 */ /* 0x002f280000300800 */
[----:B------:R-:W4:Y:S04]  /*169b0*/  LDL.LU R25, [R1+0x1d4] ;  /* 0x0001d40001197983 */ /* 0x000f280000300800 */
[----:B------:R-:W4:Y:S04]  /*169c0*/  LDL.LU R26, [R1+0x1d8] ;  /* 0x0001d800011a7983 */ /* 0x000f280000300800 */
[----:B------:R-:W4:Y:S04]  /*169d0*/  LDL.LU R27, [R1+0x1dc] ;  /* 0x0001dc00011b7983 */ /* 0x000f280000300800 */
[----:B------:R-:W5:Y:S04]  /*169e0*/  LDL.LU R12, [R1+0x210] ;  /* 0x00021000010c7983 */ /* 0x000f680000300800 */
[----:B------:R-:W5:Y:S04]  /*169f0*/  LDL.LU R13, [R1+0x214] ;  /* 0x00021400010d7983 */ /* 0x000f680000300800 */
[----:B------:R-:W3:Y:S04]  /*16a00*/  LDL.LU R14, [R1+0x218] ;  /* 0x00021800010e7983 */ /* 0x000ee80000300800 */
[----:B------:R-:W3:Y:S01]  /*16a10*/  LDL.LU R15, [R1+0x21c] ;  /* 0x00021c00010f7983 */ /* 0x000ee20000300800 */
[----:B--2---:R-:W-:Y:S03]  /*16a20*/  HMMA.1688.F32.TF32 R4, R20, R10, R4 ;  /* 0x0000000a1404723c */ /* 0x004fe60000081004 */
[----:B---3--:R1:W-:Y:S04]  /*16a30*/  STL.64 [R1+0x2670], R14 ;  /* 0x0026700e01007387 */ /* 0x0083e80000100a00 */
[----:B-----5:R-:W-:Y:S01]  /*16a40*/  STL.64 [R1+0x2668], R12 ;  /* 0x0026680c01007387 */ /* 0x020fe20000100a00 */
[----:B-1----:R-:W-:-:S03]  /*16a50*/  IMAD.MOV.U32 R14, RZ, RZ, R2 ;  /* 0x000000ffff0e7224 */ /* 0x002fc600078e0002 */
[----:B------:R-:W2:Y:S01]  /*16a60*/  LDL.LU R2, [R1+0x273c] ;  /* 0x00273c0001027983 */ /* 0x000ea20000300800 */
[----:B------:R-:W-:-:S03]  /*16a70*/  IMAD.MOV.U32 R15, RZ, RZ, R0 ;  /* 0x000000ffff0f7224 */ /* 0x000fc600078e0000 */
[----:B------:R-:W3:Y:S08]  /*16a80*/  LDL.LU R0, [R1+0x2738] ;  /* 0x0027380001007983 */ /* 0x000ef00000300800 */
[----:B------:R1:W-:Y:S04]  /*16a90*/  STL.64 [R1+0xc0], R4 ;  /* 0x0000c00401007387 */ /* 0x0003e80000100a00 */
[----:B------:R5:W-:Y:S01]  /*16aa0*/  STL.64 [R1+0xc8], R6 ;  /* 0x0000c80601007387 */ /* 0x000be20000100a00 */
[----:B-1----:R-:W-:-:S02]  /*16ab0*/  IMAD.MOV.U32 R5, RZ, RZ, R10 ;  /* 0x000000ffff057224 */ /* 0x002fc400078e000a */
[----:B------:R-:W-:Y:S01]  /*16ac0*/  IMAD.MOV.U32 R4, RZ, RZ, R11 ;  /* 0x000000ffff047224 */ /* 0x000fe200078e000b */
[----:B-----5:R-:W5:Y:S04]  /*16ad0*/  LDL.LU.64 R6, [R1+0x2730] ;  /* 0x0027300001067983 */ /* 0x020f680000300a00 */
[----:B------:R-:W2:Y:S04]  /*16ae0*/  LDL.LU.64 R10, [R1+0x2728] ;  /* 0x00272800010a7983 */ /* 0x000ea80000300a00 */
[----:B------:R-:W2:Y:S01]  /*16af0*/  LDL.LU.64 R8, [R1+0x2720] ;  /* 0x0027200001087983 */ /* 0x000ea20000300a00 */
[C---:B----4-:R-:W-:Y:S08]  /*16b00*/  HMMA.1688.F32.TF32 R24, R20.reuse, R14, R24 ;  /* 0x0000000e1418723c */ /* 0x050ff00000081018 */
[----:B--2---:R-:W-:Y:S11]  /*16b10*/  HMMA.1688.F32.TF32 R8, R20, R18, R8 ;  /* 0x000000121408723c */ /* 0x004ff60000081008 */
[----:B------:R-:W-:Y:S11]  /*16b20*/  @!UPT UIADD3 URZ, URZ, URZ, URZ ;  /* 0x0000003f3f3ff290 */ /* 0x000ff6000fffe03f */
[----:B------:R-:W-:Y:S01]  /*16b30*/  @!UPT UIADD3 URZ, URZ, URZ, URZ ;  /* 0x0000003f3f3ff290 */ /* 0x000fe2000fffe03f */
[----:B------:R1:W-:Y:S04]  /*16b40*/  STL.64 [R1+0xb0], R8 ;  /* 0x0000b00801007387 */ /* 0x0003e80000100a00 */
[----:B------:R2:W-:Y:S01]  /*16b50*/  STL.64 [R1+0xb8], R10 ;  /* 0x0000b80a01007387 */ /* 0x0005e20000100a00 */
[----:B-1----:R-:W-:Y:S02]  /*16b60*/  IMAD.MOV.U32 R9, RZ, RZ, R18 ;  /* 0x000000ffff097224 */ /* 0x002fe400078e0012 */
[----:B------:R-:W-:Y:S01]  /*16b70*/  IMAD.MOV.U32 R8, RZ, RZ, R19 ;  /* 0x000000ffff087224 */ /* 0x000fe200078e0013 */
[----:B--2---:R-:W2:Y:S04]  /*16b80*/  LDL.LU.64 R10, [R1+0x2718] ;  /* 0x00271800010a7983 */ /* 0x004ea80000300a00 */
[----:B------:R-:W4:Y:S04]  /*16b90*/  LDL.LU.64 R18, [R1+0x2710] ;  /* 0x0027100001127983 */ /* 0x000f280000300a00 */
[----:B------:R-:W2:Y:S04]  /*16ba0*/  LDL.LU.64 R16, [R1+0x2708] ;  /* 0x0027080001107983 */ /* 0x000ea80000300a00 */
[----:B------:R1:W-:Y:S04]  /*16bb0*/  STL.64 [R1+0x2d0], R24 ;  /* 0x0002d01801007387 */ /* 0x0003e80000100a00 */
[----:B------:R-:W-:Y:S04]  /*16bc0*/  STL.64 [R1+0x2d8], R26 ;  /* 0x0002d81a01007387 */ /* 0x000fe80000100a00 */
[----:B-1----:R-:W2:Y:S04]  /*16bd0*/  LDL.LU R24, [R1+0x2700] ;  /* 0x0027000001187983 */ /* 0x002ea80000300800 */
[----:B------:R1:W-:Y:S02]  /*16be0*/  STL.64 [R1+0x2688], R14 ;  /* 0x0026880e01007387 */ /* 0x0003e40000100a00 */
[----:B-1----:R-:W-:-:S02]  /*16bf0*/  IMAD.MOV.U32 R14, RZ, RZ, R9 ;  /* 0x000000ffff0e7224 */ /* 0x002fc400078e0009 */
[----:B------:R-:W-:-:S05]  /*16c00*/  IMAD.MOV.U32 R15, RZ, RZ, R8 ;  /* 0x000000ffff0f7224 */ /* 0x000fca00078e0008 */
[----:B------:R1:W-:Y:S02]  /*16c10*/  STL.64 [R1+0x2698], R14 ;  /* 0x0026980e01007387 */ /* 0x0003e40000100a00 */
[----:B-1----:R-:W-:Y:S02]  /*16c20*/  IMAD.MOV.U32 R14, RZ, RZ, R5 ;  /* 0x000000ffff0e7224 */ /* 0x002fe400078e0005 */
[----:B------:R-:W-:-:S05]  /*16c30*/  IMAD.MOV.U32 R15, RZ, RZ, R4 ;  /* 0x000000ffff0f7224 */ /* 0x000fca00078e0004 */
[----:B------:R1:W-:Y:S04]  /*16c40*/  STL.64 [R1+0x26b0], R14 ;  /* 0x0026b00e01007387 */ /* 0x0003e80000100a00 */
[----:B------:R-:W5:Y:S04]  /*16c50*/  LDL.LU R12, [R1+0x1c0] ;  /* 0x0001c000010c7983 */ /* 0x000f680000300800 */
[----:B------:R-:W5:Y:S04]  /*16c60*/  LDL.LU R13, [R1+0x1c4] ;  /* 0x0001c400010d7983 */ /* 0x000f680000300800 */
[----:B-1----:R-:W5:Y:S04]  /*16c70*/  LDL.LU R14, [R1+0x1c8] ;  /* 0x0001c800010e7983 */ /* 0x002f680000300800 */
[----:B------:R-:W5:Y:S02]  /*16c80*/  LDL.LU R15, [R1+0x1cc] ;  /* 0x0001cc00010f7983 */ /* 0x000f640000300800 */
[----:B-----5:R-:W-:Y:S11]  /*16c90*/  HMMA.1688.F32.TF32 R12, R20, R6, R12 ;  /* 0x00000006140c723c */ /* 0x020ff6000008100c */
[----:B------:R-:W-:Y:S11]  /*16ca0*/  @!UPT UIADD3 URZ, URZ, URZ, URZ ;  /* 0x0000003f3f3ff290 */ /* 0x000ff6000fffe03f */
[----:B------:R-:W-:Y:S02]  /*16cb0*/  @!UPT UIADD3 URZ, URZ, URZ, URZ ;  /* 0x0000003f3f3ff290 */ /* 0x000fe4000fffe03f */
[----:B------:R-:W-:Y:S02]  /*16cc0*/  IMAD.MOV.U32 R5, RZ, RZ, R14 ;  /* 0x000000ffff057224 */ /* 0x000fe400078e000e */
[----:B------:R-:W-:Y:S02]  /*16cd0*/  IMAD.MOV.U32 R4, RZ, RZ, R15 ;  /* 0x000000ffff047224 */ /* 0x000fe400078e000f */
[----:B--2---:R-:W-:Y:S02]  /*16ce0*/  IMAD.MOV.U32 R14, RZ, RZ, R24 ;  /* 0x000000ffff0e7224 */ /* 0x004fe400078e0018 */
[----:B------:R-:W-:-:S05]  /*16cf0*/  IMAD.MOV.U32 R15, RZ, RZ, R17 ;  /* 0x000000ffff0f7224 */ /* 0x000fca00078e0011 */
[----:B------:R1:W-:Y:S04]  /*16d00*/  STL.64 [R1+0x26c8], R14 ;  /* 0x0026c80e01007387 */ /* 0x0003e80000100a00 */
[----:B------:R-:W2:Y:S04]  /*16d10*/  LDL.LU R24, [R1+0x190] ;  /* 0x0001900001187983 */ /* 0x000ea80000300800 */
[----:B------:R-:W2:Y:S01]  /*16d20*/  LDL.LU R25, [R1+0x194] ;  /* 0x0001940001197983 */ /* 0x000ea20000300800 */
[----:B-1----:R-:W-:-:S03]  /*16d30*/  IMAD.MOV.U32 R14, RZ, RZ, R16 ;  /* 0x000000ffff0e7224 */ /* 0x002fc600078e0010 */
[----:B------:R-:W2:Y:S01]  /*16d40*/  LDL.LU R26, [R1+0x198] ;  /* 0x00019800011a7983 */ /* 0x000ea20000300800 */
[----:B------:R-:W-:-:S03]  /*16d50*/  IMAD.MOV.U32 R15, RZ, RZ, R3 ;  /* 0x000000ffff0f7224 */ /* 0x000fc600078e0003 */
[----:B------:R-:W2:Y:S04]  /*16d60*/  LDL.LU R27, [R1+0x19c] ;  /* 0x00019c00011b7983 */ /* 0x000ea80000300800 */
[----:B------:R-:W-:Y:S04]  /*16d70*/  STL.64 [R1+0x26e0], R14 ;  /* 0x0026e00e01007387 */ /* 0x000fe80000100a00 */
[----:B------:R1:W-:Y:S04]  /*16d80*/  STL [R1+0x2504], R4 ;  /* 0x0025040401007387 */ /* 0x0003e80000100800 */
[----:B------:R5:W-:Y:S04]  /*16d90*/  STL [R1+0x2500], R5 ;  /* 0x0025000501007387 */ /* 0x000be80000100800 */
[----:B------:R3:W-:Y:S04]  /*16da0*/  STL.64 [R1+0x2690], R6 ;  /* 0x0026900601007387 */ /* 0x0007e80000100a00 */
[----:B-1----:R-:W2:Y:S04]  /*16db0*/  LDL.LU R4, [R1+0x270] ;  /* 0x0002700001047983 */ /* 0x002ea80000300800 */
[----:B-----5:R-:W2:Y:S04]  /*16dc0*/  LDL.LU R5, [R1+0x274] ;  /* 0x0002740001057983 */ /* 0x020ea80000300800 */
[----:B---3--:R-:W3:Y:S04]  /*16dd0*/  LDL.LU R6, [R1+0x278] ;  /* 0x0002780001067983 */ /* 0x008ee80000300800 */
[----:B------:R-:W3:Y:S01]  /*16de0*/  LDL.LU R7, [R1+0x27c] ;  /* 0x00027c0001077983 */ /* 0x000ee20000300800 */
[----:B------:R-:W-:-:S02]  /*16df0*/  IMAD.MOV.U32 R9, RZ, RZ, R12 ;  /* 0x000000ffff097224 */ /* 0x000fc400078e000c */
[----:B------:R-:W-:Y:S01]  /*16e00*/  IMAD.MOV.U32 R8, RZ, RZ, R13 ;  /* 0x000000ffff087224 */ /* 0x000fe200078e000d */
[----:B------:R-:W4:Y:S04]  /*16e10*/  LDL.LU R12, [R1+0x230] ;  /* 0x00023000010c7983 */ /* 0x000f280000300800 */
[----:B------:R-:W4:Y:S04]  /*16e20*/  LDL.LU R13, [R1+0x234] ;  /* 0x00023400010d7983 */ /* 0x000f280000300800 */
[----:B------:R-:W4:Y:S04]  /*16e30*/  LDL.LU R14, [R1+0x238] ;  /* 0x00023800010e7983 */ /* 0x000f280000300800 */
[----:B------:R-:W4:Y:S04]  /*16e40*/  LDL.LU R15, [R1+0x23c] ;  /* 0x00023c00010f7983 */ /* 0x000f280000300800 */
[----:B---3--:R-:W-:Y:S04]  /*16e50*/  STL.64 [R1+0x26a8], R6 ;  /* 0x0026a80601007387 */ /* 0x008fe80000100a00 */
[----:B--2---:R1:W-:Y:S04]  /*16e60*/  STL.64 [R1+0x26a0], R4 ;  /* 0x0026a00401007387 */ /* 0x0043e80000100a00 */
[----:B-1----:R-:W2:Y:S04]  /*16e70*/  LDL.LU R4, [R1+0x250] ;  /* 0x0002500001047983 */ /* 0x002ea80000300800 */
[----:B------:R-:W2:Y:S04]  /*16e80*/  LDL.LU R5, [R1+0x254] ;  /* 0x0002540001057983 */ /* 0x000ea80000300800 */
[----:B------:R-:W3:Y:S04]  /*16e90*/  LDL.LU R6, [R1+0x258] ;  /* 0x0002580001067983 */ /* 0x000ee80000300800 */
[----:B------:R-:W3:Y:S01]  /*16ea0*/  LDL.LU R7, [R1+0x25c] ;  /* 0x00025c0001077983 */ /* 0x000ee20000300800 */
[----:B------:R-:W-:Y:S03]  /*16eb0*/  HMMA.1688.F32.TF32 R20, R20, R10, R24 ;  /* 0x0000000a1414723c */ /* 0x000fe60000081018 */
[----:B---3--:R-:W-:Y:S04]  /*16ec0*/  STL.64 [R1+0x26c0], R6 ;  /* 0x0026c00601007387 */ /* 0x008fe80000100a00 */
[----:B--2---:R1:W-:Y:S04]  /*16ed0*/  STL.64 [R1+0x26b8], R4 ;  /* 0x0026b80401007387 */ /* 0x0043e80000100a00 */
[----:B-1----:R-:W2:Y:S04]  /*16ee0*/  LDL.LU R4, [R1+0x260] ;  /* 0x0002600001047983 */ /* 0x002ea80000300800 */
[----:B------:R-:W2:Y:S04]  /*16ef0*/  LDL.LU R5, [R1+0x264] ;  /* 0x0002640001057983 */ /* 0x000ea80000300800 */
[----:B------:R-:W3:Y:S04]  /*16f00*/  LDL.LU R6, [R1+0x268] ;  /* 0x0002680001067983 */ /* 0x000ee80000300800 */
[----:B------:R-:W3:Y:S04]  /*16f10*/  LDL.LU R7, [R1+0x26c] ;  /* 0x00026c0001077983 */ /* 0x000ee80000300800 */
[----:B---3--:R-:W-:Y:S04]  /*16f20*/  STL.64 [R1+0x26d8], R6 ;  /* 0x0026d80601007387 */ /* 0x008fe80000100a00 */
[----:B--2---:R1:W-:Y:S04]  /*16f30*/  STL.64 [R1+0x26d0], R4 ;  /* 0x0026d00401007387 */ /* 0x0043e80000100a00 */
[----:B-1----:R-:W2:Y:S04]  /*16f40*/  LDL.LU R4, [R1+0x240] ;  /* 0x0002400001047983 */ /* 0x002ea80000300800 */
[----:B------:R-:W2:Y:S04]  /*16f50*/  LDL.LU R5, [R1+0x244] ;  /* 0x0002440001057983 */ /* 0x000ea80000300800 */
[----:B------:R-:W2:Y:S04]  /*16f60*/  LDL.LU R6, [R1+0x248] ;  /* 0x0002480001067983 */ /* 0x000ea80000300800 */
[----:B------:R-:W2:Y:S04]  /*16f70*/  LDL.LU R7, [R1+0x24c] ;  /* 0x00024c0001077983 */ /* 0x000ea80000300800 */
[----:B------:R-:W-:Y:S04]  /*16f80*/  STL [R1+0x24fc], R8 ;  /* 0x0024fc0801007387 */ /* 0x000fe80000100800 */
[----:B------:R-:W-:Y:S04]  /*16f90*/  STL [R1+0x24f8], R9 ;  /* 0x0024f80901007387 */ /* 0x000fe80000100800 */
[----:B------:R-:W4:Y:S04]  /*16fa0*/  LDL.LU.64 R26, [R1+0x26f8] ;  /* 0x0026f800011a7983 */ /* 0x000f280000300a00 */
[----:B------:R-:W4:Y:S04]  /*16fb0*/  LDL.LU.64 R24, [R1+0x26f0] ;  /* 0x0026f00001187983 */ /* 0x000f280000300a00 */
[----:B------:R1:W-:Y:S04]  /*16fc0*/  STL.64 [R1+0x290], R20 ;  /* 0x0002901401007387 */ /* 0x0003e80000100a00 */
[----:B------:R3:W-:Y:S01]  /*16fd0*/  STL.64 [R1+0x298], R22 ;  /* 0x0002981601007387 */ /* 0x0007e20000100a00 */
[----:B-1----:R-:W-:-:S03]  /*16fe0*/  IMAD.MOV.U32 R20, RZ, RZ, R0 ;  /* 0x000000ffff147224 */ /* 0x002fc600078e0000 */
[----:B------:R-:W5:Y:S01]  /*16ff0*/  LDL.LU R0, [R1+0x26ec] ;  /* 0x0026ec0001007983 */ /* 0x000f620000300800 */
[----:B------:R-:W-:-:S03]  /*17000*/  IMAD.MOV.U32 R21, RZ, RZ, R2 ;  /* 0x000000ffff157224 */ /* 0x000fc600078e0002 */
[----:B------:R-:W2:Y:S04]  /*17010*/  LDL.LU R2, [R1+0x26e8] ;  /* 0x0026e80001027983 */ /* 0x000ea80000300800 */
[----:B---3--:R-:W3:Y:S04]  /*17020*/  LDL.LU R22, [R1+0x1a8] ;  /* 0x0001a80001167983 */ /* 0x008ee80000300800 */
[----:B------:R-:W3:Y:S01]  /*17030*/  LDL.LU R23, [R1+0x1ac] ;  /* 0x0001ac0001177983 */ /* 0x000ee20000300800 */
[----:B----4-:R-:W-:Y:S03]  /*17040*/  HMMA.1688.F32.TF32 R16, R24, R18, R12 ;  /* 0x000000121810723c */ /* 0x010fe6000008100c */
[----:B---3--:R-:W-:Y:S04]  /*17050*/  STL.64 [R1+0x2680], R22 ;  /* 0x0026801601007387 */ /* 0x008fe80000100a00 */
[----:B------:R1:W-:Y:S04]  /*17060*/  STL.64 [R1+0x2678], R20 ;  /* 0x0026781401007387 */ /* 0x0003e80000100a00 */
[----:B-1----:R-:W3:Y:S04]  /*17070*/  LDL.LU R20, [R1+0x220] ;  /* 0x0002200001147983 */ /* 0x002ee80000300800 */
[----:B------:R-:W3:Y:S04]  /*17080*/  LDL.LU R21, [R1+0x224] ;  /* 0x0002240001157983 */ /* 0x000ee80000300800 */
[----:B------:R-:W4:Y:S04]  /*17090*/  LDL.LU.64 R14, [R1+0x26e0] ;  /* 0x0026e000010e7983 */ /* 0x000f280000300a00 */
[----:B------:R1:W-:Y:S01]  /*170a0*/  STL.64 [R1+0xa0], R16 ;  /* 0x0000a01001007387 */ /* 0x0003e20000100a00 */
[----:B--2---:R-:W-:-:S02]  /*170b0*/  IMAD.MOV.U32 R22, RZ, RZ, R2 ;  /* 0x000000ffff167224 */ /* 0x004fc400078e0002 */
[----:B-----5:R-:W-:Y:S01]  /*170c0*/  IMAD.MOV.U32 R23, RZ, RZ, R0 ;  /* 0x000000ffff177224 */ /* 0x020fe200078e0000 */
[----:B------:R-:W-:Y:S04]  /*170d0*/  LDS R17, [R29+0x4300] ;  /* 0x004300001d117984 */ /* 0x000fe80000000800 */
[----:B-1----:R-:W2:Y:S01]  /*170e0*/  LDL R16, [R1+0x724] ;  /* 0x0007240001107983 */ /* 0x002ea20000100800 */
[C---:B----4-:R-:W-:Y:S03]  /*170f0*/  HMMA.1688.F32.TF32 R12, R24.reuse, R14, R4 ;  /* 0x0000000e180c723c */ /* 0x050fe60000081004 */
[----:B------:R-:W4:Y:S04]  /*17100*/  LDL.LU.64 R6, [R1+0x26d8] ;  /* 0x0026d80001067983 */ /* 0x000f280000300a00 */
[----:B------:R-:W4:Y:S11]  /*17110*/  LDL.LU.64 R4, [R1+0x26d0] ;  /* 0x0026d00001047983 */ /* 0x000f360000300a00 */
[----:B------:R-:W-:Y:S05]  /*17120*/  @!UPT UIADD3 URZ, URZ, URZ, URZ ;  /* 0x0000003f3f3ff290 */ /* 0x000fea000fffe03f */
[----:B------:R-:W-:Y:S04]  /*17130*/  STL.64 [R1+0x90], R12 ;  /* 0x0000900c01007387 */ /* 0x000fe80000100a00 */
[----:B------:R1:W-:Y:S04]  /*17140*/  STL.64 [R1+0x98], R14 ;  /* 0x0000980e01007387 */ /* 0x0003e80000100a00 */
[----:B-1----:R-:W4:Y:S02]  /*17150*/  LDL.LU.64 R14, [R1+0x26c8] ;  /* 0x0026c800010e7983 */ /* 0x002f240000300a00 */
[C---:B----4-:R-:W-:Y:S02]  /*17160*/  HMMA.1688.F32.TF32 R12, R24.reuse, R14, R4 ;  /* 0x0000000e180c723c */ /* 0x050fe40000081004 */
[----:B------:R-:W4:Y:S04]  /*17170*/  LDL.LU.64 R6, [R1+0x26c0] ;  /* 0x0026c00001067983 */ /* 0x000f280000300a00 */
[----:B------:R-:W4:Y:S11]  /*17180*/  LDL.LU.64 R4, [R1+0x26b8] ;  /* 0x0026b80001047983 */ /* 0x000f360000300a00 */
[----:B------:R-:W-:Y:S06]  /*17190*/  @!UPT UIADD3 URZ, URZ, URZ, URZ ;  /* 0x0000003f3f3ff290 */ /* 0x000fec000fffe03f */
        /* <DEDUP_REMOVED lines=11> */
[----:B------:R-:W4:Y:S11]  /*17250*/  LDL.LU.64 R6, [R1+0x2690] ;  /* 0x0026900001067983 */ /* 0x000f360000300a00 */
[----:B------:R-:W-:Y:S11]  /*17260*/  @!UPT UIADD3 URZ, URZ, URZ, URZ ;  /* 0x0000003f3f3ff290 */ /* 0x000ff6000fffe03f */
[----:B------:R-:W-:Y:S02]  /*17270*/  IMAD.MOV.U32 R8, RZ, RZ, R14 ;  /* 0x000000ffff087224 */ /* 0x000fe400078e000e */
[----:B------:R-:W-:Y:S02]  /*17280*/  IMAD.MOV.U32 R9, RZ, RZ, R15 ;  /* 0x000000ffff097224 */ /* 0x000fe400078e000f */
[----:B------:R-:W3:Y:S01]  /*17290*/  LDL.LU.64 R14, [R1+0x2688] ;  /* 0x00268800010e7983 */ /* 0x000ee20000300a00 */
[----:B------:R-:W-:Y:S02]  /*172a0*/  IMAD.MOV.U32 R4, RZ, RZ, R12 ;  /* 0x000000ffff047224 */ /* 0x000fe400078e000c */
[----:B------:R-:W-:Y:S02]  /*172b0*/  IMAD.MOV.U32 R5, RZ, RZ, R13 ;  /* 0x000000ffff057224 */ /* 0x000fe400078e000d */
[C---:B---3--:R-:W-:Y:S01]  /*172c0*/  HMMA.1688.F32.TF32 R12, R24.reuse, R14, R20 ;  /* 0x0000000e180c723c */ /* 0x048fe20000081014 */
[----:B------:R-:W3:Y:S04]  /*172d0*/  LDL.LU.64 R22, [R1+0x2680] ;  /* 0x0026800001167983 */ /* 0x000ee80000300a00 */
[----:B------:R-:W3:Y:S11]  /*172e0*/  LDL.LU.64 R20, [R1+0x2678] ;  /* 0x0026780001147983 */ /* 0x000ef60000300a00 */
[----:B------:R-:W-:Y:S07]  /*172f0*/  @!UPT UIADD3 URZ, URZ, URZ, URZ ;  /* 0x0000003f3f3ff290 */ /* 0x000fee000fffe03f */
[----:B------:R-:W-:Y:S04]  /*17300*/  STL.64 [R1+0x180], R12 ;  /* 0x0001800c01007387 */ /* 0x000fe80000100a00 */
[----:B------:R1:W-:Y:S04]  /*17310*/  STL.64 [R1+0x188], R14 ;  /* 0x0001880e01007387 */ /* 0x0003e80000100a00 */
[----:B-1----:R-:W4:Y:S04]  /*17320*/  LDL.LU.64 R14, [R1+0x2670] ;  /* 0x00267000010e7983 */ /* 0x002f280000300a00 */
[----:B------:R-:W4:Y:S02]  /*17330*/  LDL.LU.64 R12, [R1+0x2668] ;  /* 0x00266800010c7983 */ /* 0x000f240000300a00 */
[C---:B----4-:R-:W-:Y:S11]  /*17340*/  HMMA.1688.F32.TF32 R12, R24.reuse, R6, R12 ;  /* 0x00000006180c723c */ /* 0x050ff6000008100c */
[----:B------:R-:W-:Y:S11]  /*17350*/  @!UPT UIADD3 URZ, URZ, URZ, URZ ;  /* 0x0000003f3f3ff290 */ /* 0x000ff6000fffe03f */
[----:B------:R-:W-:Y:S01]  /*17360*/  @!UPT UIADD3 URZ, URZ, URZ, URZ ;  /* 0x0000003f3f3ff290 */ /* 0x000fe2000fffe03f */
[----:B------:R-:W-:Y:S04]  /*17370*/  STL.64 [R1+0x170], R12 ;  /* 0x0001700c01007387 */ /* 0x000fe80000100a00 */
[----:B------:R1:W-:Y:S04]  /*17380*/  STL.64 [R1+0x178], R14 ;  /* 0x0001780e01007387 */ /* 0x0003e80000100a00 */
[----:B-1----:R-:W4:Y:S04]  /*17390*/  LDL.LU.64 R14, [R1+0x2660] ;  /* 0x00266000010e7983 */ /* 0x002f280000300a00 */
[----:B------:R-:W5:Y:S04]  /*173a0*/  LDL.LU.64 R12, [R1+0x2658] ;  /* 0x00265800010c7983 */ /* 0x000f680000300a00 */
[----:B------:R3:W-:Y:S02]  /*173b0*/  STL.64 [R1+0x2508], R4 ;  /* 0x0025080401007387 */ /* 0x0007e40000100a00 */
[----:B---3--:R-:W-:Y:S02]  /*173c0*/  HMMA.1688.F32.TF32 R4, R24, R10, R20 ;  /* 0x0000000a1804723c */ /* 0x008fe40000081014 */
[----:B------:R-:W-:Y:S04]  /*173d0*/  STL.64 [R1+0x2510], R8 ;  /* 0x0025100801007387 */ /* 0x000fe80000100a00 */
[----:B------:R-:W-:Y:S04]  /*173e0*/  LDS R26, [R28+0x5100] ;  /* 0x005100001c1a7984 */ /* 0x000fe80000000800 */
[----:B------:R-:W-:Y:S04]  /*173f0*/  LDS R27, [R29+0x5100] ;  /* 0x005100001d1b7984 */ /* 0x000fe80000000800 */
[----:B------:R-:W-:Y:S04]  /*17400*/  LDS R24, [R28+0x4100] ;  /* 0x004100001c187984 */ /* 0x000fe80000000800 */
[----:B------:R-:W-:Y:S01]  /*17410*/  LDS R25, [R29+0x4100] ;  /* 0x004100001d197984 */ /* 0x000fe20000000800 */
[----:B------:R-:W-:-:S03]  /*17420*/  IMAD.U32 R0, RZ, RZ, UR5 ;  /* 0x00000005ff007e24 */ /* 0x000fc6000f8e00ff */
[----:B------:R-:W-:Y:S04]  /*17430*/  LDS R22, [R28+0x5200] ;  /* 0x005200001c167984 */ /* 0x000fe80000000800 */
[----:B------:R4:W-:Y:S04]  /*17440*/  STL.64 [R1+0x150], R4 ;  /* 0x0001500401007387 */ /* 0x0009e80000100a00 */
[----:B------:R5:W-:Y:S04]  /*17450*/  STL.64 [R1+0x158], R6 ;  /* 0x0001580601007387 */ /* 0x000be80000100a00 */
[----:B------:R-:W-:Y:S04]  /*17460*/  LDS R23, [R29+0x5200] ;  /* 0x005200001d177984 */ /* 0x000fe80000000800 */
[----:B------:R-:W-:Y:S04]  /*17470*/  LDS R20, [R28+0x4200] ;  /* 0x004200001c147984 */ /* 0x000fe80000000800 */
[----:B------:R-:W-:Y:S01]  /*17480*/  LDS R21, [R29+0x4200] ;  /* 0x004200001d157984 */ /* 0x000fe20000000800 */
[----:B------:R-:W-:-:S02]  /*17490*/  IMAD.MOV.U32 R3, RZ, RZ, R18 ;  /* 0x000000ffff037224 */ /* 0x000fc400078e0012 */
[----:B------:R-:W-:Y:S01]  /*174a0*/  IMAD.MOV.U32 R2, RZ, RZ, R19 ;  /* 0x000000ffff027224 */ /* 0x000fe200078e0013 */
[----:B------:R-:W-:Y:S01]  /*174b0*/  LDS R18, [R28+0x5300] ;  /* 0x005300001c127984 */ /* 0x000fe20000000800 */
[----:B--2---:R-:W-:-:S03]  /*174c0*/  IMAD R0, R0, 0x20000, R16 ;  /* 0x0002000000007824 */ /* 0x004fc600078e0210 */
[----:B------:R-:W-:Y:S04]  /*174d0*/  LDS R19, [R29+0x5300] ;  /* 0x005300001d137984 */ /* 0x000fe80000000800 */
[----:B------:R-:W-:Y:S01]  /*174e0*/  LDS R16, [R28+0x4300] ;  /* 0x004300001c107984 */ /* 0x000fe20000000800 */
[----:B----4-:R-:W-:Y:S02]  /*174f0*/  IMAD.MOV.U32 R4, RZ, RZ, R15 ;  /* 0x000000ffff047224 */ /* 0x010fe400078e000f */
[----:B------:R-:W-:Y:S01]  /*17500*/  IMAD.MOV.U32 R5, RZ, RZ, R14 ;  /* 0x000000ffff057224 */ /* 0x000fe200078e000e */
[----:B------:R-:W-:Y:S01]  /*17510*/  LDS R15, [R29+0x5000] ;  /* 0x005000001d0f7984 */ /* 0x000fe20000000800 */
[----:B-----5:R-:W-:Y:S02]  /*17520*/  IMAD.MOV.U32 R6, RZ, RZ, R13 ;  /* 0x000000ffff067224 */ /* 0x020fe400078e000d */
[----:B------:R-:W-:Y:S01]  /*17530*/  IMAD.MOV.U32 R7, RZ, RZ, R12 ;  /* 0x000000ffff077224 */ /* 0x000fe200078e000c */
[----:B------:R-:W1:Y:S04]  /*17540*/  LDS R14, [R28+0x5000] ;  /* 0x005000001c0e7984 */ /* 0x000e680000000800 */
[----:B------:R-:W-:Y:S04]  /*17550*/  LDS R12, [R28+0x4000] ;  /* 0x004000001c0c7984 */ /* 0x000fe80000000800 */
[----:B------:R-:W2:Y:S04]  /*17560*/  LDS R13, [R29+0x4000] ;  /* 0x004000001d0d7984 */ /* 0x000ea80000000800 */
[----:B------:R-:W-:Y:S04]  /*17570*/  STL [R1+0x25e0], R4 ;  /* 0x0025e00401007387 */ /* 0x000fe80000100800 */
[----:B------:R-:W-:Y:S04]  /*17580*/  STL [R1+0x25e4], R5 ;  /* 0x0025e40501007387 */ /* 0x000fe80000100800 */
[----:B-1----:R-:W-:Y:S04]  /*17590*/  STL.64 [R1+0x2650], R14 ;  /* 0x0026500e01007387 */ /* 0x002fe80000100a00 */
[----:B--2---:R-:W-:Y:S04]  /*175a0*/  STL.64 [R1+0x2648], R12 ;  /* 0x0026480c01007387 */ /* 0x004fe80000100a00 */
[----:B------:R-:W1:Y:S04]  /*175b0*/  LDSM.16.M88.4 R12, [R0+0x40000] ;  /* 0x04000000000c783b */ /* 0x000e680000000200 */
[----:B------:R-:W-:Y:S04]  /*175c0*/  STL.64 [R1+0x2640], R26 ;  /* 0x0026401a01007387 */ /* 0x000fe80000100a00 */
[----:B------:R2:W-:Y:S04]  /*175d0*/  STL.64 [R1+0x2638], R24 ;  /* 0x0026381801007387 */ /* 0x0005e80000100a00 */
[----:B--2---:R-:W2:Y:S04]  /*175e0*/  LDL.LU R24, [R1+0x2a0] ;  /* 0x0002a00001187983 */ /* 0x004ea80000300800 */
[----:B------:R-:W2:Y:S04]  /*175f0*/  LDL.LU R25, [R1+0x2a4] ;  /* 0x0002a40001197983 */ /* 0x000ea80000300800 */
[----:B------:R-:W2:Y:S04]  /*17600*/  LDL.LU R26, [R1+0x2a8] ;  /* 0x0002a800011a7983 */ /* 0x000ea80000300800 */
[----:B------:R-:W2:Y:S04]  /*17610*/  LDL.LU R27, [R1+0x2ac] ;  /* 0x0002ac00011b7983 */ /* 0x000ea80000300800 */
[----:B------:R-:W-:Y:S04]  /*17620*/  STL.64 [R1+0x2628], R22 ;  /* 0x0026281601007387 */ /* 0x000fe80000100a00 */
[----:B------:R3:W-:Y:S04]  /*17630*/  STL.64 [R1+0x2620], R20 ;  /* 0x0026201401007387 */ /* 0x0007e80000100a00 */
[----:B---3--:R-:W3:Y:S04]  /*17640*/  LDL.LU R20, [R1+0x140] ;  /* 0x0001400001147983 */ /* 0x008ee80000300800 */
[----:B------:R-:W3:Y:S04]  /*17650*/  LDL.LU R21, [R1+0x144] ;  /* 0x0001440001157983 */ /* 0x000ee80000300800 */
[----:B------:R-:W3:Y:S04]  /*17660*/  LDL.LU R22, [R1+0x148] ;  /* 0x0001480001167983 */ /* 0x000ee80000300800 */
[----:B------:R-:W3:Y:S04]  /*17670*/  LDL.LU R23, [R1+0x14c] ;  /* 0x00014c0001177983 */ /* 0x000ee80000300800 */
[----:B------:R-:W-:Y:S04]  /*17680*/  STL [R1+0x2428], R28 ;  /* 0x0024281c01007387 */ /* 0x000fe80000100800 */
[----:B------:R-:W-:Y:S04]  /*17690*/  STL.64 [R1+0x2618], R18 ;  /* 0x0026181201007387 */ /* 0x000fe80000100a00 */
[----:B------:R4:W-:Y:S01]  /*176a0*/  STL.64 [R1+0x2610], R16 ;  /* 0x0026101001007387 */ /* 0x0009e20000100a00 */
[----:B-1----:R-:W-:-:S02]  /*176b0*/  IMAD.MOV.U32 R9, RZ, RZ, R12 ;  /* 0x000000ffff097224 */ /* 0x002fc400078e000c */
[----:B------:R-:W-:Y:S01]  /*176c0*/  IMAD.MOV.U32 R8, RZ, RZ, R13 ;  /* 0x000000ffff087224 */ /* 0x000fe200078e000d */
[----:B----4-:R-:W4:Y:S04]  /*176d0*/  LDL.LU R16, [R1+0xf0] ;  /* 0x0000f00001107983 */ /* 0x010f280000300800 */
[----:B------:R-:W4:Y:S04]  /*176e0*/  LDL.LU R17, [R1+0xf4] ;  /* 0x0000f40001117983 */ /* 0x000f280000300800 */
[----:B------:R-:W4:Y:S04]  /*176f0*/  LDL.LU R18, [R1+0xf8] ;  /* 0x0000f80001127983 */ /* 0x000f280000300800 */
[----:B------:R-:W4:Y:S04]  /*17700*/  LDL.LU R19, [R1+0xfc] ;  /* 0x0000fc0001137983 */ /* 0x000f280000300800 */
[----:B------:R-:W-:Y:S04]  /*17710*/  STL [R1+0x242c], R29 ;  /* 0x00242c1d01007387 */ /* 0x000fe80000100800 */
[----:B------:R-:W-:Y:S04]  /*17720*/  STL.64 [R1+0x58], R14 ;  /* 0x0000580e01007387 */ /* 0x000fe80000100a00 */
[----:B------:R-:W1:Y:S04]  /*17730*/  LDSM.16.M88.4 R12, [R0+0x44000] ;  /* 0x04400000000c783b */ /* 0x000e680000000200 */
[----:B-1----:R-:W-:Y:S04]  /*17740*/  STL.64 [R1+0x40], R12 ;  /* 0x0000400c01007387 */ /* 0x002fe80000100a00 */
[----:B------:R-:W-:Y:S04]  /*17750*/  STL.64 [R1+0x48], R14 ;  /* 0x0000480e01007387 */ /* 0x000fe80000100a00 */
[----:B------:R-:W1:Y:S04]  /*17760*/  LDSM.16.M88.4 R12, [R0+0x48000] ;  /* 0x04800000000c783b */ /* 0x000e680000000200 */
[----:B-1----:R-:W-:Y:S04]  /*17770*/  STL.64 [R1+0x30], R12 ;  /* 0x0000300c01007387 */ /* 0x002fe80000100a00 */
[----:B------:R-:W-:Y:S04]  /*17780*/  STL.64 [R1+0x38], R14 ;  /* 0x0000380e01007387 */ /* 0x000fe80000100a00 */
[----:B------:R-:W1:Y:S02]  /*17790*/  LDSM.16.M88.4 R12, [R0+0x4c000] ;  /* 0x04c00000000c783b */ /* 0x000e640000000200 */
[----:B-1----:R-:W-:-:S02]  /*177a0*/  IMAD.MOV.U32 R5, RZ, RZ, R12 ;  /* 0x000000ffff057224 */ /* 0x002fc400078e000c */
[----:B------:R1:W-:Y:S01]  /*177b0*/  STL.64 [R1+0x28], R14 ;  /* 0x0000280e01007387 */ /* 0x0003e20000100a00 */
[----:B------:R-:W-:-:S03]  /*177c0*/  IMAD.MOV.U32 R4, RZ, RZ, R13 ;  /* 0x000000ffff047224 */ /* 0x000fc600078e000d */
[----:B-1----:R-:W2:Y:S04]  /*177d0*/  LDL.LU.64 R14, [R1+0x2650] ;  /* 0x00265000010e7983 */ /* 0x002ea80000300a00 */
[----:B------:R-:W2:Y:S04]  /*177e0*/  LDL.LU.64 R12, [R1+0x2648] ;  /* 0x00264800010c7983 */ /* 0x000ea80000300a00 */
[----:B------:R-:W-:Y:S04]  /*177f0*/  STL.64 [R1+0x25f0], R6 ;  /* 0x0025f00601007387 */ /* 0x000fe80000100a00 */
[----:B------:R1:W-:Y:S04]  /*17800*/  STL.64 [R1+0x25e8], R4 ;  /* 0x0025e80401007387 */ /* 0x0003e80000100a00 */
[----:B-1----:R-:W5:Y:S04]  /*17810*/  LDL.LU.64 R4, [R1+0x40] ;  /* 0x0000400001047983 */ /* 0x002f680000300a00 */
[----:B-----5:R1:W-:Y:S02]  /*17820*/  STL.64 [R1+0x25f8], R4 ;  /* 0x0025f80401007387 */ /* 0x0203e40000100a00 */
[----:B-1----:R-:W-:-:S02]  /*17830*/  IMAD.MOV.U32 R4, RZ, RZ, R9 ;  /* 0x000000ffff047224 */ /* 0x002fc400078e0009 */
[----:B------:R-:W-:Y:S02]  /*17840*/  IMAD.MOV.U32 R5, RZ, RZ, R8 ;  /* 0x000000ffff057224 */ /* 0x000fe400078e0008 */
[----:B------:R-:W1:Y:S05]  /*17850*/  LDSM.16.M88.4 R8, [R0+0x50000] ;  /* 0x050000000008783b */ /* 0x000e6a0000000200 */
[----:B--2---:R-:W-:Y:S11]  /*17860*/  HMMA.1688.F32.TF32 R24, R12, R4, R24 ;  /* 0x000000040c18723c */ /* 0x004ff60000081018 */
[----:B------:R-:W-:Y:S11]  /*17870*/  @!UPT UIADD3 URZ, URZ, URZ, URZ ;  /* 0x0000003f3f3ff290 */ /* 0x000ff6000fffe03f */
[----:B------:R-:W-:Y:S01]  /*17880*/  @!UPT UIADD3 URZ, URZ, URZ, URZ ;  /* 0x0000003f3f3ff290 */ /* 0x000fe2000fffe03f */
[----:B------:R-:W-:Y:S04]  /*17890*/  STL.64 [R1+0x1f0], R24 ;  /* 0x0001f01801007387 */ /* 0x000fe80000100a00 */
[----:B------:R2:W-:Y:S04]  /*178a0*/  STL.64 [R1+0x1f8], R26 ;  /* 0x0001f81a01007387 */ /* 0x0005e80000100a00 */
[----:B--2---:R-:W3:Y:S04]  /*178b0*/  LDL.LU.64 R26, [R1+0x2640] ;  /* 0x00264000011a7983 */ /* 0x004ee80000300a00 */
[----:B------:R-:W3:Y:S04]  /*178c0*/  LDL.LU.64 R24, [R1+0x2638] ;  /* 0x0026380001187983 */ /* 0x000ee80000300a00 */
[----:B------:R2:W-:Y:S04]  /*178d0*/  STL.64 [R1+0x2608], R14 ;  /* 0x0026080e01007387 */ /* 0x0005e80000100a00 */
[----:B------:R5:W-:Y:S01]  /*178e0*/  STL.64 [R1+0x2600], R12 ;  /* 0x0026000c01007387 */ /* 0x000be20000100a00 */
[----:B--2---:R-:W-:-:S03]  /*178f0*/  IMAD.MOV.U32 R14, RZ, RZ, R3 ;  /* 0x000000ffff0e7224 */ /* 0x004fc600078e0003 */
[----:B-----5:R-:W2:Y:S01]  /*17900*/  LDL.LU R12, [R1+0xa0] ;  /* 0x0000a000010c7983 */ /* 0x020ea20000300800 */
[----:B------:R-:W-:-:S03]  /*17910*/  IMAD.MOV.U32 R15, RZ, RZ, R2 ;  /* 0x000000ffff0f7224 */ /* 0x000fc600078e0002 */
[----:B------:R-:W2:Y:S04]  /*17920*/  LDL.LU R13, [R1+0xa4] ;  /* 0x0000a400010d7983 */ /* 0x000ea80000300800 */
[----:B------:R-:W5:Y:S01]  /*17930*/  LDL.LU R3, [R1+0x2630] ;  /* 0x0026300001037983 */ /* 0x000f620000300800 */
[----:B---3--:R-:W-:Y:S11]  /*17940*/  HMMA.1688.F32.TF32 R20, R24, R4, R20 ;  /* 0x000000041814723c */ /* 0x008ff60000081014 */
[----:B------:R-:W-:Y:S11]  /*17950*/  @!UPT UIADD3 URZ, URZ, URZ, URZ ;  /* 0x0000003f3f3ff290 */ /* 0x000ff6000fffe03f */
[----:B------:R-:W-:Y:S01]  /*17960*/  @!UPT UIADD3 URZ, URZ, URZ, URZ ;  /* 0x0000003f3f3ff290 */ /* 0x000fe2000fffe03f */
[----:B------:R-:W-:Y:S01]  /*17970*/  STL.64 [R1+0x220], R20 ;  /* 0x0002201401007387 */ /* 0x000fe20000100a00 */
[----:B------:R-:W-:-:S03]  /*17980*/  IMAD.MOV.U32 R2, RZ, RZ, R23 ;  /* 0x000000ffff027224 */ /* 0x000fc600078e0017 */
[----:B------:R3:W-:Y:S04]  /*17990*/  STL [R1+0x228], R22 ;  /* 0x0002281601007387 */ /* 0x0007e80000100800 */
[----:B---3--:R-:W4:Y:S04]  /*179a0*/  LDL.LU.64 R22, [R1+0x2628] ;  /* 0x0026280001167983 */ /* 0x008f280000300a00 */
[----:B------:R-:W4:Y:S04]  /*179b0*/  LDL.LU.64 R20, [R1+0x2620] ;  /* 0x0026200001147983 */ /* 0x000f280000300a00 */
[----:B-1----:R-:W-:Y:S04]  /*179c0*/  STL.64 [R1+0x18], R10 ;  /* 0x0000180a01007387 */ /* 0x002fe80000100a00 */
[----:B------:R1:W-:Y:S04]  /*179d0*/  STL.64 [R1+0x2538], R8 ;  /* 0x0025380801007387 */ /* 0x0003e80000100a00 */
[----:B-1----:R-:W3:Y:S04]  /*179e0*/  LDL.LU R8, [R1+0x2b0] ;  /* 0x0002b00001087983 */ /* 0x002ee80000300800 */
[----:B------:R-:W3:Y:S04]  /*179f0*/  LDL.LU R9, [R1+0x2b4] ;  /* 0x0002b40001097983 */ /* 0x000ee80000300800 */
[----:B------:R-:W3:Y:S04]  /*17a00*/  LDL.LU R10, [R1+0x2b8] ;  /* 0x0002b800010a7983 */ /* 0x000ee80000300800 */
[----:B------:R-:W-:Y:S01]  /*17a10*/  STL [R1+0x23c8], R2 ;  /* 0x0023c80201007387 */ /* 0x000fe20000100800 */
[-C--:B----4-:R-:W-:Y:S11]  /*17a20*/  HMMA.1688.F32.TF32 R16, R20, R4.reuse, R16 ;  /* 0x000000041410723c */ /* 0x090ff60000081010 */
[----:B------:R-:W-:Y:S11]  /*17a30*/  @!UPT UIADD3 URZ, URZ, URZ, URZ ;  /* 0x0000003f3f3ff290 */ /* 0x000ff6000fffe03f */
[----:B------:R-:W-:Y:S01]  /*17a40*/  @!UPT UIADD3 URZ, URZ, URZ, URZ ;  /* 0x0000003f3f3ff290 */ /* 0x000fe2000fffe03f */
[----:B------:R-:W-:Y:S04]  /*17a50*/  STL.64 [R1+0x260], R16 ;  /* 0x0002601001007387 */ /* 0x000fe80000100a00 */
[----:B------:R1:W-:Y:S04]  /*17a60*/  STL.64 [R1+0x268], R18 ;  /* 0x0002681201007387 */ /* 0x0003e80000100a00 */
[----:B-1----:R-:W2:Y:S04]  /*17a70*/  LDL.LU.64 R18, [R1+0x2618] ;  /* 0x0026180001127983 */ /* 0x002ea80000300a00 */
[----:B------:R-:W2:Y:S02]  /*17a80*/  LDL.LU.64 R16, [R1+0x2610] ;  /* 0x0026100001107983 */ /* 0x000ea40000300a00 */
[----:B--2---:R-:W-:Y:S02]  /*17a90*/  HMMA.1688.F32.TF32 R4, R16, R4, R12 ;  /* 0x000000041004723c */ /* 0x004fe4000008100c */
[----:B------:R-:W3:Y:S04]  /*17aa0*/  LDL.LU.64 R14, [R1+0x2608] ;  /* 0x00260800010e7983 */ /* 0x000ee80000300a00 */
[----:B------:R-:W3:Y:S11]  /*17ab0*/  LDL.LU.64 R12, [R1+0x2600] ;  /* 0x00260000010c7983 */ /* 0x000ef60000300a00 */
[----:B------:R-:W-:Y:S06]  /*17ac0*/  @!UPT UIADD3 URZ, URZ, URZ, URZ ;  /* 0x0000003f3f3ff290 */ /* 0x000fec000fffe03f */
[----:B------:R1:W-:Y:S04]  /*17ad0*/  STL.64 [R1+0x340], R4 ;  /* 0x0003400401007387 */ /* 0x0003e80000100a00 */
[----:B------:R2:W-:Y:S04]  /*17ae0*/  STL [R1+0x348], R6 ;  /* 0x0003480601007387 */ /* 0x0005e80000100800 */
[----:B-1----:R-:W3:Y:S01]  /*17af0*/  LDL.LU.64 R4, [R1+0x25f8] ;  /* 0x0025f80001047983 */ /* 0x002ee20000300a00 */
[----:B-----5:R-:W-:Y:S02]  /*17b00*/  IMAD.MOV.U32 R11, RZ, RZ, R3 ;  /* 0x000000ffff0b7224 */ /* 0x020fe400078e0003 */
[----:B------:R-:W-:-:S05]  /*17b10*/  IMAD.MOV.U32 R3, RZ, RZ, R7 ;  /* 0x000000ffff037224 */ /* 0x000fca00078e0007 */
[----:B------:R1:W-:Y:S04]  /*17b20*/  STL [R1+0x22c8], R3 ;  /* 0x0022c80301007387 */ /* 0x0003e80000100800 */
[----:B--2---:R-:W2:Y:S01]  /*17b30*/  LDL.LU.64 R6, [R1+0x25f0] ;  /* 0x0025f00001067983 */ /* 0x004ea20000300a00 */
[----:B---3--:R-:W-:Y:S01]  /*17b40*/  HMMA.1688.F32.TF32 R8, R12, R4, R8 ;  /* 0x000000040c08723c */ /* 0x008fe20000081008 */
[----:B-1----:R-:W-:Y:S02]  /*17b50*/  IMAD.MOV.U32 R3, RZ, RZ, R4 ;  /* 0x000000ffff037224 */ /* 0x002fe400078e0004 */
[----:B------:R-:W-:Y:S02]  /*17b60*/  IMAD.MOV.U32 R2, RZ, RZ, R5 ;  /* 0x000000ffff027224 */ /* 0x000fe400078e0005 */
[----:B------:R-:W3:Y:S11]  /*17b70*/  LDL.LU.64 R4, [R1+0x25e8] ;  /* 0x0025e80001047983 */ /* 0x000ef60000300a00 */
[----:B------:R-:W-:Y:S07]  /*17b80*/  @!UPT UIADD3 URZ, URZ, URZ, URZ ;  /* 0x0000003f3f3ff290 */ /* 0x000fee000fffe03f */
[----:B------:R3:W-:Y:S04]  /*17b90*/  STL.64 [R1+0x1a0], R8 ;  /* 0x0001a00801007387 */ /* 0x0007e80000100a00 */
[----:B------:R-:W-:Y:S04]  /*17ba0*/  STL.64 [R1+0x25d0], R14 ;  /* 0x0025d00e01007387 */ /* 0x000fe80000100a00 */
[----:B------:R-:W-:Y:S01]  /*17bb0*/  STL.64 [R1+0x25c8], R12 ;  /* 0x0025c80c01007387 */ /* 0x000fe20000100a00 */
[----:B------:R-:W-:Y:S02]  /*17bc0*/  IMAD.MOV.U32 R29, RZ, RZ, R10 ;  /* 0x000000ffff1d7224 */ /* 0x000fe400078e000a */
[----:B------:R-:W-:-:S02]  /*17bd0*/  IMAD.MOV.U32 R28, RZ, RZ, R11 ;  /* 0x000000ffff1c7224 */ /* 0x000fc400078e000b */
[----:B---3--:R-:W-:Y:S02]  /*17be0*/  IMAD.MOV.U32 R8, RZ, RZ, R5 ;  /* 0x000000ffff087224 */ /* 0x008fe400078e0005 */
[----:B------:R-:W-:Y:S01]  /*17bf0*/  IMAD.MOV.U32 R9, RZ, RZ, R4 ;  /* 0x000000ffff097224 */ /* 0x000fe200078e0004 */
[----:B------:R-:W2:Y:S04]  /*17c00*/  LDL.LU R5, [R1+0x25e4] ;  /* 0x0025e40001057983 */ /* 0x000ea80000300800 */
[----:B------:R-:W2:Y:S04]  /*17c10*/  LDL.LU R4, [R1+0x25e0] ;  /* 0x0025e00001047983 */ /* 0x000ea80000300800 */
[----:B------:R1:W-:Y:S04]  /*17c20*/  STL.64 [R1+0x2580], R8 ;  /* 0x0025800801007387 */ /* 0x0003e80000100a00 */
[----:B-1----:R-:W3:Y:S04]  /*17c30*/  LDL.LU R8, [R1+0x130] ;  /* 0x0001300001087983 */ /* 0x002ee80000300800 */
[----:B------:R-:W3:Y:S04]  /*17c40*/  LDL.LU R9, [R1+0x134] ;  /* 0x0001340001097983 */ /* 0x000ee80000300800 */
[----:B------:R-:W3:Y:S04]  /*17c50*/  LDL.LU R10, [R1+0x138] ;  /* 0x00013800010a7983 */ /* 0x000ee80000300800 */
[----:B------:R-:W3:Y:S01]  /*17c60*/  LDL.LU R11, [R1+0x13c] ;  /* 0x00013c00010b7983 */ /* 0x000ee20000300800 */
[----:B------:R-:W-:-:S02]  /*17c70*/  IMAD.MOV.U32 R12, RZ, RZ, R3 ;  /* 0x000000ffff0c7224 */ /* 0x000fc400078e0003 */
[----:B------:R-:W-:Y:S01]  /*17c80*/  IMAD.MOV.U32 R13, RZ, RZ, R2 ;  /* 0x000000ffff0d7224 */ /* 0x000fe200078e0002 */
[----:B------:R-:W-:Y:S04]  /*17c90*/  STL [R1+0x2434], R28 ;  /* 0x0024341c01007387 */ /* 0x000fe80000100800 */
[----:B------:R-:W-:Y:S02]  /*17ca0*/  STL [R1+0x2430], R29 ;  /* 0x0024301d01007387 */ /* 0x000fe40000100800 */
[-C--:B--2---:R-:W-:Y:S08]  /*17cb0*/  HMMA.1688.F32.TF32 R4, R20, R12.reuse, R4 ;  /* 0x0000000c1404723c */ /* 0x084ff00000081004 */
[----:B---3--:R-:W-:Y:S11]  /*17cc0*/  HMMA.1688.F32.TF32 R8, R24, R12, R8 ;  /* 0x0000000c1808723c */ /* 0x008ff60000081008 */
[----:B------:R-:W-:Y:S11]  /*17cd0*/  @!UPT UIADD3 URZ, URZ, URZ, URZ ;  /* 0x0000003f3f3ff290 */ /* 0x000ff6000fffe03f */
[----:B------:R-:W-:Y:S01]  /*17ce0*/  @!UPT UIADD3 URZ, URZ, URZ, URZ ;  /* 0x0000003f3f3ff290 */ /* 0x000fe2000fffe03f */
[----:B------:R-:W-:Y:S01]  /*17cf0*/  STL.64 [R1+0x210], R8 ;  /* 0x0002100801007387 */ /* 0x000fe20000100a00 */
[----:B------:R-:W-:-:S03]  /*17d00*/  IMAD.MOV.U32 R2, RZ, RZ, R10 ;  /* 0x000000ffff027224 */ /* 0x000fc600078e000a */
[----:B------:R-:W-:Y:S04]  /*17d10*/  STL [R1+0x21c], R11 ;  /* 0x00021c0b01007387 */ /* 0x000fe80000100800 */
[----:B------:R-:W-:Y:S04]  /*17d20*/  STL.64 [R1+0x25c0], R26 ;  /* 0x0025c01a01007387 */ /* 0x000fe80000100a00 */
[----:B------:R-:W-:Y:S04]  /*17d30*/  STL.64 [R1+0x25b8], R24 ;  /* 0x0025b81801007387 */ /* 0x000fe80000100a00 */
[----:B------:R-:W-:Y:S04]  /*17d40*/  STL [R1+0x23cc], R2 ;  /* 0x0023cc0201007387 */ /* 0x000fe80000100800 */
[----:B------:R-:W-:Y:S04]  /*17d50*/  STL.64 [R1+0x25b0], R22 ;  /* 0x0025b01601007387 */ /* 0x000fe80000100a00 */
[----:B------:R-:W-:Y:S04]  /*17d60*/  STL.64 [R1+0x25a8], R20 ;  /* 0x0025a81401007387 */ /* 0x000fe80000100a00 */
[----:B------:R1:W-:Y:S04]  /*17d70*/  STL.64 [R1+0x250], R4 ;  /* 0x0002500401007387 */ /* 0x0003e80000100a00 */
[----:B------:R2:W-:Y:S04]  /*17d80*/  STL.64 [R1+0x258], R6 ;  /* 0x0002580601007387 */ /* 0x0005e80000100a00 */
[----:B-1----:R-:W3:Y:S04]  /*17d90*/  LDL.LU R4, [R1+0xb0] ;  /* 0x0000b00001047983 */ /* 0x002ee80000300800 */
[----:B------:R-:W3:Y:S04]  /*17da0*/  LDL.LU R5, [R1+0xb4] ;  /* 0x0000b40001057983 */ /* 0x000ee80000300800 */
[----:B--2---:R-:W2:Y:S04]  /*17db0*/  LDL.LU R6, [R1+0xb8] ;  /* 0x0000b80001067983 */ /* 0x004ea80000300800 */
[----:B------:R-:W2:Y:S04]  /*17dc0*/  LDL.LU R7, [R1+0xbc] ;  /* 0x0000bc0001077983 */ /* 0x000ea80000300800 */
[----:B--2---:R-:W-:Y:S04]  /*17dd0*/  STL.64 [R1+0x2520], R6 ;  /* 0x0025200601007387 */ /* 0x004fe80000100a00 */
[----:B---3--:R1:W-:Y:S04]  /*17de0*/  STL.64 [R1+0x2518], R4 ;  /* 0x0025180401007387 */ /* 0x0083e80000100a00 */
[----:B-1----:R-:W2:Y:S04]  /*17df0*/  LDL.LU R4, [R1+0x280] ;  /* 0x0002800001047983 */ /* 0x002ea80000300800 */
[----:B------:R-:W2:Y:S04]  /*17e00*/  LDL.LU R5, [R1+0x284] ;  /* 0x0002840001057983 */ /* 0x000ea80000300800 */
[----:B------:R-:W3:Y:S04]  /*17e10*/  LDL.LU R6, [R1+0x288] ;  /* 0x0002880001067983 */ /* 0x000ee80000300800 */
[----:B------:R-:W3:Y:S04]  /*17e20*/  LDL.LU R7, [R1+0x28c] ;  /* 0x00028c0001077983 */ /* 0x000ee80000300800 */
[----:B------:R-:W4:Y:S04]  /*17e30*/  LDL.LU R8, [R1+0x30] ;  /* 0x0000300001087983 */ /* 0x000f280000300800 */
[----:B------:R-:W4:Y:S04]  /*17e40*/  LDL.LU R9, [R1+0x34] ;  /* 0x0000340001097983 */ /* 0x000f280000300800 */
[----:B----4-:R-:W-:Y:S04]  /*17e50*/  STL.64 [R1+0x25d8], R8 ;  /* 0x0025d80801007387 */ /* 0x010fe80000100a00 */
        /* <DEDUP_REMOVED lines=10> */
[----:B------:R-:W3:Y:S04]  /*17f00*/  LDL.LU R6, [R1+0x78] ;  /* 0x0000780001067983 */ /* 0x000ee80000300800 */
[----:B------:R-:W3:Y:S04]  /*17f10*/  LDL.LU R7, [R1+0x7c] ;  /* 0x00007c0001077983 */ /* 0x000ee80000300800 */
[----:B------:R-:W4:Y:S04]  /*17f20*/  LDL.LU R20, [R1+0x120] ;  /* 0x0001200001147983 */ /* 0x000f280000300800 */
[----:B------:R-:W4:Y:S04]  /*17f30*/  LDL.LU R21, [R1+0x124] ;  /* 0x0001240001157983 */ /* 0x000f280000300800 */
[----:B------:R-:W4:Y:S04]  /*17f40*/  LDL.LU R22, [R1+0x128] ;  /* 0x0001280001167983 */ /* 0x000f280000300800 */
[----:B------:R-:W4:Y:S04]  /*17f50*/  LDL.LU R23, [R1+0x12c] ;  /* 0x00012c0001177983 */ /* 0x000f280000300800 */
[----:B------:R-:W5:Y:S04]  /*17f60*/  LDL.LU R24, [R1+0x160] ;  /* 0x0001600001187983 */ /* 0x000f680000300800 */
[----:B------:R-:W5:Y:S04]  /*17f70*/  LDL.LU R25, [R1+0x164] ;  /* 0x0001640001197983 */ /* 0x000f680000300800 */
[----:B------:R-:W5:Y:S04]  /*17f80*/  LDL.LU R26, [R1+0x168] ;  /* 0x00016800011a7983 */ /* 0x000f680000300800 */
[----:B------:R-:W5:Y:S04]  /*17f90*/  LDL.LU R27, [R1+0x16c] ;  /* 0x00016c00011b7983 */ /* 0x000f680000300800 */
        /* <DEDUP_REMOVED lines=21> */
[----:B------:R-:W3:Y:S01]  /*180f0*/  LDL.LU R7, [R1+0x2ec] ;  /* 0x0002ec0001077983 */ /* 0x000ee20000300800 */
[----:B----4-:R-:W-:Y:S03]  /*18100*/  HMMA.1688.F32.TF32 R12, R16, R12, R8 ;  /* 0x0000000c100c723c */ /* 0x010fe60000081008 */
[----:B---3--:R-:W-:Y:S04]  /*18110*/  STL.64 [R1+0x2590], R6 ;  /* 0x0025900601007387 */ /* 0x008fe80000100a00 */
[----:B--2---:R1:W-:Y:S04]  /*18120*/  STL.64 [R1+0x2588], R4 ;  /* 0x0025880401007387 */ /* 0x0043e80000100a00 */
[----:B-1----:R-:W2:Y:S04]  /*18130*/  LDL.LU R4, [R1+0x80] ;  /* 0x0000800001047983 */ /* 0x002ea80000300800 */
[----:B------:R-:W2:Y:S04]  /*18140*/  LDL.LU R5, [R1+0x84] ;  /* 0x0000840001057983 */ /* 0x000ea80000300800 */
[----:B------:R-:W3:Y:S04]  /*18150*/  LDL.LU R6, [R1+0x88] ;  /* 0x0000880001067983 */ /* 0x000ee80000300800 */
[----:B------:R-:W3:Y:S01]  /*18160*/  LDL.LU R7, [R1+0x8c] ;  /* 0x00008c0001077983 */ /* 0x000ee20000300800 */
[----:B------:R-:W-:-:S03]  /*18170*/  IMAD.MOV.U32 R3, RZ, RZ, R14 ;  /* 0x000000ffff037224 */ /* 0x000fc600078e000e */
[----:B---3--:R-:W-:Y:S04]  /*18180*/  STL.64 [R1+0x25a0], R6 ;  /* 0x0025a00601007387 */ /* 0x008fe80000100a00 */
[----:B--2---:R1:W-:Y:S04]  /*18190*/  STL.64 [R1+0x2598], R4 ;  /* 0x0025980401007387 */ /* 0x0043e80000100a00 */
[----:B-1----:R-:W2:Y:S04]  /*181a0*/  LDL.LU R4, [R1+0xd0] ;  /* 0x0000d00001047983 */ /* 0x002ea80000300800 */
[----:B------:R-:W2:Y:S04]  /*181b0*/  LDL.LU R5, [R1+0xd4] ;  /* 0x0000d40001057983 */ /* 0x000ea80000300800 */
[----:B------:R-:W2:Y:S04]  /*181c0*/  LDL.LU R6, [R1+0xd8] ;  /* 0x0000d80001067983 */ /* 0x000ea80000300800 */
[----:B------:R-:W2:Y:S04]  /*181d0*/  LDL.LU R7, [R1+0xdc] ;  /* 0x0000dc0001077983 */ /* 0x000ea80000300800 */
[----:B------:R-:W5:Y:S04]  /*181e0*/  LDL.LU.64 R8, [R1+0x25d8] ;  /* 0x0025d80001087983 */ /* 0x000f680000300a00 */
[----:B------:R-:W-:Y:S04]  /*181f0*/  STL.64 [R1+0x330], R12 ;  /* 0x0003300c01007387 */ /* 0x000fe80000100a00 */
[----:B------:R1:W-:Y:S04]  /*18200*/  STL [R1+0x33c], R15 ;  /* 0x00033c0f01007387 */ /* 0x0003e80000100800 */
[----:B-1----:R-:W5:Y:S04]  /*18210*/  LDL.LU.64 R14, [R1+0x25d0] ;  /* 0x0025d000010e7983 */ /* 0x002f680000300a00 */
[----:B------:R-:W5:Y:S04]  /*18220*/  LDL.LU.64 R12, [R1+0x25c8] ;  /* 0x0025c800010c7983 */ /* 0x000f680000300a00 */
[----:B------:R-:W-:Y:S01]  /*18230*/  STL [R1+0x22cc], R3 ;  /* 0x0022cc0301007387 */ /* 0x000fe20000100800 */
[-C--:B-----5:R-:W-:Y:S11]  /*18240*/  HMMA.1688.F32.TF32 R24, R12, R8.reuse, R24 ;  /* 0x000000080c18723c */ /* 0x0a0ff60000081018 */
[----:B------:R-:W-:Y:S11]  /*18250*/  @!UPT UIADD3 URZ, URZ, URZ, URZ ;  /* 0x0000003f3f3ff290 */ /* 0x000ff6000fffe03f */
[----:B------:R-:W-:Y:S01]  /*18260*/  @!UPT UIADD3 URZ, URZ, URZ, URZ ;  /* 0x0000003f3f3ff290 */ /* 0x000fe2000fffe03f */
[----:B------:R-:W-:Y:S04]  /*18270*/  STL.64 [R1+0x160], R24 ;  /* 0x0001601801007387 */ /* 0x000fe80000100a00 */
[----:B------:R1:W-:Y:S04]  /*18280*/  STL.64 [R1+0x168], R26 ;  /* 0x0001681a01007387 */ /* 0x0003e80000100a00 */
[----:B-1----:R-:W3:Y:S04]  /*18290*/  LDL.LU.64 R26, [R1+0x25c0] ;  /* 0x0025c000011a7983 */ /* 0x002ee80000300a00 */
[----:B------:R-:W3:Y:S02]  /*182a0*/  LDL.LU.64 R24, [R1+0x25b8] ;  /* 0x0025b80001187983 */ /* 0x000ee40000300a00 */
[----:B---3--:R-:W-:Y:S11]  /*182b0*/  HMMA.1688.F32.TF32 R20, R24, R8, R20 ;  /* 0x000000081814723c */ /* 0x008ff60000081014 */
[----:B------:R-:W-:Y:S11]  /*182c0*/  @!UPT UIADD3 URZ, URZ, URZ, URZ ;  /* 0x0000003f3f3ff290 */ /* 0x000ff6000fffe03f */
[----:B------:R-:W-:Y:S01]  /*182d0*/  @!UPT UIADD3 URZ, URZ, URZ, URZ ;  /* 0x0000003f3f3ff290 */ /* 0x000fe2000fffe03f */
[----:B------:R-:W-:Y:S01]  /*182e0*/  STL [R1+0x200], R20 ;  /* 0x0002001401007387 */ /* 0x000fe20000100800 */
[----:B------:R-:W-:-:S03]  /*182f0*/  IMAD.MOV.U32 R2, RZ, RZ, R21 ;  /* 0x000000ffff027224 */ /* 0x000fc600078e0015 */
[----:B------:R1:W-:Y:S04]  /*18300*/  STL.64 [R1+0x208], R22 ;  /* 0x0002081601007387 */ /* 0x0003e80000100a00 */
[----:B-1----:R-:W2:Y:S04]  /*18310*/  LDL.LU.64 R22, [R1+0x25b0] ;  /* 0x0025b00001167983 */ /* 0x002ea80000300a00 */
[----:B------:R-:W2:Y:S04]  /*18320*/  LDL.LU.64 R20, [R1+0x25a8] ;  /* 0x0025a80001147983 */ /* 0x000ea80000300a00 */
[----:B------:R-:W-:Y:S01]  /*18330*/  STL [R1+0x23d8], R2 ;  /* 0x0023d80201007387 */ /* 0x000fe20000100800 */
[-C--:B--2---:R-:W-:Y:S11]  /*18340*/  HMMA.1688.F32.TF32 R4, R20, R8.reuse, R4 ;  /* 0x000000081404723c */ /* 0x084ff60000081004 */
[----:B------:R-:W-:Y:S11]  /*18350*/  @!UPT UIADD3 URZ, URZ, URZ, URZ ;  /* 0x0000003f3f3ff290 */ /* 0x000ff6000fffe03f */
[----:B------:R-:W-:Y:S01]  /*18360*/  @!UPT UIADD3 URZ, URZ, URZ, URZ ;  /* 0x0000003f3f3ff290 */ /* 0x000fe2000fffe03f */
[----:B------:R-:W-:Y:S04]  /*18370*/  STL.64 [R1+0x230], R4 ;  /* 0x0002300401007387 */ /* 0x000fe80000100a00 */
[----:B------:R1:W-:Y:S04]  /*18380*/  STL.64 [R1+0x238], R6 ;  /* 0x0002380601007387 */ /* 0x0003e80000100a00 */
[----:B-1----:R-:W2:Y:S04]  /*18390*/  LDL.LU.64 R6, [R1+0x25a0] ;  /* 0x0025a00001067983 */ /* 0x002ea80000300a00 */
[----:B------:R-:W2:Y:S02]  /*183a0*/  LDL.LU.64 R4, [R1+0x2598] ;  /* 0x0025980001047983 */ /* 0x000ea40000300a00 */
[----:B--2---:R-:W-:Y:S02]  /*183b0*/  HMMA.1688.F32.TF32 R8, R16, R8, R4 ;  /* 0x000000081008723c */ /* 0x004fe40000081004 */
[----:B------:R-:W2:Y:S04]  /*183c0*/  LDL.LU.64 R6, [R1+0x2590] ;  /* 0x0025900001067983 */ /* 0x000ea80000300a00 */
[----:B------:R-:W2:Y:S11]  /*183d0*/  LDL.LU.64 R4, [R1+0x2588] ;  /* 0x0025880001047983 */ /* 0x000eb60000300a00 */
[----:B------:R-:W-:Y:S06]  /*183e0*/  @!UPT UIADD3 URZ, URZ, URZ, URZ ;  /* 0x0000003f3f3ff290 */ /* 0x000fec000fffe03f */
[----:B------:R1:W-:Y:S01]  /*183f0*/  STL [R1+0x270], R8 ;  /* 0x0002700801007387 */ /* 0x0003e20000100800 */
[----:B------:R-:W-:-:S03]  /*18400*/  IMAD.MOV.U32 R3, RZ, RZ, R9 ;  /* 0x000000ffff037224 */ /* 0x000fc600078e0009 */
[----:B------:R-:W-:Y:S04]  /*18410*/  STL.64 [R1+0x278], R10 ;  /* 0x0002780a01007387 */ /* 0x000fe80000100a00 */
[----:B-1----:R-:W2:Y:S04]  /*18420*/  LDL.LU.64 R8, [R1+0x2580] ;  /* 0x0025800001087983 */ /* 0x002ea80000300a00 */
[----:B------:R-:W-:Y:S01]  /*18430*/  STL [R1+0x22d0], R3 ;  /* 0x0022d00301007387 */ /* 0x000fe20000100800 */
[-C--:B--2---:R-:W-:Y:S11]  /*18440*/  HMMA.1688.F32.TF32 R4, R12, R8.reuse, R4 ;  /* 0x000000080c04723c */ /* 0x084ff60000081004 */
[----:B------:R-:W-:Y:S11]  /*18450*/  @!UPT UIADD3 URZ, URZ, URZ, URZ ;  /* 0x0000003f3f3ff290 */ /* 0x000ff6000fffe03f */
[----:B------:R-:W-:Y:S01]  /*18460*/  @!UPT UIADD3 URZ, URZ, URZ, URZ ;  /* 0x0000003f3f3ff290 */ /* 0x000fe2000fffe03f */
[----:B------:R1:W-:Y:S01]  /*18470*/  STL.64 [R1+0x140], R4 ;  /* 0x0001400401007387 */ /* 0x0003e20000100a00 */
[----:B------:R-:W-:Y:S02]  /*18480*/  IMAD.MOV.U32 R28, RZ, RZ, R6 ;  /* 0x000000ffff1c7224 */ /* 0x000fe400078e0006 */
[----:B------:R-:W-:Y:S02]  /*18490*/  IMAD.MOV.U32 R29, RZ, RZ, R7 ;  /* 0x000000ffff1d7224 */ /* 0x000fe400078e0007 */
[----:B------:R-:W2:Y:S04]  /*184a0*/  LDL.LU.64 R6, [R1+0x2578] ;  /* 0x0025780001067983 */ /* 0x000ea80000300a00 */
[----:B-1----:R-:W2:Y:S04]  /*184b0*/  LDL.LU.64 R4, [R1+0x2570] ;  /* 0x0025700001047983 */ /* 0x002ea80000300a00 */
[----:B------:R-:W-:Y:S04]  /*184c0*/  STL [R1+0x243c], R28 ;  /* 0x00243c1c01007387 */ /* 0x000fe80000100800 */
        /* <DEDUP_REMOVED lines=27> */
[----:B------:R-:W-:Y:S01]  /*18680*/  STL [R1+0x130], R4 ;  /* 0x0001300401007387 */ /* 0x000fe20000100800 */
[----:B------:R-:W-:Y:S02]  /*18690*/  IMAD.MOV.U32 R29, RZ, RZ, R6 ;  /* 0x000000ffff1d7224 */ /* 0x000fe400078e0006 */
[----:B------:R-:W-:Y:S01]  /*186a0*/  IMAD.MOV.U32 R28, RZ, RZ, R5 ;  /* 0x000000ffff1c7224 */ /* 0x000fe200078e0005 */
[----:B------:R1:W-:Y:S04]  /*186b0*/  STL [R1+0x13c], R7 ;  /* 0x00013c0701007387 */ /* 0x0003e80000100800 */
[----:B-1----:R-:W2:Y:S04]  /*186c0*/  LDL.LU.64 R6, [R1+0x2530] ;  /* 0x0025300001067983 */ /* 0x002ea80000300a00 */
[----:B------:R-:W2:Y:S04]  /*186d0*/  LDL.LU.64 R4, [R1+0x2528] ;  /* 0x0025280001047983 */ /* 0x000ea80000300a00 */
        /* <DEDUP_REMOVED lines=9> */
[----:B------:R-:W-:Y:S02]  /*18770*/  IMAD.MOV.U32 R2, RZ, RZ, R9 ;  /* 0x000000ffff027224 */ /* 0x000fe400078e0009 */
[----:B------:R-:W3:Y:S04]  /*18780*/  LDL.LU.64 R8, [R1+0x2510] ;  /* 0x0025100001087983 */ /* 0x000ee80000300a00 */
[----:B------:R-:W-:Y:S04]  /*18790*/  STL.64 [R1+0x24d0], R26 ;  /* 0x0024d01a01007387 */ /* 0x000fe80000100a00 */
[----:B------:R1:W-:Y:S02]  /*187a0*/  STL.64 [R1+0x24c8], R24 ;  /* 0x0024c81801007387 */ /* 0x0003e40000100a00 */
[----:B-1----:R-:W-:-:S02]  /*187b0*/  IMAD.MOV.U32 R24, RZ, RZ, R3 ;  /* 0x000000ffff187224 */ /* 0x002fc400078e0003 */
[----:B------:R-:W-:-:S07]  /*187c0*/  IMAD.MOV.U32 R25, RZ, RZ, R2 ;  /* 0x000000ffff197224 */ /* 0x000fce00078e0002 */
[----:B--2---:R-:W-:Y:S11]  /*187d0*/  HMMA.1688.F32.TF32 R4, R20, R24, R4 ;  /* 0x000000181404723c */ /* 0x004ff60000081004 */
[----:B------:R-:W-:Y:S11]  /*187e0*/  @!UPT UIADD3 URZ, URZ, URZ, URZ ;  /* 0x0000003f3f3ff290 */ /* 0x000ff6000fffe03f */
[----:B------:R-:W-:Y:S01]  /*187f0*/  @!UPT UIADD3 URZ, URZ, URZ, URZ ;  /* 0x0000003f3f3ff290 */ /* 0x000fe2000fffe03f */
[----:B------:R1:W-:Y:S04]  /*18800*/  STL.64 [R1+0x190], R4 ;  /* 0x0001900401007387 */ /* 0x0003e80000100a00 */
[----:B------:R-:W-:Y:S04]  /*18810*/  STL.64 [R1+0x198], R6 ;  /* 0x0001980601007387 */ /* 0x000fe80000100a00 */
[----:B-1----:R-:W2:Y:S04]  /*18820*/  LDL.LU.64 R4, [R1+0x2508] ;  /* 0x0025080001047983 */ /* 0x002ea80000300a00 */
[----:B------:R3:W-:Y:S04]  /*18830*/  STL.64 [R1+0x24a0], R22 ;  /* 0x0024a01601007387 */ /* 0x0007e80000100a00 */
[----:B------:R2:W-:Y:S01]  /*18840*/  STL.64 [R1+0x2498], R20 ;  /* 0x0024981401007387 */ /* 0x0005e20000100a00 */
[----:B---3--:R-:W-:-:S02]  /*18850*/  IMAD.MOV.U32 R22, RZ, RZ, R8 ;  /* 0x000000ffff167224 */ /* 0x008fc400078e0008 */
[----:B------:R-:W-:Y:S02]  /*18860*/  IMAD.MOV.U32 R23, RZ, RZ, R9 ;  /* 0x000000ffff177224 */ /* 0x000fe400078e0009 */
[----:B--2---:R-:W-:Y:S02]  /*18870*/  IMAD.MOV.U32 R20, RZ, RZ, R4 ;  /* 0x000000ffff147224 */ /* 0x004fe400078e0004 */
[----:B------:R-:W-:Y:S01]  /*18880*/  IMAD.MOV.U32 R21, RZ, RZ, R5 ;  /* 0x000000ffff157224 */ /* 0x000fe200078e0005 */
[----:B------:R-:W2:Y:S04]  /*18890*/  LDL.LU R4, [R1+0x2504] ;  /* 0x0025040001047983 */ /* 0x000ea80000300800 */
[----:B------:R-:W3:Y:S02]  /*188a0*/  LDL.LU R5, [R1+0x2500] ;  /* 0x0025000001057983 */ /* 0x000ee40000300800 */
[----:B------:R-:W-:Y:S02]  /*188b0*/  HMMA.1688.F32.TF32 R20, R16, R24, R20 ;  /* 0x000000181014723c */ /* 0x000fe40000081014 */
[----:B------:R-:W4:Y:S04]  /*188c0*/  LDL.LU R8, [R1+0x24fc] ;  /* 0x0024fc0001087983 */ /* 0x000f280000300800 */
[----:B------:R-:W5:Y:S04]  /*188d0*/  LDL.LU R9, [R1+0x24f8] ;  /* 0x0024f80001097983 */ /* 0x000f680000300800 */
[----:B------:R-:W-:Y:S04]  /*188e0*/  STL.64 [R1+0x2460], R18 ;  /* 0x0024601201007387 */ /* 0x000fe80000100a00 */
[----:B------:R1:W-:Y:S09]  /*188f0*/  STL.64 [R1+0x2458], R16 ;  /* 0x0024581001007387 */ /* 0x0003f20000100a00 */
[----:B------:R-:W-:Y:S04]  /*18900*/  STL.64 [R1+0x100], R20 ;  /* 0x0001001401007387 */ /* 0x000fe80000100a00 */
[----:B------:R-:W-:Y:S04]  /*18910*/  STL.64 [R1+0x108], R22 ;  /* 0x0001081601007387 */ /* 0x000fe80000100a00 */
[----:B-1----:R-:W2:Y:S04]  /*18920*/  LDL.LU R16, [R1+0x290] ;  /* 0x0002900001107983 */ /* 0x002ea80000300800 */
[----:B------:R-:W2:Y:S04]  /*18930*/  LDL.LU R17, [R1+0x294] ;  /* 0x0002940001117983 */ /* 0x000ea80000300800 */
[----:B------:R-:W2:Y:S04]  /*18940*/  LDL.LU R18, [R1+0x298] ;  /* 0x0002980001127983 */ /* 0x000ea80000300800 */
[----:B------:R-:W2:Y:S04]  /*18950*/  LDL.LU R19, [R1+0x29c] ;  /* 0x00029c0001137983 */ /* 0x000ea80000300800 */
[----:B------:R-:W2:Y:S04]  /*18960*/  LDL.LU R24, [R1+0x350] ;  /* 0x0003500001187983 */ /* 0x000ea80000300800 */
[----:B------:R-:W2:Y:S04]  /*18970*/  LDL.LU R25, [R1+0x354] ;  /* 0x0003540001197983 */ /* 0x000ea80000300800 */
[----:B------:R-:W2:Y:S04]  /*18980*/  LDL.LU R26, [R1+0x358] ;  /* 0x00035800011a7983 */ /* 0x000ea80000300800 */
[----:B------:R-:W2:Y:S04]  /*18990*/  LDL.LU R27, [R1+0x35c] ;  /* 0x00035c00011b7983 */ /* 0x000ea80000300800 */
[----:B--2---:R-:W-:Y:S04]  /*189a0*/  STL.64 [R1+0x24e0], R26 ;  /* 0x0024e01a01007387 */ /* 0x004fe80000100a00 */
[----:B------:R1:W-:Y:S04]  /*189b0*/  STL.64 [R1+0x24d8], R24 ;  /* 0x0024d81801007387 */ /* 0x0003e80000100a00 */
[----:B-1----:R-:W2:Y:S04]  /*189c0*/  LDL.LU R24, [R1+0x360] ;  /* 0x0003600001187983 */ /* 0x002ea80000300800 */
        /* <DEDUP_REMOVED lines=25> */
[----:B------:R3:W-:Y:S04]  /*18b60*/  STL.64 [R1+0x2470], R18 ;  /* 0x0024701201007387 */ /* 0x0007e80000100a00 */
[----:B------:R5:W-:Y:S01]  /*18b70*/  STL.64 [R1+0x2468], R16 ;  /* 0x0024681001007387 */ /* 0x000be20000100a00 */
[----:B---3--:R-:W-:-:S02]  /*18b80*/  IMAD.MOV.U32 R18, RZ, RZ, R5 ;  /* 0x000000ffff127224 */ /* 0x008fc400078e0005 */
[----:B------:R-:W-:Y:S02]  /*18b90*/  IMAD.MOV.U32 R19, RZ, RZ, R4 ;  /* 0x000000ffff137224 */ /* 0x000fe400078e0004 */
[----:B-----5:R-:W-:Y:S01]  /*18ba0*/  IMAD.MOV.U32 R16, RZ, RZ, R9 ;  /* 0x000000ffff107224 */ /* 0x020fe200078e0009 */
[----:B------:R-:W-:Y:S01]  /*18bb0*/  LDSM.16.M88.4 R4, [R0+0x58000] ;  /* 0x058000000004783b */ /* 0x000fe20000000200 */
[----:B----4-:R-:W-:-:S03]  /*18bc0*/  IMAD.MOV.U32 R17, RZ, RZ, R8 ;  /* 0x000000ffff117224 */ /* 0x010fc600078e0008 */
[----:B------:R-:W-:Y:S04]  /*18bd0*/  STL.64 [R1+0x2480], R18 ;  /* 0x0024801201007387 */ /* 0x000fe80000100a00 */
[----:B------:R-:W-:Y:S04]  /*18be0*/  STL.64 [R1+0x2478], R16 ;  /* 0x0024781001007387 */ /* 0x000fe80000100a00 */
[----:B------:R-:W1:Y:S04]  /*18bf0*/  LDSM.16.M88.4 R16, [R0+0x54000] ;  /* 0x054000000010783b */ /* 0x000e680000000200 */
[----:B------:R-:W-:Y:S04]  /*18c00*/  STL [R1+0x1e98], R0 ;  /* 0x001e980001007387 */ /* 0x000fe80000100800 */
[----:B------:R-:W3:Y:S01]  /*18c10*/  LDSM.16.M88.4 R8, [R0+0x5c000] ;  /* 0x05c000000008783b */ /* 0x000ee20000000200 */
[C---:B-1----:R-:W-:Y:S03]  /*18c20*/  HMMA.1688.F32.TF32 R24, R12.reuse, R16, R24 ;  /* 0x000000100c18723c */ /* 0x042fe60000081018 */
[----:B------:R-:W-:Y:S11]  /*18c30*/  STL.64 [R1+0x8], R18 ;  /* 0x0000081201007387 */ /* 0x000ff60000100a00 */
[----:B------:R-:W-:Y:S09]  /*18c40*/  @!UPT UIADD3 URZ, URZ, URZ, URZ ;  /* 0x0000003f3f3ff290 */ /* 0x000ff2000fffe03f */
        /* <DEDUP_REMOVED lines=9> */
[----:B-1----:R-:W3:Y:S04]  /*18ce0*/  LDL.LU.64 R26, [R1+0x24e0] ;  /* 0x0024e000011a7983 */ /* 0x002ee80000300a00 */
[----:B------:R-:W3:Y:S02]  /*18cf0*/  LDL.LU.64 R24, [R1+0x24d8] ;  /* 0x0024d80001187983 */ /* 0x000ee40000300a00 */
[----:B---3--:R-:W-:Y:S02]  /*18d00*/  HMMA.1688.F32.TF32 R12, R12, R8, R24 ;  /* 0x000000080c0c723c */ /* 0x008fe40000081018 */
[----:B------:R-:W2:Y:S04]  /*18d10*/  LDL.LU.64 R26, [R1+0x24d0] ;  /* 0x0024d000011a7983 */ /* 0x000ea80000300a00 */
[----:B------:R-:W2:Y:S11]  /*18d20*/  LDL.LU.64 R24, [R1+0x24c8] ;  /* 0x0024c80001187983 */ /* 0x000eb60000300a00 */
[----:B------:R-:W-:Y:S06]  /*18d30*/  @!UPT UIADD3 URZ, URZ, URZ, URZ ;  /* 0x0000003f3f3ff290 */ /* 0x000fec000fffe03f */
[----:B------:R1:W-:Y:S01]  /*18d40*/  STL.64 [R1+0xf0], R12 ;  /* 0x0000f00c01007387 */ /* 0x0003e20000100a00 */
[----:B------:R-:W-:-:S03]  /*18d50*/  IMAD.MOV.U32 R2, RZ, RZ, R15 ;  /* 0x000000ffff027224 */ /* 0x000fc600078e000f */
[----:B------:R3:W-:Y:S04]  /*18d60*/  STL [R1+0xf8], R14 ;  /* 0x0000f80e01007387 */ /* 0x0007e80000100800 */
[----:B-1----:R-:W4:Y:S04]  /*18d70*/  LDL.LU R12, [R1+0x150] ;  /* 0x00015000010c7983 */ /* 0x002f280000300800 */
[----:B------:R-:W4:Y:S04]  /*18d80*/  LDL.LU R13, [R1+0x154] ;  /* 0x00015400010d7983 */ /* 0x000f280000300800 */
[----:B---3--:R-:W3:Y:S04]  /*18d90*/  LDL.LU R14, [R1+0x158] ;  /* 0x00015800010e7983 */ /* 0x008ee80000300800 */
[----:B------:R-:W3:Y:S04]  /*18da0*/  LDL.LU R15, [R1+0x15c] ;  /* 0x00015c00010f7983 */ /* 0x000ee80000300800 */
[----:B---3--:R-:W-:Y:S04]  /*18db0*/  STL.64 [R1+0x2448], R14 ;  /* 0x0024480e01007387 */ /* 0x008fe80000100a00 */
[----:B----4-:R1:W-:Y:S04]  /*18dc0*/  STL.64 [R1+0x2440], R12 ;  /* 0x0024400c01007387 */ /* 0x0103e80000100a00 */
[----:B-1----:R-:W3:Y:S04]  /*18dd0*/  LDL.LU R12, [R1+0x180] ;  /* 0x00018000010c7983 */ /* 0x002ee80000300800 */
[----:B------:R-:W3:Y:S04]  /*18de0*/  LDL.LU R13, [R1+0x184] ;  /* 0x00018400010d7983 */ /* 0x000ee80000300800 */
[----:B------:R-:W4:Y:S04]  /*18df0*/  LDL.LU R14, [R1+0x188] ;  /* 0x00018800010e7983 */ /* 0x000f280000300800 */
[----:B------:R-:W4:Y:S01]  /*18e00*/  LDL.LU R15, [R1+0x18c] ;  /* 0x00018c00010f7983 */ /* 0x000f220000300800 */
[C---:B--2---:R-:W-:Y:S03]  /*18e10*/  HMMA.1688.F32.TF32 R20, R24.reuse, R16, R20 ;  /* 0x000000101814723c */ /* 0x044fe60000081014 */
[----:B----4-:R-:W-:Y:S04]  /*18e20*/  STL.64 [R1+0x2490], R14 ;  /* 0x0024900e01007387 */ /* 0x010fe80000100a00 */
        /* <DEDUP_REMOVED lines=8> */
[----:B------:R-:W3:Y:S02]  /*18eb0*/  LDL.LU.64 R20, [R1+0x24b8] ;  /* 0x0024b80001147983 */ /* 0x000ee40000300a00 */
[C---:B---3--:R-:W-:Y:S11]  /*18ec0*/  HMMA.1688.F32.TF32 R20, R24.reuse, R4, R20 ;  /* 0x000000041814723c */ /* 0x048ff60000081014 */
        /* <DEDUP_REMOVED lines=8> */
[----:B------:R-:W2:Y:S01]  /*18f50*/  LDL.LU.64 R20, [R1+0x2498] ;  /* 0x0024980001147983 */ /* 0x000ea20000300a00 */
[----:B------:R-:W-:-:S02]  /*18f60*/  IMAD.MOV.U32 R28, RZ, RZ, R16 ;  /* 0x000000ffff1c7224 */ /* 0x000fc400078e0010 */
[----:B------:R-:W-:Y:S11]  /*18f70*/  IMAD.MOV.U32 R0, RZ, RZ, R17 ;  /* 0x000000ffff007224 */ /* 0x000ff600078e0011 */
[----:B------:R-:W-:Y:S03]  /*18f80*/  @!UPT UIADD3 URZ, URZ, URZ, URZ ;  /* 0x0000003f3f3ff290 */ /* 0x000fe6000fffe03f */
[----:B------:R1:W-:Y:S04]  /*18f90*/  STL.64 [R1+0xc0], R24 ;  /* 0x0000c01801007387 */ /* 0x0003e80000100a00 */
[----:B------:R3:W-:Y:S04]  /*18fa0*/  STL.64 [R1+0xc8], R26 ;  /* 0x0000c81a01007387 */ /* 0x0007e80000100a00 */
[----:B-1----:R-:W4:Y:S04]  /*18fb0*/  LDL.LU R24, [R1+0x170] ;  /* 0x0001700001187983 */ /* 0x002f280000300800 */
[----:B------:R-:W4:Y:S04]  /*18fc0*/  LDL.LU R25, [R1+0x174] ;  /* 0x0001740001197983 */ /* 0x000f280000300800 */
[----:B---3--:R-:W4:Y:S04]  /*18fd0*/  LDL.LU R26, [R1+0x178] ;  /* 0x00017800011a7983 */ /* 0x008f280000300800 */
[----:B------:R-:W4:Y:S01]  /*18fe0*/  LDL.LU R27, [R1+0x17c] ;  /* 0x00017c00011b7983 */ /* 0x000f220000300800 */
[C---:B--2---:R-:W-:Y:S11]  /*18ff0*/  HMMA.1688.F32.TF32 R12, R20.reuse, R16, R12 ;  /* 0x00000010140c723c */ /* 0x044ff6000008100c */
[----:B------:R-:W-:Y:S11]  /*19000*/  @!UPT UIADD3 URZ, URZ, URZ, URZ ;  /* 0x0000003f3f3ff290 */ /* 0x000ff6000fffe03f */
[----:B------:R-:W-:Y:S01]  /*19010*/  @!UPT UIADD3 URZ, URZ, URZ, URZ ;  /* 0x0000003f3f3ff290 */ /* 0x000fe2000fffe03f */
[----:B------:R-:W-:Y:S04]  /*19020*/  STL.64 [R1+0xb0], R12 ;  /* 0x0000b00c01007387 */ /* 0x000fe80000100a00 */
[----:B------:R1:W-:Y:S04]  /*19030*/  STL.64 [R1+0xb8], R14 ;  /* 0x0000b80e01007387 */ /* 0x0003e80000100a00 */
[----:B-1----:R-:W2:Y:S04]  /*19040*/  LDL.LU.64 R14, [R1+0x2490] ;  /* 0x00249000010e7983 */ /* 0x002ea80000300a00 */
[----:B------:R-:W2:Y:S04]  /*19050*/  LDL.LU.64 R12, [R1+0x2488] ;  /* 0x00248800010c7983 */ /* 0x000ea80000300a00 */
[----:B------:R-:W3:Y:S04]  /*19060*/  LDL.LU.64 R18, [R1+0x2480] ;  /* 0x0024800001127983 */ /* 0x000ee80000300a00 */
[----:B------:R-:W3:Y:S02]  /*19070*/  LDL.LU.64 R16, [R1+0x2478] ;  /* 0x0024780001107983 */ /* 0x000ee40000300a00 */
[----:B---3--:R-:W-:Y:S11]  /*19080*/  HMMA.1688.F32.TF32 R16, R20, R4, R16 ;  /* 0x000000041410723c */ /* 0x008ff60000081010 */
[----:B------:R-:W-:Y:S11]  /*19090*/  @!UPT UIADD3 URZ, URZ, URZ, URZ ;  /* 0x0000003f3f3ff290 */ /* 0x000ff6000fffe03f */
[----:B------:R-:W-:Y:S01]  /*190a0*/  @!UPT UIADD3 URZ, URZ, URZ, URZ ;  /* 0x0000003f3f3ff290 */ /* 0x000fe2000fffe03f */
[----:B------:R-:W-:Y:S01]  /*190b0*/  STL.64 [R1+0xa0], R16 ;  /* 0x0000a01001007387 */ /* 0x000fe20000100a00 */
[----:B------:R-:W-:-:S03]  /*190c0*/  IMAD.MOV.U32 R3, RZ, RZ, R18 ;  /* 0x000000ffff037224 */ /* 0x000fc600078e0012 */
[----:B------:R1:W-:Y:S04]  /*190d0*/  STL [R1+0xac], R19 ;  /* 0x0000ac1301007387 */ /* 0x0003e80000100800 */
[----:B-1----:R-:W3:Y:S04]  /*190e0*/  LDL.LU.64 R18, [R1+0x2470] ;  /* 0x0024700001127983 */ /* 0x002ee80000300a00 */
[----:B------:R-:W3:Y:S04]  /*190f0*/  LDL.LU.64 R16, [R1+0x2468] ;  /* 0x0024680001107983 */ /* 0x000ee80000300a00 */
[----:B------:R-:W-:Y:S01]  /*19100*/  STL [R1+0x2318], R3 ;  /* 0x0023180301007387 */ /* 0x000fe20000100800 */
[----:B---3--:R-:W-:Y:S03]  /*19110*/  HMMA.1688.F32.TF32 R20, R20, R8, R16 ;  /* 0x000000081414723c */ /* 0x008fe60000081010 */
[----:B------:R-:W2:Y:S04]  /*19120*/  LDL.LU.64 R18, [R1+0x2460] ;  /* 0x0024600001127983 */ /* 0x000ea80000300a00 */
[----:B------:R-:W2:Y:S11]  /*19130*/  LDL.LU.64 R16, [R1+0x2458] ;  /* 0x0024580001107983 */ /* 0x000eb60000300a00 */
[----:B------:R-:W-:Y:S05]  /*19140*/  @!UPT UIADD3 URZ, URZ, URZ, URZ ;  /* 0x0000003f3f3ff290 */ /* 0x000fea000fffe03f */
[----:B------:R1:W-:Y:S04]  /*19150*/  STL.64 [R1+0x90], R20 ;  /* 0x0000901401007387 */ /* 0x0003e80000100a00 */
[----:B------:R2:W-:Y:S01]  /*19160*/  STL.64 [R1+0x98], R22 ;  /* 0x0000981601007387 */ /* 0x0005e20000100a00 */
[----:B-1----:R-:W-:Y:S02]  /*19170*/  IMAD.MOV.U32 R20, RZ, RZ, R28 ;  /* 0x000000ffff147224 */ /* 0x002fe400078e001c */
[----:B------:R-:W-:Y:S01]  /*19180*/  IMAD.MOV.U32 R21, RZ, RZ, R0 ;  /* 0x000000ffff157224 */ /* 0x000fe200078e0000 */
[----:B------:R-:W3:Y:S06]  /*19190*/  LDL.LU R28, [R1+0x2450] ;  /* 0x00245000011c7983 */ /* 0x000eec0000300800 */
[C---:B--2---:R-:W-:Y:S01]  /*191a0*/  HMMA.1688.F32.TF32 R20, R16.reuse, R20, R12 ;  /* 0x000000141014723c */ /* 0x044fe2000008100c */
[----:B------:R-:W2:Y:S04]  /*191b0*/  LDL.LU.64 R14, [R1+0x2448] ;  /* 0x00244800010e7983 */ /* 0x000ea80000300a00 */
[----:B------:R-:W2:Y:S11]  /*191c0*/  LDL.LU.64 R12, [R1+0x2440] ;  /* 0x00244000010c7983 */ /* 0x000eb60000300a00 */
[----:B------:R-:W-:Y:S07]  /*191d0*/  @!UPT UIADD3 URZ, URZ, URZ, URZ ;  /* 0x0000003f3f3ff290 */ /* 0x000fee000fffe03f */
[----:B------:R-:W-:Y:S04]  /*191e0*/  STL.64 [R1+0x80], R20 ;  /* 0x0000801401007387 */ /* 0x000fe80000100a00 */
[----:B------:R4:W-:Y:S02]  /*191f0*/  STL.64 [R1+0x88], R22 ;  /* 0x0000881601007387 */ /* 0x0009e40000100a00 */
[C---:B----4-:R-:W-:Y:S02]  /*19200*/  HMMA.1688.F32.TF32 R20, R16.reuse, R4, R24 ;  /* 0x000000041014723c */ /* 0x050fe40000081018 */
[----:B------:R1:W-:Y:S11]  /*19210*/  STL.64 [R1+0x23d0], R6 ;  /* 0x0023d00601007387 */ /* 0x0003f60000100a00 */
[----:B------:R-:W-:Y:S10]  /*19220*/  @!UPT UIADD3 URZ, URZ, URZ, URZ ;  /* 0x0000003f3f3ff290 */ /* 0x000ff4000fffe03f */
[----:B------:R-:W-:Y:S04]  /*19230*/  STL.64 [R1+0x70], R20 ;  /* 0x0000701401007387 */ /* 0x000fe80000100a00 */
[----:B------:R-:W-:Y:S01]  /*19240*/  STL.64 [R1+0x78], R22 ;  /* 0x0000781601007387 */ /* 0x000fe20000100a00 */
[----:B--2---:R-:W-:Y:S11]  /*19250*/  HMMA.1688.F32.TF32 R12, R16, R8, R12 ;  /* 0x00000008100c723c */ /* 0x004ff6000008100c */
[----:B------:R-:W-:Y:S11]  /*19260*/  @!UPT UIADD3 URZ, URZ, URZ, URZ ;  /* 0x0000003f3f3ff290 */ /* 0x000ff6000fffe03f */
[----:B------:R-:W-:Y:S01]  /*19270*/  @!UPT UIADD3 URZ, URZ, URZ, URZ ;  /* 0x0000003f3f3ff290 */ /* 0x000fe2000fffe03f */
[----:B------:R-:W-:Y:S04]  /*19280*/  STL.64 [R1+0x60], R12 ;  /* 0x0000600c01007387 */ /* 0x000fe80000100a00 */
[----:B-1----:R-:W2:Y:S04]  /*19290*/  LDL R6, [R1+0x18] ;  /* 0x0000180001067983 */ /* 0x002ea80000100800 */
[----:B------:R-:W2:Y:S01]  /*192a0*/  LDL R7, [R1+0x1c] ;  /* 0x00001c0001077983 */ /* 0x000ea20000100800 */
[----:B------:R-:W-:Y:S02]  /*192b0*/  IMAD.MOV.U32 R9, RZ, RZ, R14 ;  /* 0x000000ffff097224 */ /* 0x000fe400078e000e */
[----:B------:R-:W-:Y:S01]  /*192c0*/  IMAD.MOV.U32 R8, RZ, RZ, R15 ;  /* 0x000000ffff087224 */ /* 0x000fe200078e000f */
[----:B--2---:R-:W-:Y:S04]  /*192d0*/  STL.64 [R1+0x23e0], R6 ;  /* 0x0023e00601007387 */ /* 0x004fe80000100a00 */
[----:B------:R1:W-:Y:S04]  /*192e0*/  STL.64 [R1+0x23c0], R10 ;  /* 0x0023c00a01007387 */ /* 0x0003e80000100a00 */
[----:B------:R2:W-:Y:S01]  /*192f0*/  STL.64 [R1+0x23b8], R8 ;  /* 0x0023b80801007387 */ /* 0x0005e20000100a00 */
[----:B-1----:R-:W-:-:S03]  /*19300*/  IMAD.MOV.U32 R10, RZ, RZ, R29 ;  /* 0x000000ffff0a7224 */ /* 0x002fc600078e001d */
[----:B--2---:R-:W2:Y:S01]  /*19310*/  LDL.LU R8, [R1+0x130] ;  /* 0x0001300001087983 */ /* 0x004ea20000300800 */
[----:B---3--:R-:W-:-:S03]  /*19320*/  IMAD.MOV.U32 R9, RZ, RZ, R28 ;  /* 0x000000ffff097224 */ /* 0x008fc600078e001c */
[----:B------:R-:W3:Y:S04]  /*19330*/  LDL.LU R28, [R1+0x243c] ;  /* 0x00243c00011c7983 */ /* 0x000ee80000300800 */
[----:B------:R-:W4:Y:S04]  /*19340*/  LDL.LU R29, [R1+0x2438] ;  /* 0x00243800011d7983 */ /* 0x000f280000300800 */
[----:B------:R-:W5:Y:S04]  /*19350*/  LDL.LU R11, [R1+0x13c] ;  /* 0x00013c00010b7983 */ /* 0x000f680000300800 */
[----:B-----5:R-:W-:Y:S04]  /*19360*/  STL.64 [R1+0x23f0], R10 ;  /* 0x0023f00a01007387 */ /* 0x020fe80000100a00 */
[----:B--2---:R-:W-:Y:S04]  /*19370*/  STL.64 [R1+0x23e8], R8 ;  /* 0x0023e80801007387 */ /* 0x004fe80000100a00 */
[----:B------:R-:W2:Y:S04]  /*19380*/  LDL.LU R4, [R1+0x140] ;  /* 0x0001400001047983 */ /* 0x000ea80000300800 */
[----:B------:R-:W2:Y:S01]  /*19390*/  LDL.LU R5, [R1+0x144] ;  /* 0x0001440001057983 */ /* 0x000ea20000300800 */
[----:B---3--:R-:W-:-:S02]  /*193a0*/  IMAD.MOV.U32 R6, RZ, RZ, R28 ;  /* 0x000000ffff067224 */ /* 0x008fc400078e001c */
[----:B----4-:R-:W-:Y:S01]  /*193b0*/  IMAD.MOV.U32 R7, RZ, RZ, R29 ;  /* 0x000000ffff077224 */ /* 0x010fe200078e001d */
[----:B------:R-:W3:Y:S04]  /*193c0*/  LDL.LU R28, [R1+0x2434] ;  /* 0x00243400011c7983 */ /* 0x000ee80000300800 */
[----:B------:R-:W4:Y:S04]  /*193d0*/  LDL.LU R29, [R1+0x2430] ;  /* 0x00243000011d7983 */ /* 0x000f280000300800 */
[----:B------:R1:W-:Y:S04]  /*193e0*/  STL.64 [R1+0x2400], R6 ;  /* 0x0024000601007387 */ /* 0x0003e80000100a00 */
[----:B--2---:R-:W-:Y:S04]  /*193f0*/  STL.64 [R1+0x23f8], R4 ;  /* 0x0023f80401007387 */ /* 0x004fe80000100a00 */
[----:B-1----:R-:W2:Y:S04]  /*19400*/  LDL.64 R6, [R1+0x48] ;  /* 0x0000480001067983 */ /* 0x002ea80000100a00 */
[----:B--2---:R-:W-:Y:S04]  /*19410*/  STL.64 [R1+0x2410], R6 ;  /* 0x0024100601007387 */ /* 0x004fe80000100a00 */
[----:B------:R-:W2:Y:S04]  /*19420*/  LDL.64 R10, [R1+0x38] ;  /* 0x00003800010a7983 */ /* 0x000ea80000100a00 */
[----:B--2---:R4:W-:Y:S04]  /*19430*/  STL.64 [R1+0x2408], R10 ;  /* 0x0024080a01007387 */ /* 0x0049e80000100a00 */
[----:B------:R-:W2:Y:S04]  /*19440*/  LDL.LU R8, [R1+0x1a0] ;  /* 0x0001a00001087983 */ /* 0x000ea80000300800 */
[----:B------:R-:W2:Y:S01]  /*19450*/  LDL.LU R9, [R1+0x1a4] ;  /* 0x0001a40001097983 */ /* 0x000ea20000300800 */
[----:B----4-:R-:W-:-:S03]  /*19460*/  IMAD.MOV.U32 R10, RZ, RZ, R29 ;  /* 0x000000ffff0a7224 */ /* 0x010fc600078e001d */
[----:B------:R-:W4:Y:S01]  /*19470*/  LDL.LU R29, [R1+0x242c] ;  /* 0x00242c00011d7983 */ /* 0x000f220000300800 */
[----:B---3--:R-:W-:-:S03]  /*19480*/  IMAD.MOV.U32 R11, RZ, RZ, R28 ;  /* 0x000000ffff0b7224 */ /* 0x008fc600078e001c */
[----:B------:R-:W3:Y:S04]  /*19490*/  LDL.LU R28, [R1+0x2428] ;  /* 0x00242800011c7983 */ /* 0x000ee80000300800 */
[----:B------:R-:W-:Y:S04]  /*194a0*/  STL.64 [R1+0x2420], R10 ;  /* 0x0024200a01007387 */ /* 0x000fe80000100a00 */
[----:B--2---:R1:W-:Y:S04]  /*194b0*/  STL.64 [R1+0x2418], R8 ;  /* 0x0024180801007387 */ /* 0x0043e80000100a00 */
[----:B----4-:R-:W-:Y:S04]  /*194c0*/  LDS R13, [R29+0x6000] ;  /* 0x006000001d0d7984 */ /* 0x010fe80000000800 */
[----:B---3--:R-:W-:Y:S04]  /*194d0*/  LDS R12, [R28+0x6000] ;  /* 0x006000001c0c7984 */ /* 0x008fe80000000800 */
[----:B-1----:R-:W2:Y:S04]  /*194e0*/  LDL.LU R8, [R1+0x1f0] ;  /* 0x0001f00001087983 */ /* 0x002ea80000300800 */
[----:B------:R-:W2:Y:S04]  /*194f0*/  LDL.LU R9, [R1+0x1f4] ;  /* 0x0001f40001097983 */ /* 0x000ea80000300800 */
[----:B------:R-:W2:Y:S04]  /*19500*/  LDL.LU R10, [R1+0x1f8] ;  /* 0x0001f800010a7983 */ /* 0x000ea80000300800 */
[----:B------:R-:W2:Y:S04]  /*19510*/  LDL.LU R11, [R1+0x1fc] ;  /* 0x0001fc00010b7983 */ /* 0x000ea80000300800 */
[----:B------:R-:W2:Y:S04]  /*19520*/  LDL.64 R6, [R1+0x58] ;  /* 0x0000580001067983 */ /* 0x000ea80000100a00 */
[----:B------:R-:W-:Y:S04]  /*19530*/  LDS R14, [R28+0x7000] ;  /* 0x007000001c0e7984 */ /* 0x000fe80000000800 */
[----:B------:R-:W-:Y:S04]  /*19540*/  LDS R15, [R29+0x7000] ;  /* 0x007000001d0f7984 */ /* 0x000fe80000000800 */
[----:B------:R-:W-:Y:S04]  /*19550*/  LDS R18, [R28+0x7100] ;  /* 0x007100001c127984 */ /* 0x000fe80000000800 */
[----:B------:R-:W1:Y:S04]  /*19560*/  LDS R19, [R29+0x7100] ;  /* 0x007100001d137984 */ /* 0x000e680000000800 */
[----:B------:R-:W-:Y:S04]  /*19570*/  LDS R16, [R28+0x6100] ;  /* 0x006100001c107984 */ /* 0x000fe80000000800 */
[----:B------:R-:W3:Y:S04]  /*19580*/  LDS R17, [R29+0x6100] ;  /* 0x006100001d117984 */ /* 0x000ee80000000800 */
[----:B------:R-:W-:Y:S04]  /*19590*/  LDS R22, [R28+0x7200] ;  /* 0x007200001c167984 */ /* 0x000fe80000000800 */
[----:B------:R-:W4:Y:S04]  /*195a0*/  LDS R23, [R29+0x7200] ;  /* 0x007200001d177984 */ /* 0x000f280000000800 */
[----:B------:R-:W-:Y:S04]  /*195b0*/  LDS R20, [R28+0x6200] ;  /* 0x006200001c147984 */ /* 0x000fe80000000800 */
[----:B------:R-:W5:Y:S04]  /*195c0*/  LDS R21, [R29+0x6200] ;  /* 0x006200001d157984 */ /* 0x000f680000000800 */
[----:B------:R-:W-:Y:S04]  /*195d0*/  LDS R26, [R28+0x7300] ;  /* 0x007300001c1a7984 */ /* 0x000fe80000000800 */
[----:B------:R-:W4:Y:S04]  /*195e0*/  LDS R27, [R29+0x7300] ;  /* 0x007300001d1b7984 */ /* 0x000f280000000800 */
[----:B------:R-:W-:Y:S04]  /*195f0*/  LDS R24, [R28+0x6300] ;  /* 0x006300001c187984 */ /* 0x000fe80000000800 */
[----:B------:R-:W5:Y:S04]  /*19600*/  LDS R25, [R29+0x6300] ;  /* 0x006300001d197984 */ /* 0x000f680000000800 */
[----:B-1----:R-:W-:Y:S04]  /*19610*/  STL.64 [R1+0x23b0], R18 ;  /* 0x0023b01201007387 */ /* 0x002fe80000100a00 */
[----:B---3--:R1:W-:Y:S04]  /*19620*/  STL.64 [R1+0x23a8], R16 ;  /* 0x0023a81001007387 */ /* 0x0083e80000100a00 */
[----:B-1----:R-:W3:Y:S04]  /*19630*/  LDL.LU R16, [R1+0x160] ;  /* 0x0001600001107983 */ /* 0x002ee80000300800 */
[----:B------:R-:W3:Y:S04]  /*19640*/  LDL.LU R17, [R1+0x164] ;  /* 0x0001640001117983 */ /* 0x000ee80000300800 */
[----:B------:R-:W3:Y:S04]  /*19650*/  LDL.LU R18, [R1+0x168] ;  /* 0x0001680001127983 */ /* 0x000ee80000300800 */
[----:B------:R-:W3:Y:S04]  /*19660*/  LDL.LU R19, [R1+0x16c] ;  /* 0x00016c0001137983 */ /* 0x000ee80000300800 */
[----:B----4-:R1:W-:Y:S04]  /*19670*/  STL.64 [R1+0x2328], R22 ;  /* 0x0023281601007387 */ /* 0x0103e80000100a00 */
[----:B-----5:R-:W-:Y:S04]  /*19680*/  STL.64 [R1+0x2320], R20 ;  /* 0x0023201401007387 */ /* 0x020fe80000100a00 */
[----:B-1----:R-:W4:Y:S04]  /*19690*/  LDL R22, [R1+0x8] ;  /* 0x0000080001167983 */ /* 0x002f280000100800 */
[----:B------:R-:W4:Y:S04]  /*196a0*/  LDL R23, [R1+0xc] ;  /* 0x00000c0001177983 */ /* 0x000f280000100800 */
[----:B------:R-:W-:Y:S04]  /*196b0*/  STL [R1+0x2338], R28 ;  /* 0x0023381c01007387 */ /* 0x000fe80000100800 */
[----:B------:R1:W-:Y:S04]  /*196c0*/  STL.64 [R1+0x2298], R26 ;  /* 0x0022981a01007387 */ /* 0x0003e80000100a00 */
[----:B------:R-:W-:Y:S04]  /*196d0*/  STL.64 [R1+0x2290], R24 ;  /* 0x0022901801007387 */ /* 0x000fe80000100a00 */
[----:B-1----:R-:W5:Y:S04]  /*196e0*/  LDL R26, [R1+0x28] ;  /* 0x00002800011a7983 */ /* 0x002f680000100800 */
[----:B------:R-:W5:Y:S04]  /*196f0*/  LDL R27, [R1+0x2c] ;  /* 0x00002c00011b7983 */ /* 0x000f680000100800 */
[----:B------:R-:W-:Y:S01]  /*19700*/  STL [R1+0x21fc], R29 ;  /* 0x0021fc1d01007387 */ /* 0x000fe20000100800 */
[----:B--2---:R-:W-:Y:S01]  /*19710*/  HMMA.1688.F32.TF32 R8, R12, R6, R8 ;  /* 0x000000060c08723c */ /* 0x004fe20000081008 */
[----:B------:R-:W-:-:S02]  /*19720*/  IMAD.MOV.U32 R3, RZ, RZ, R6 ;  /* 0x000000ffff037224 */ /* 0x000fc400078e0006 */
[----:B------:R-:W-:Y:S11]  /*19730*/  IMAD.MOV.U32 R0, RZ, RZ, R7 ;  /* 0x000000ffff007224 */ /* 0x000ff600078e0007 */
[----:B------:R-:W-:Y:S09]  /*19740*/  @!UPT UIADD3 URZ, URZ, URZ, URZ ;  /* 0x0000003f3f3ff290 */ /* 0x000ff2000fffe03f */
[----:B------:R-:W-:Y:S04]  /*19750*/  STL.64 [R1+0x1f0], R8 ;  /* 0x0001f00801007387 */ /* 0x000fe80000100a00 */
[----:B------:R1:W-:Y:S04]  /*19760*/  STL.64 [R1+0x1f8], R10 ;  /* 0x0001f80a01007387 */ /* 0x0003e80000100a00 */
[----:B-1----:R-:W2:Y:S04]  /*19770*/  LDL.LU.64 R10, [R1+0x2420] ;  /* 0x00242000010a7983 */ /* 0x002ea80000300a00 */
[----:B------:R-:W2:Y:S04]  /*19780*/  LDL.LU.64 R8, [R1+0x2418] ;  /* 0x0024180001087983 */ /* 0x000ea80000300a00 */
[----:B------:R-:W2:Y:S02]  /*19790*/  LDL.LU.64 R6, [R1+0x2410] ;  /* 0x0024100001067983 */ /* 0x000ea40000300a00 */
[----:B--2---:R-:W-:Y:S11]  /*197a0*/  HMMA.1688.F32.TF32 R8, R12, R6, R8 ;  /* 0x000000060c08723c */ /* 0x004ff60000081008 */
[----:B------:R-:W-:Y:S11]  /*197b0*/  @!UPT UIADD3 URZ, URZ, URZ, URZ ;  /* 0x0000003f3f3ff290 */ /* 0x000ff6000fffe03f */
[----:B------:R-:W-:Y:S01]  /*197c0*/  @!UPT UIADD3 URZ, URZ, URZ, URZ ;  /* 0x0000003f3f3ff290 */ /* 0x000fe2000fffe03f */
[----:B------:R-:W-:Y:S04]  /*197d0*/  STL.64 [R1+0x170], R8 ;  /* 0x0001700801007387 */ /* 0x000fe80000100a00 */
[----:B------:R1:W-:Y:S04]  /*197e0*/  STL.64 [R1+0x178], R10 ;  /* 0x0001780a01007387 */ /* 0x0003e80000100a00 */
[----:B-1----:R-:W3:Y:S01]  /*197f0*/  LDL.LU.64 R10, [R1+0x2408] ;  /* 0x00240800010a7983 */ /* 0x002ee20000300a00 */
[----:B------:R-:W-:Y:S02]  /*19800*/  IMAD.MOV.U32 R21, RZ, RZ, R6 ;  /* 0x000000ffff157224 */ /* 0x000fe400078e0006 */
[----:B------:R-:W-:-:S02]  /*19810*/  IMAD.MOV.U32 R20, RZ, RZ, R7 ;  /* 0x000000ffff147224 */ /* 0x000fc400078e0007 */
[----:B------:R-:W5:Y:S04]  /*19820*/  LDL.LU.64 R6, [R1+0x2400] ;  /* 0x0024000001067983 */ /* 0x000f680000300a00 */
[----:B------:R-:W5:Y:S01]  /*19830*/  LDL.LU.64 R4, [R1+0x23f8] ;  /* 0x0023f80001047983 */ /* 0x000f620000300a00 */
[C---:B---3--:R-:W-:Y:S08]  /*19840*/  HMMA.1688.F32.TF32 R16, R12.reuse, R10, R16 ;  /* 0x0000000a0c10723c */ /* 0x048ff00000081010 */
[C---:B-----5:R-:W-:Y:S11]  /*19850*/  HMMA.1688.F32.TF32 R24, R12.reuse, R26, R4 ;  /* 0x0000001a0c18723c */ /* 0x060ff60000081004 */
[----:B------:R-:W-:Y:S04]  /*19860*/  @!UPT UIADD3 URZ, URZ, URZ, URZ ;  /* 0x0000003f3f3ff290 */ /* 0x000fe8000fffe03f */
[----:B------:R1:W-:Y:S04]  /*19870*/  STL.64 [R1+0x150], R16 ;  /* 0x0001501001007387 */ /* 0x0003e80000100a00 */
[----:B------:R-:W-:Y:S01]  /*19880*/  STL.64 [R1+0x158], R18 ;  /* 0x0001581201007387 */ /* 0x000fe20000100a00 */
[----:B-1----:R-:W-:Y:S02]  /*19890*/  IMAD.MOV.U32 R17, RZ, RZ, R10 ;  /* 0x000000ffff117224 */ /* 0x002fe400078e000a */
[----:B------:R-:W-:Y:S02]  /*198a0*/  IMAD.MOV.U32 R16, RZ, RZ, R11 ;  /* 0x000000ffff107224 */ /* 0x000fe400078e000b */
[----:B------:R-:W2:Y:S04]  /*198b0*/  LDL.LU.64 R10, [R1+0x23f0] ;  /* 0x0023f000010a7983 */ /* 0x000ea80000300a00 */
[----:B------:R-:W2:Y:S04]  /*198c0*/  LDL.LU.64 R8, [R1+0x23e8] ;  /* 0x0023e80001087983 */ /* 0x000ea80000300a00 */
[----:B------:R-:W2:Y:S04]  /*198d0*/  LDL.LU.64 R6, [R1+0x23e0] ;  /* 0x0023e00001067983 */ /* 0x000ea80000300a00 */
[----:B------:R1:W-:Y:S04]  /*198e0*/  STL.64 [R1+0x140], R24 ;  /* 0x0001401801007387 */ /* 0x0003e80000100a00 */
[----:B------:R3:W-:Y:S04]  /*198f0*/  STL.64 [R1+0x148], R26 ;  /* 0x0001481a01007387 */ /* 0x0007e80000100a00 */
[----:B-1----:R-:W5:Y:S01]  /*19900*/  LDL.LU R24, [R1+0xe0] ;  /* 0x0000e00001187983 */ /* 0x002f620000300800 */
[C---:B--2---:R-:W-:Y:S11]  /*19910*/  HMMA.1688.F32.TF32 R4, R12.reuse, R6, R8 ;  /* 0x000000060c04723c */ /* 0x044ff60000081008 */
[----:B------:R-:W-:Y:S11]  /*19920*/  @!UPT UIADD3 URZ, URZ, URZ, URZ ;  /* 0x0000003f3f3ff290 */ /* 0x000ff6000fffe03f */
[----:B------:R-:W-:Y:S01]  /*19930*/  @!UPT UIADD3 URZ, URZ, URZ, URZ ;  /* 0x0000003f3f3ff290 */ /* 0x000fe2000fffe03f */
[----:B------:R1:W-:Y:S04]  /*19940*/  STL.64 [R1+0x130], R4 ;  /* 0x0001300401007387 */ /* 0x0003e80000100a00 */
[----:B------:R2:W-:Y:S04]  /*19950*/  STL.64 [R1+0x138], R6 ;  /* 0x0001380601007387 */ /* 0x0005e80000100a00 */
[----:B------:R-:W5:Y:S04]  /*19960*/  LDL.LU R25, [R1+0xe4] ;  /* 0x0000e40001197983 */ /* 0x000f680000300800 */
[----:B---3--:R-:W3:Y:S04]  /*19970*/  LDL.LU R26, [R1+0xe8] ;  /* 0x0000e800011a7983 */ /* 0x008ee80000300800 */
[----:B------:R-:W3:Y:S04]  /*19980*/  LDL.LU R27, [R1+0xec] ;  /* 0x0000ec00011b7983 */ /* 0x000ee80000300800 */
[----:B-1----:R-:W4:Y:S04]  /*19990*/  LDL.LU R4, [R1+0x120] ;  /* 0x0001200001047983 */ /* 0x002f280000300800 */
[----:B------:R-:W4:Y:S04]  /*199a0*/  LDL.LU R5, [R1+0x124] ;  /* 0x0001240001057983 */ /* 0x000f280000300800 */
[----:B--2---:R-:W4:Y:S04]  /*199b0*/  LDL.LU R6, [R1+0x128] ;  /* 0x0001280001067983 */ /* 0x004f280000300800 */
[----:B------:R-:W4:Y:S04]  /*199c0*/  LDL.LU R7, [R1+0x12c] ;  /* 0x00012c0001077983 */ /* 0x000f280000300800 */
[----:B---3--:R-:W-:Y:S04]  /*199d0*/  STL.64 [R1+0x2348], R26 ;  /* 0x0023481a01007387 */ /* 0x008fe80000100a00 */
[----:B-----5:R1:W-:Y:S04]  /*199e0*/  STL.64 [R1+0x2340], R24 ;  /* 0x0023401801007387 */ /* 0x0203e80000100a00 */
        /* <DEDUP_REMOVED lines=10> */
[----:B------:R-:W5:Y:S04]  /*19a90*/  LDL.LU R8, [R1+0x110] ;  /* 0x0001100001087983 */ /* 0x000f680000300800 */
[----:B------:R-:W5:Y:S04]  /*19aa0*/  LDL.LU R9, [R1+0x114] ;  /* 0x0001140001097983 */ /* 0x000f680000300800 */
[----:B------:R-:W5:Y:S04]  /*19ab0*/  LDL.LU R10, [R1+0x118] ;  /* 0x00011800010a7983 */ /* 0x000f680000300800 */
[----:B------:R-:W5:Y:S01]  /*19ac0*/  LDL.LU R11, [R1+0x11c] ;  /* 0x00011c00010b7983 */ /* 0x000f620000300800 */
[----:B------:R-:W-:Y:S01]  /*19ad0*/  IMAD.MOV.U32 R19, RZ, RZ, R2 ;  /* 0x000000ffff137224 */ /* 0x000fe200078e0002 */
[----:B----4-:R-:W-:Y:S02]  /*19ae0*/  HMMA.1688.F32.TF32 R4, R12, R22, R4 ;  /* 0x000000160c04723c */ /* 0x010fe40000081004 */
[----:B---3--:R1:W-:Y:S04]  /*19af0*/  STL.64 [R1+0x2368], R26 ;  /* 0x0023681a01007387 */ /* 0x0083e80000100a00 */
[----:B--2---:R-:W-:Y:S01]  /*19b00*/  STL.64 [R1+0x2360], R24 ;  /* 0x0023601801007387 */ /* 0x004fe20000100a00 */
[----:B-1----:R-:W-:-:S02]  /*19b10*/  IMAD.MOV.U32 R27, RZ, RZ, R16 ;  /* 0x000000ffff1b7224 */ /* 0x002fc400078e0010 */
[----:B------:R-:W-:Y:S01]  /*19b20*/  IMAD.MOV.U32 R26, RZ, RZ, R17 ;  /* 0x000000ffff1a7224 */ /* 0x000fe200078e0011 */
[----:B------:R-:W2:Y:S04]  /*19b30*/  LDL.LU R16, [R1+0xf0] ;  /* 0x0000f00001107983 */ /* 0x000ea80000300800 */
[----:B------:R-:W2:Y:S04]  /*19b40*/  LDL.LU R17, [R1+0xf4] ;  /* 0x0000f40001117983 */ /* 0x000ea80000300800 */
[----:B------:R-:W2:Y:S04]  /*19b50*/  LDL.LU R18, [R1+0xf8] ;  /* 0x0000f80001127983 */ /* 0x000ea80000300800 */
[----:B------:R-:W3:Y:S04]  /*19b60*/  LDL.LU R2, [R1+0x23d8] ;  /* 0x0023d80001027983 */ /* 0x000ee80000300800 */
[----:B------:R1:W-:Y:S02]  /*19b70*/  STL.64 [R1+0x2378], R26 ;  /* 0x0023781a01007387 */ /* 0x0003e40000100a00 */
[----:B-1----:R-:W-:-:S02]  /*19b80*/  IMAD.MOV.U32 R26, RZ, RZ, R21 ;  /* 0x000000ffff1a7224 */ /* 0x002fc400078e0015 */
[----:B------:R-:W-:-:S05]  /*19b90*/  IMAD.MOV.U32 R27, RZ, RZ, R20 ;  /* 0x000000ffff1b7224 */ /* 0x000fca00078e0014 */
[----:B------:R-:W-:Y:S04]  /*19ba0*/  STL.64 [R1+0x2390], R26 ;  /* 0x0023901a01007387 */ /* 0x000fe80000100a00 */
[----:B------:R-:W-:Y:S04]  /*19bb0*/  STL.64 [R1+0x120], R4 ;  /* 0x0001200401007387 */ /* 0x000fe80000100a00 */
[----:B------:R1:W-:Y:S04]  /*19bc0*/  STL.64 [R1+0x128], R6 ;  /* 0x0001280601007387 */ /* 0x0003e80000100a00 */
[----:B-1----:R-:W5:Y:S04]  /*19bd0*/  LDL.LU.64 R6, [R1+0x23d0] ;  /* 0x0023d00001067983 */ /* 0x002f680000300a00 */
[----:B------:R1:W-:Y:S04]  /*19be0*/  STL.64 [R1+0x2370], R22 ;  /* 0x0023701601007387 */ /* 0x0003e80000100a00 */
[----:B------:R-:W4:Y:S01]  /*19bf0*/  LDL.LU R20, [R1+0x200] ;  /* 0x0002000001147983 */ /* 0x000f220000300800 */
[----:B---3--:R-:W-:-:S03]  /*19c00*/  IMAD.MOV.U32 R21, RZ, RZ, R2 ;  /* 0x000000ffff157224 */ /* 0x008fc600078e0002 */
[----:B------:R-:W3:Y:S04]  /*19c10*/  LDL.LU R2, [R1+0x23cc] ;  /* 0x0023cc0001027983 */ /* 0x000ee80000300800 */
[----:B-1----:R-:W2:Y:S04]  /*19c20*/  LDL.LU R22, [R1+0x208] ;  /* 0x0002080001167983 */ /* 0x002ea80000300800 */
[----:B------:R-:W2:Y:S04]  /*19c30*/  LDL.LU R23, [R1+0x20c] ;  /* 0x00020c0001177983 */ /* 0x000ea80000300800 */
[----:B--2---:R3:W-:Y:S04]  /*19c40*/  STL.64 [R1+0x2388], R22 ;  /* 0x0023881601007387 */ /* 0x0047e80000100a00 */
[----:B----4-:R1:W-:Y:S01]  /*19c50*/  STL.64 [R1+0x2380], R20 ;  /* 0x0023801401007387 */ /* 0x0103e20000100a00 */
[----:B---3--:R-:W-:-:S03]  /*19c60*/  IMAD.MOV.U32 R22, RZ, RZ, R2 ;  /* 0x000000ffff167224 */ /* 0x008fc600078e0002 */
[----:B-1----:R-:W2:Y:S04]  /*19c70*/  LDL.LU R20, [R1+0x210] ;  /* 0x0002100001147983 */ /* 0x002ea80000300800 */
[----:B------:R-:W2:Y:S04]  /*19c80*/  LDL.LU R21, [R1+0x214] ;  /* 0x0002140001157983 */ /* 0x000ea80000300800 */
[----:B------:R-:W3:Y:S04]  /*19c90*/  LDL.LU R2, [R1+0x23c8] ;  /* 0x0023c80001027983 */ /* 0x000ee80000300800 */
[----:B------:R-:W4:Y:S01]  /*19ca0*/  LDL.LU R23, [R1+0x21c] ;  /* 0x00021c0001177983 */ /* 0x000f220000300800 */
[----:B-----5:R-:W-:Y:S11]  /*19cb0*/  HMMA.1688.F32.TF32 R8, R12, R6, R8 ;  /* 0x000000060c08723c */ /* 0x020ff60000081008 */
[----:B------:R-:W-:Y:S11]  /*19cc0*/  @!UPT UIADD3 URZ, URZ, URZ, URZ ;  /* 0x0000003f3f3ff290 */ /* 0x000ff6000fffe03f */
[----:B------:R-:W-:Y:S02]  /*19cd0*/  @!UPT UIADD3 URZ, URZ, URZ, URZ ;  /* 0x0000003f3f3ff290 */ /* 0x000fe4000fffe03f */
[----:B------:R-:W-:Y:S02]  /*19ce0*/  IMAD.MOV.U32 R5, RZ, RZ, R10 ;  /* 0x000000ffff057224 */ /* 0x000fe400078e000a */
[----:B------:R-:W-:Y:S01]  /*19cf0*/  IMAD.MOV.U32 R4, RZ, RZ, R11 ;  /* 0x000000ffff047224 */ /* 0x000fe200078e000b */
[----:B----4-:R-:W-:Y:S04]  /*19d00*/  STL.64 [R1+0x23a0], R22 ;  /* 0x0023a01601007387 */ /* 0x010fe80000100a00 */
[----:B--2---:R1:W-:Y:S04]  /*19d10*/  STL.64 [R1+0x2398], R20 ;  /* 0x0023981401007387 */ /* 0x0043e80000100a00 */
[----:B-1----:R-:W2:Y:S04]  /*19d20*/  LDL.LU R20, [R1+0x220] ;  /* 0x0002200001147983 */ /* 0x002ea80000300800 */
[----:B------:R-:W2:Y:S04]  /*19d30*/  LDL.LU R21, [R1+0x224] ;  /* 0x0002240001157983 */ /* 0x000ea80000300800 */
[----:B------:R-:W2:Y:S04]  /*19d40*/  LDL.LU R22, [R1+0x228] ;  /* 0x0002280001167983 */ /* 0x000ea80000300800 */
[----:B------:R-:W4:Y:S01]  /*19d50*/  LDL.LU.64 R10, [R1+0x23c0] ;  /* 0x0023c000010a7983 */ /* 0x000f220000300a00 */
[----:B---3--:R-:W-:-:S02]  /*19d60*/  IMAD.MOV.U32 R23, RZ, RZ, R2 ;  /* 0x000000ffff177224 */ /* 0x008fc400078e0002 */
[----:B------:R-:W-:Y:S02]  /*19d70*/  IMAD.MOV.U32 R29, RZ, RZ, R8 ;  /* 0x000000ffff1d7224 */ /* 0x000fe400078e0008 */
[----:B------:R-:W-:Y:S02]  /*19d80*/  IMAD.MOV.U32 R2, RZ, RZ, R9 ;  /* 0x000000ffff027224 */ /* 0x000fe400078e0009 */
[----:B------:R-:W3:Y:S04]  /*19d90*/  LDL.LU.64 R8, [R1+0x23b8] ;  /* 0x0023b80001087983 */ /* 0x000ee80000300a00 */
[----:B------:R-:W-:Y:S01]  /*19da0*/  STL [R1+0x233c], R7 ;  /* 0x00233c0701007387 */ /* 0x000fe20000100800 */
[----:B----4-:R-:W-:Y:S03]  /*19db0*/  HMMA.1688.F32.TF32 R12, R12, R10, R16 ;  /* 0x0000000a0c0c723c */ /* 0x010fe60000081010 */
[----:B------:R-:W2:Y:S04]  /*19dc0*/  LDL.LU.64 R18, [R1+0x23b0] ;  /* 0x0023b00001127983 */ /* 0x000ea80000300a00 */
[----:B------:R-:W2:Y:S01]  /*19dd0*/  LDL.LU.64 R16, [R1+0x23a8] ;  /* 0x0023a80001107983 */ /* 0x000ea20000300a00 */
[----:B------:R-:W-:-:S02]  /*19de0*/  IMAD.MOV.U32 R26, RZ, RZ, R3 ;  /* 0x000000ffff1a7224 */ /* 0x000fc400078e0003 */
[----:B------:R-:W-:Y:S01]  /*19df0*/  IMAD.MOV.U32 R27, RZ, RZ, R0 ;  /* 0x000000ffff1b7224 */ /* 0x000fe200078e0000 */
[----:B------:R-:W-:Y:S11]  /*19e00*/  STL.64 [R1+0x2330], R10 ;  /* 0x0023300a01007387 */ /* 0x000ff60000100a00 */
[----:B------:R-:W-:Y:S01]  /*19e10*/  @!UPT UIADD3 URZ, URZ, URZ, URZ ;  /* 0x0000003f3f3ff290 */ /* 0x000fe2000fffe03f */
[----:B------:R1:W-:Y:S04]  /*19e20*/  STL.64 [R1+0x2178], R14 ;  /* 0x0021780e01007387 */ /* 0x0003e80000100a00 */
[----:B------:R-:W-:Y:S04]  /*19e30*/  STL.64 [R1+0x2170], R12 ;  /* 0x0021700c01007387 */ /* 0x000fe80000100a00 */
[----:B-1----:R-:W4:Y:S01]  /*19e40*/  LDL.LU.64 R14, [R1+0x28] ;  /* 0x00002800010e7983 */ /* 0x002f220000300a00 */
[C---:B--2---:R-:W-:Y:S03]  /*19e50*/  HMMA.1688.F32.TF32 R24, R16.reuse, R26, R20 ;  /* 0x0000001a1018723c */ /* 0x044fe60000081014 */
[----:B------:R-:W2:Y:S04]  /*19e60*/  LDL.LU.64 R22, [R1+0x23a0] ;  /* 0x0023a00001167983 */ /* 0x000ea80000300a00 */
[----:B------:R-:W2:Y:S11]  /*19e70*/  LDL.LU.64 R20, [R1+0x2398] ;  /* 0x0023980001147983 */ /* 0x000eb60000300a00 */
[----:B------:R-:W-:Y:S05]  /*19e80*/  @!UPT UIADD3 URZ, URZ, URZ, URZ ;  /* 0x0000003f3f3ff290 */ /* 0x000fea000fffe03f */
        /* <DEDUP_REMOVED lines=11> */
[----:B------:R-:W2:Y:S11]  /*19f40*/  LDL.LU.64 R22, [R1+0x2370] ;  /* 0x0023700001167983 */ /* 0x000eb60000300a00 */
[----:B------:R-:W-:Y:S10]  /*19f50*/  @!UPT UIADD3 URZ, URZ, URZ, URZ ;  /* 0x0000003f3f3ff290 */ /* 0x000ff4000fffe03f */
[----:B------:R-:W-:Y:S04]  /*19f60*/  STL.64 [R1+0x1a0], R24 ;  /* 0x0001a01801007387 */ /* 0x000fe80000100a00 */
[----:B------:R1:W-:Y:S04]  /*19f70*/  STL.64 [R1+0x1a8], R26 ;  /* 0x0001a81a01007387 */ /* 0x0003e80000100a00 */
[----:B-1----:R-:W4:Y:S04]  /*19f80*/  LDL.LU.64 R26, [R1+0x2368] ;  /* 0x00236800011a7983 */ /* 0x002f280000300a00 */
[----:B------:R-:W4:Y:S02]  /*19f90*/  LDL.LU.64 R24, [R1+0x2360] ;  /* 0x0023600001187983 */ /* 0x000f240000300a00 */
[----:B----4-:R-:W-:Y:S11]  /*19fa0*/  HMMA.1688.F32.TF32 R24, R16, R14, R24 ;  /* 0x0000000e1018723c */ /* 0x010ff60000081018 */
[----:B------:R-:W-:Y:S11]  /*19fb0*/  @!UPT UIADD3 URZ, URZ, URZ, URZ ;  /* 0x0000003f3f3ff290 */ /* 0x000ff6000fffe03f */
[----:B------:R-:W-:Y:S01]  /*19fc0*/  @!UPT UIADD3 URZ, URZ, URZ, URZ ;  /* 0x0000003f3f3ff290 */ /* 0x000fe2000fffe03f */
[----:B------:R-:W-:Y:S04]  /*19fd0*/  STL.64 [R1+0x180], R24 ;  /* 0x0001801801007387 */ /* 0x000fe80000100a00 */
[----:B------:R1:W-:Y:S04]  /*19fe0*/  STL.64 [R1+0x188], R26 ;  /* 0x0001881a01007387 */ /* 0x0003e80000100a00 */
[----:B-1----:R-:W4:Y:S04]  /*19ff0*/  LDL.LU.64 R26, [R1+0x2358] ;  /* 0x00235800011a7983 */ /* 0x002f280000300a00 */
[----:B------:R-:W4:Y:S04]  /*1a000*/  LDL.LU.64 R24, [R1+0x2350] ;  /* 0x0023500001187983 */ /* 0x000f280000300a00 */
[----:B------:R-:W5:Y:S04]  /*1a010*/  LDL.LU R12, [R1+0x60] ;  /* 0x00006000010c7983 */ /* 0x000f680000300800 */
[----:B------:R-:W5:Y:S01]  /*1a020*/  LDL.LU R13, [R1+0x64] ;  /* 0x00006400010d7983 */ /* 0x000f620000300800 */
[----:B------:R-:W-:-:S02]  /*1a030*/  IMAD.MOV.U32 R3, RZ, RZ, R14 ;  /* 0x000000ffff037224 */ /* 0x000fc400078e000e */
[----:B------:R-:W-:Y:S02]  /*1a040*/  IMAD.MOV.U32 R0, RZ, RZ, R15 ;  /* 0x000000ffff007224 */ /* 0x000fe400078e000f */
[----:B---3--:R-:W-:Y:S02]  /*1a050*/  IMAD.MOV.U32 R14, RZ, RZ, R9 ;  /* 0x000000ffff0e7224 */ /* 0x008fe400078e0009 */
[----:B------:R-:W-:Y:S02]  /*1a060*/  IMAD.MOV.U32 R15, RZ, RZ, R8 ;  /* 0x000000ffff0f7224 */ /* 0x000fe400078e0008 */
[----:B------:R-:W3:Y:S04]  /*1a070*/  LDL.LU R8, [R1+0xd0] ;  /* 0x0000d00001087983 */ /* 0x000ee80000300800 */
[----:B------:R-:W3:Y:S04]  /*1a080*/  LDL.LU R9, [R1+0xd4] ;  /* 0x0000d40001097983 */ /* 0x000ee80000300800 */
[----:B------:R-:W3:Y:S04]  /*1a090*/  LDL.LU R10, [R1+0xd8] ;  /* 0x0000d800010a7983 */ /* 0x000ee80000300800 */
[----:B------:R-:W3:Y:S04]  /*1a0a0*/  LDL.LU R11, [R1+0xdc] ;  /* 0x0000dc00010b7983 */ /* 0x000ee80000300800 */
[----:B------:R1:W-:Y:S04]  /*1a0b0*/  STL.64 [R1+0x2208], R14 ;  /* 0x0022080e01007387 */ /* 0x0003e80000100a00 */
[----:B-----5:R-:W-:Y:S04]  /*1a0c0*/  STL.64 [R1+0x2200], R12 ;  /* 0x0022000c01007387 */ /* 0x020fe80000100a00 */
[----:B-1----:R-:W4:Y:S02]  /*1a0d0*/  LDL.LU.64 R14, [R1+0x18] ;  /* 0x00001800010e7983 */ /* 0x002f240000300a00 */
[----:B----4-:R-:W-:Y:S11]  /*1a0e0*/  HMMA.1688.F32.TF32 R24, R16, R14, R24 ;  /* 0x0000000e1018723c */ /* 0x010ff60000081018 */
        /* <DEDUP_REMOVED lines=8> */
[----:B------:R-:W4:Y:S01]  /*1a170*/  LDL.LU R20, [R1+0xc0] ;  /* 0x0000c00001147983 */ /* 0x000f220000300800 */
[----:B--2---:R-:W-:Y:S11]  /*1a180*/  HMMA.1688.F32.TF32 R12, R16, R22, R24 ;  /* 0x00000016100c723c */ /* 0x004ff60000081018 */
[----:B------:R-:W-:Y:S11]  /*1a190*/  @!UPT UIADD3 URZ, URZ, URZ, URZ ;  /* 0x0000003f3f3ff290 */ /* 0x000ff6000fffe03f */
[----:B------:R-:W-:Y:S01]  /*1a1a0*/  @!UPT UIADD3 URZ, URZ, URZ, URZ ;  /* 0x0000003f3f3ff290 */ /* 0x000fe2000fffe03f */
[----:B------:R1:W-:Y:S04]  /*1a1b0*/  STL.64 [R1+0xe0], R12 ;  /* 0x0000e00c01007387 */ /* 0x0003e80000100a00 */
[----:B------:R2:W-:Y:S04]  /*1a1c0*/  STL.64 [R1+0xe8], R14 ;  /* 0x0000e80e01007387 */ /* 0x0005e80000100a00 */
[----:B------:R-:W4:Y:S04]  /*1a1d0*/  LDL.LU R21, [R1+0xc4] ;  /* 0x0000c40001157983 */ /* 0x000f280000300800 */
[----:B------:R-:W4:Y:S04]  /*1a1e0*/  LDL.LU R22, [R1+0xc8] ;  /* 0x0000c80001167983 */ /* 0x000f280000300800 */
[----:B------:R-:W4:Y:S04]  /*1a1f0*/  LDL.LU R23, [R1+0xcc] ;  /* 0x0000cc0001177983 */ /* 0x000f280000300800 */
[----:B-1----:R-:W5:Y:S04]  /*1a200*/  LDL.LU R12, [R1+0x80] ;  /* 0x00008000010c7983 */ /* 0x002f680000300800 */
[----:B------:R-:W5:Y:S04]  /*1a210*/  LDL.LU R13, [R1+0x84] ;  /* 0x00008400010d7983 */ /* 0x000f680000300800 */
[----:B--2---:R-:W2:Y:S04]  /*1a220*/  LDL.LU R14, [R1+0x88] ;  /* 0x00008800010e7983 */ /* 0x004ea80000300800 */
[----:B------:R-:W2:Y:S04]  /*1a230*/  LDL.LU R15, [R1+0x8c] ;  /* 0x00008c00010f7983 */ /* 0x000ea80000300800 */
[----:B------:R-:W2:Y:S04]  /*1a240*/  LDL.LU R24, [R1+0x1d0] ;  /* 0x0001d00001187983 */ /* 0x000ea80000300800 */
[----:B------:R-:W2:Y:S04]  /*1a250*/  LDL.LU R25, [R1+0x1d4] ;  /* 0x0001d40001197983 */ /* 0x000ea80000300800 */
[----:B------:R-:W2:Y:S04]  /*1a260*/  LDL.LU R26, [R1+0x1d8] ;  /* 0x0001d800011a7983 */ /* 0x000ea80000300800 */
[----:B------:R-:W2:Y:S04]  /*1a270*/  LDL.LU R27, [R1+0x1dc] ;  /* 0x0001dc00011b7983 */ /* 0x000ea80000300800 */
[----:B--2---:R1:W-:Y:S04]  /*1a280*/  STL.64 [R1+0x22f8], R26 ;  /* 0x0022f81a01007387 */ /* 0x0043e80000100a00 */
[----:B------:R-:W-:Y:S04]  /*1a290*/  STL.64 [R1+0x22f0], R24 ;  /* 0x0022f01801007387 */ /* 0x000fe80000100a00 */
[----:B-1----:R-:W2:Y:S04]  /*1a2a0*/  LDL.LU.64 R26, [R1+0x38] ;  /* 0x00003800011a7983 */ /* 0x002ea80000300a00 */
[----:B--2---:R1:W-:Y:S04]  /*1a2b0*/  STL.64 [R1+0x2300], R26 ;  /* 0x0023001a01007387 */ /* 0x0043e80000100a00 */
[----:B-1----:R-:W2:Y:S04]  /*1a2c0*/  LDL.LU.64 R26, [R1+0x48] ;  /* 0x00004800011a7983 */ /* 0x002ea80000300a00 */
[----:B--2---:R1:W-:Y:S04]  /*1a2d0*/  STL.64 [R1+0x2310], R26 ;  /* 0x0023101a01007387 */ /* 0x0043e80000100a00 */
[----:B-1----:R-:W2:Y:S04]  /*1a2e0*/  LDL.LU.64 R26, [R1+0x58] ;  /* 0x00005800011a7983 */ /* 0x002ea80000300a00 */
[----:B------:R1:W-:Y:S04]  /*1a2f0*/  STL.64 [R1+0x2218], R14 ;  /* 0x0022180e01007387 */ /* 0x0003e80000100a00 */
[----:B-----5:R5:W-:Y:S01]  /*1a300*/  STL.64 [R1+0x2210], R12 ;  /* 0x0022100c01007387 */ /* 0x020be20000100a00 */
[----:B-1----:R-:W-:-:S03]  /*1a310*/  IMAD.MOV.U32 R14, RZ, RZ, R7 ;  /* 0x000000ffff0e7224 */ /* 0x002fc600078e0007 */
[----:B------:R-:W3:Y:S01]  /*1a320*/  LDL.LU R7, [R1+0x233c] ;  /* 0x00233c0001077983 */ /* 0x000ee20000300800 */
[----:B------:R-:W-:-:S03]  /*1a330*/  IMAD.MOV.U32 R15, RZ, RZ, R28 ;  /* 0x000000ffff0f7224 */ /* 0x000fc600078e001c */
[----:B------:R-:W2:Y:S04]  /*1a340*/  LDL.LU R28, [R1+0x2338] ;  /* 0x00233800011c7983 */ /* 0x000ea80000300800 */
[----:B------:R1:W-:Y:S04]  /*1a350*/  STL.64 [R1+0x2308], R14 ;  /* 0x0023080e01007387 */ /* 0x0003e80000100a00 */
[----:B-----5:R-:W5:Y:S04]  /*1a360*/  LDL.LU R12, [R1+0x250] ;  /* 0x00025000010c7983 */ /* 0x020f680000300800 */
[----:B------:R-:W5:Y:S04]  /*1a370*/  LDL.LU R13, [R1+0x254] ;  /* 0x00025400010d7983 */ /* 0x000f680000300800 */
[----:B-1----:R-:W5:Y:S04]  /*1a380*/  LDL.LU R14, [R1+0x258] ;  /* 0x00025800010e7983 */ /* 0x002f680000300800 */
[----:B------:R-:W5:Y:S01]  /*1a390*/  LDL.LU R15, [R1+0x25c] ;  /* 0x00025c00010f7983 */ /* 0x000f620000300800 */
[C---:B---3--:R-:W-:Y:S11]  /*1a3a0*/  HMMA.1688.F32.TF32 R8, R16.reuse, R6, R8 ;  /* 0x000000061008723c */ /* 0x048ff60000081008 */
[----:B------:R-:W-:Y:S11]  /*1a3b0*/  @!UPT UIADD3 URZ, URZ, URZ, URZ ;  /* 0x0000003f3f3ff290 */ /* 0x000ff6000fffe03f */
[----:B------:R-:W-:Y:S01]  /*1a3c0*/  @!UPT UIADD3 URZ, URZ, URZ, URZ ;  /* 0x0000003f3f3ff290 */ /* 0x000fe2000fffe03f */
[----:B------:R-:W-:Y:S04]  /*1a3d0*/  STL.64 [R1+0xd0], R8 ;  /* 0x0000d00801007387 */ /* 0x000fe80000100a00 */
[----:B------:R1:W-:Y:S04]  /*1a3e0*/  STL.64 [R1+0xd8], R10 ;  /* 0x0000d80a01007387 */ /* 0x0003e80000100a00 */
[----:B-1----:R-:W4:Y:S04]  /*1a3f0*/  LDL.LU.64 R10, [R1+0x2330] ;  /* 0x00233000010a7983 */ /* 0x002f280000300a00 */
[----:B------:R-:W-:Y:S04]  /*1a400*/  STL.64 [R1+0x22b0], R6 ;  /* 0x0022b00601007387 */ /* 0x000fe80000100a00 */
[----:B------:R1:W-:Y:S04]  /*1a410*/  STL.64 [R1+0x22a8], R4 ;  /* 0x0022a80401007387 */ /* 0x0003e80000100a00 */
[----:B-1----:R-:W2:Y:S04]  /*1a420*/  LDL.LU R4, [R1+0x260] ;  /* 0x0002600001047983 */ /* 0x002ea80000300800 */
[----:B------:R-:W2:Y:S04]  /*1a430*/  LDL.LU R5, [R1+0x264] ;  /* 0x0002640001057983 */ /* 0x000ea80000300800 */
[----:B------:R-:W2:Y:S04]  /*1a440*/  LDL.LU R6, [R1+0x268] ;  /* 0x0002680001067983 */ /* 0x000ea80000300800 */
[----:B------:R-:W2:Y:S01]  /*1a450*/  LDL.LU R7, [R1+0x26c] ;  /* 0x00026c0001077983 */ /* 0x000ea20000300800 */
[----:B----4-:R-:W-:Y:S03]  /*1a460*/  HMMA.1688.F32.TF32 R16, R16, R10, R20 ;  /* 0x0000000a1010723c */ /* 0x010fe60000081014 */
[----:B------:R-:W2:Y:S04]  /*1a470*/  LDL.LU.64 R22, [R1+0x2328] ;  /* 0x0023280001167983 */ /* 0x000ea80000300a00 */
[----:B------:R-:W2:Y:S04]  /*1a480*/  LDL.LU.64 R20, [R1+0x2320] ;  /* 0x0023200001147983 */ /* 0x000ea80000300a00 */
[----:B------:R1:W-:Y:S04]  /*1a490*/  STL.64 [R1+0x22a0], R10 ;  /* 0x0022a00a01007387 */ /* 0x0003e80000100a00 */
[----:B------:R-:W3:Y:S08]  /*1a4a0*/  LDL.LU R8, [R1+0x230] ;  /* 0x0002300001087983 */ /* 0x000ef00000300800 */
[----:B------:R4:W-:Y:S04]  /*1a4b0*/  STL.64 [R1+0xc0], R16 ;  /* 0x0000c01001007387 */ /* 0x0009e80000100a00 */
[----:B------:R4:W-:Y:S04]  /*1a4c0*/  STL.64 [R1+0xc8], R18 ;  /* 0x0000c81201007387 */ /* 0x0009e80000100a00 */
[----:B------:R-:W3:Y:S04]  /*1a4d0*/  LDL.LU R9, [R1+0x234] ;  /* 0x0002340001097983 */ /* 0x000ee80000300800 */
[----:B-1----:R-:W3:Y:S04]  /*1a4e0*/  LDL.LU R10, [R1+0x238] ;  /* 0x00023800010a7983 */ /* 0x002ee80000300800 */
[----:B------:R-:W3:Y:S04]  /*1a4f0*/  LDL.LU R11, [R1+0x23c] ;  /* 0x00023c00010b7983 */ /* 0x000ee80000300800 */
[----:B----4-:R-:W4:Y:S04]  /*1a500*/  LDL.LU R16, [R1+0x70] ;  /* 0x0000700001107983 */ /* 0x010f280000300800 */
[----:B------:R-:W4:Y:S04]  /*1a510*/  LDL.LU R17, [R1+0x74] ;  /* 0x0000740001117983 */ /* 0x000f280000300800 */
[----:B------:R-:W2:Y:S04]  /*1a520*/  LDL.LU R18, [R1+0x78] ;  /* 0x0000780001127983 */ /* 0x000ea80000300800 */
[----:B------:R-:W2:Y:S04]  /*1a530*/  LDL.LU R19, [R1+0x7c] ;  /* 0x00007c0001137983 */ /* 0x000ea80000300800 */
[----:B--2---:R-:W-:Y:S04]  /*1a540*/  STL.64 [R1+0x2228], R18 ;  /* 0x0022281201007387 */ /* 0x004fe80000100a00 */
[----:B----4-:R1:W-:Y:S04]  /*1a550*/  STL.64 [R1+0x2220], R16 ;  /* 0x0022201001007387 */ /* 0x0103e80000100a00 */
[----:B-1----:R-:W2:Y:S04]  /*1a560*/  LDL.LU R16, [R1+0x100] ;  /* 0x0001000001107983 */ /* 0x002ea80000300800 */
[----:B------:R-:W2:Y:S04]  /*1a570*/  LDL.LU R17, [R1+0x104] ;  /* 0x0001040001117983 */ /* 0x000ea80000300800 */
[----:B------:R-:W4:Y:S04]  /*1a580*/  LDL.LU R18, [R1+0x108] ;  /* 0x0001080001127983 */ /* 0x000f280000300800 */
[----:B------:R-:W4:Y:S01]  /*1a590*/  LDL.LU R19, [R1+0x10c] ;  /* 0x00010c0001137983 */ /* 0x000f220000300800 */
[----:B------:R-:W-:Y:S03]  /*1a5a0*/  HMMA.1688.F32.TF32 R4, R20, R26, R4 ;  /* 0x0000001a1404723c */ /* 0x000fe60000081004 */
[----:B----4-:R1:W-:Y:S04]  /*1a5b0*/  STL.64 [R1+0x2238], R18 ;  /* 0x0022381201007387 */ /* 0x0103e80000100a00 */
[----:B--2---:R-:W-:Y:S01]  /*1a5c0*/  STL.64 [R1+0x2230], R16 ;  /* 0x0022301001007387 */ /* 0x004fe20000100a00 */
[----:B-1----:R-:W-:-:S03]  /*1a5d0*/  IMAD.MOV.U32 R18, RZ, RZ, R3 ;  /* 0x000000ffff127224 */ /* 0x002fc600078e0003 */
[----:B------:R-:W2:Y:S01]  /*1a5e0*/  LDL.LU R3, [R1+0x2318] ;  /* 0x0023180001037983 */ /* 0x000ea20000300800 */
[----:B------:R-:W-:Y:S02]  /*1a5f0*/  IMAD.MOV.U32 R19, RZ, RZ, R0 ;  /* 0x000000ffff137224 */ /* 0x000fe400078e0000 */
[----:B------:R-:W-:-:S09]  /*1a600*/  IMAD.MOV.U32 R0, RZ, RZ, R27 ;  /* 0x000000ffff007224 */ /* 0x000fd200078e001b */
[----:B------:R1:W-:Y:S04]  /*1a610*/  STL.64 [R1+0x300], R4 ;  /* 0x0003000401007387 */ /* 0x0003e80000100a00 */
[----:B------:R4:W-:Y:S01]  /*1a620*/  STL.64 [R1+0x308], R6 ;  /* 0x0003080601007387 */ /* 0x0009e20000100a00 */
[----:B-1----:R-:W-:-:S03]  /*1a630*/  IMAD.MOV.U32 R4, RZ, RZ, R26 ;  /* 0x000000ffff047224 */ /* 0x002fc600078e001a */
[----:B------:R-:W5:Y:S02]  /*1a640*/  LDL.LU.64 R26, [R1+0x2310] ;  /* 0x00231000011a7983 */ /* 0x000f640000300a00 */
[C---:B-----5:R-:W-:Y:S01]  /*1a650*/  HMMA.1688.F32.TF32 R12, R20.reuse, R26, R12 ;  /* 0x0000001a140c723c */ /* 0x060fe2000008100c */
[----:B----4-:R-:W-:Y:S02]  /*1a660*/  IMAD.MOV.U32 R6, RZ, RZ, R26 ;  /* 0x000000ffff067224 */ /* 0x010fe400078e001a */
[----:B------:R-:W-:Y:S11]  /*1a670*/  IMAD.MOV.U32 R5, RZ, RZ, R27 ;  /* 0x000000ffff057224 */ /* 0x000ff600078e001b */
[----:B------:R-:W-:Y:S09]  /*1a680*/  @!UPT UIADD3 URZ, URZ, URZ, URZ ;  /* 0x0000003f3f3ff290 */ /* 0x000ff2000fffe03f */
[----:B------:R-:W-:Y:S04]  /*1a690*/  STL.64 [R1+0x2f0], R12 ;  /* 0x0002f00c01007387 */ /* 0x000fe80000100a00 */
[----:B------:R1:W-:Y:S04]  /*1a6a0*/  STL.64 [R1+0x2f8], R14 ;  /* 0x0002f80e01007387 */ /* 0x0003e80000100a00 */
[----:B-1----:R-:W4:Y:S04]  /*1a6b0*/  LDL.LU.64 R14, [R1+0x2308] ;  /* 0x00230800010e7983 */ /* 0x002f280000300a00 */
[----:B------:R-:W3:Y:S02]  /*1a6c0*/  LDL.LU.64 R26, [R1+0x2300] ;  /* 0x00230000011a7983 */ /* 0x000ee40000300a00 */
[----:B---3--:R-:W-:Y:S01]  /*1a6d0*/  HMMA.1688.F32.TF32 R8, R20, R26, R8 ;  /* 0x0000001a1408723c */ /* 0x008fe20000081008 */
[----:B------:R-:W-:Y:S11]  /*1a6e0*/  IMAD.MOV.U32 R7, RZ, RZ, R27 ;  /* 0x000000ffff077224 */ /* 0x000ff600078e001b */
[----:B------:R-:W-:Y:S11]  /*1a6f0*/  @!UPT UIADD3 URZ, URZ, URZ, URZ ;  /* 0x0000003f3f3ff290 */ /* 0x000ff6000fffe03f */
[----:B------:R1:W-:Y:S04]  /*1a700*/  STL.64 [R1+0x2e0], R8 ;  /* 0x0002e00801007387 */ /* 0x0003e80000100a00 */
[----:B------:R-:W-:Y:S01]  /*1a710*/  STL.64 [R1+0x2e8], R10 ;  /* 0x0002e80a01007387 */ /* 0x000fe20000100a00 */
[----:B-1----:R-:W-:-:S03]  /*1a720*/  IMAD.MOV.U32 R8, RZ, RZ, R26 ;  /* 0x000000ffff087224 */ /* 0x002fc600078e001a */
[----:B------:R-:W3:Y:S04]  /*1a730*/  LDL.LU.64 R26, [R1+0x22f8] ;  /* 0x0022f800011a7983 */ /* 0x000ee80000300a00 */
[----:B------:R-:W3:Y:S04]  /*1a740*/  LDL.LU.64 R24, [R1+0x22f0] ;  /* 0x0022f00001187983 */ /* 0x000ee80000300a00 */
[----:B------:R1:W-:Y:S01]  /*1a750*/  STL.64 [R1+0x2248], R18 ;  /* 0x0022481201007387 */ /* 0x0003e20000100a00 */
[----:B---3--:R-:W-:Y:S07]  /*1a760*/  HMMA.1688.F32.TF32 R24, R20, R18, R24 ;  /* 0x000000121418723c */ /* 0x008fee0000081018 */
[----:B-1----:R-:W-:-:S02]  /*1a770*/  IMAD.MOV.U32 R18, RZ, RZ, R8 ;  /* 0x000000ffff127224 */ /* 0x002fc400078e0008 */
[----:B------:R-:W-:Y:S11]  /*1a780*/  IMAD.MOV.U32 R19, RZ, RZ, R7 ;  /* 0x000000ffff137224 */ /* 0x000ff600078e0007 */
[----:B------:R-:W-:Y:S03]  /*1a790*/  @!UPT UIADD3 URZ, URZ, URZ, URZ ;  /* 0x0000003f3f3ff290 */ /* 0x000fe6000fffe03f */
[----:B------:R1:W-:Y:S04]  /*1a7a0*/  STL.64 [R1+0x2d0], R24 ;  /* 0x0002d01801007387 */ /* 0x0003e80000100a00 */
[----:B------:R3:W-:Y:S04]  /*1a7b0*/  STL.64 [R1+0x2d8], R26 ;  /* 0x0002d81a01007387 */ /* 0x0007e80000100a00 */
[----:B------:R-:W-:Y:S04]  /*1a7c0*/  STL.64 [R1+0x2260], R18 ;  /* 0x0022601201007387 */ /* 0x000fe80000100a00 */
[----:B-1----:R-:W5:Y:S04]  /*1a7d0*/  LDL.LU R24, [R1+0x90] ;  /* 0x0000900001187983 */ /* 0x002f680000300800 */
[----:B------:R-:W5:Y:S04]  /*1a7e0*/  LDL.LU R25, [R1+0x94] ;  /* 0x0000940001197983 */ /* 0x000f680000300800 */
[----:B---3--:R-:W3:Y:S04]  /*1a7f0*/  LDL.LU R26, [R1+0x98] ;  /* 0x00009800011a7983 */ /* 0x008ee80000300800 */
[----:B------:R-:W3:Y:S04]  /*1a800*/  LDL.LU R27, [R1+0x9c] ;  /* 0x00009c00011b7983 */ /* 0x000ee80000300800 */
[----:B---3--:R-:W-:Y:S04]  /*1a810*/  STL.64 [R1+0x22c0], R26 ;  /* 0x0022c01a01007387 */ /* 0x008fe80000100a00 */
[----:B-----5:R1:W-:Y:S04]  /*1a820*/  STL.64 [R1+0x22b8], R24 ;  /* 0x0022b81801007387 */ /* 0x0203e80000100a00 */
[----:B-1----:R-:W3:Y:S04]  /*1a830*/  LDL.LU R24, [R1+0xb0] ;  /* 0x0000b00001187983 */ /* 0x002ee80000300800 */
[----:B------:R-:W3:Y:S04]  /*1a840*/  LDL.LU R25, [R1+0xb4] ;  /* 0x0000b40001197983 */ /* 0x000ee80000300800 */
[----:B------:R-:W5:Y:S04]  /*1a850*/  LDL.LU R26, [R1+0xb8] ;  /* 0x0000b800011a7983 */ /* 0x000f680000300800 */
[----:B------:R-:W5:Y:S01]  /*1a860*/  LDL.LU R27, [R1+0xbc] ;  /* 0x0000bc00011b7983 */ /* 0x000f620000300800 */
[----:B------:R-:W-:-:S02]  /*1a870*/  IMAD.MOV.U32 R18, RZ, RZ, R6 ;  /* 0x000000ffff127224 */ /* 0x000fc400078e0006 */
[----:B--2---:R-:W-:Y:S01]  /*1a880*/  IMAD.MOV.U32 R10, RZ, RZ, R3 ;  /* 0x000000ffff0a7224 */ /* 0x004fe200078e0003 */
[----:B-----5:R-:W-:Y:S04]  /*1a890*/  STL.64 [R1+0x22e0], R26 ;  /* 0x0022e01a01007387 */ /* 0x020fe80000100a00 */
[----:B---3--:R1:W-:Y:S04]  /*1a8a0*/  STL.64 [R1+0x22d8], R24 ;  /* 0x0022d81801007387 */ /* 0x0083e80000100a00 */
[----:B-1----:R-:W4:Y:S04]  /*1a8b0*/  LDL.LU R24, [R1+0x190] ;  /* 0x0001900001187983 */ /* 0x002f280000300800 */
[----:B------:R-:W4:Y:S04]  /*1a8c0*/  LDL.LU R25, [R1+0x194] ;  /* 0x0001940001197983 */ /* 0x000f280000300800 */
[----:B------:R-:W4:Y:S04]  /*1a8d0*/  LDL.LU R26, [R1+0x198] ;  /* 0x00019800011a7983 */ /* 0x000f280000300800 */
[----:B------:R-:W4:Y:S04]  /*1a8e0*/  LDL.LU R27, [R1+0x19c] ;  /* 0x00019c00011b7983 */ /* 0x000f280000300800 */
[----:B------:R-:W2:Y:S04]  /*1a8f0*/  LDL.LU.64 R6, [R1+0x8] ;  /* 0x0000080001067983 */ /* 0x000ea80000300a00 */
[----:B------:R-:W3:Y:S04]  /*1a900*/  LDL.LU R8, [R1+0xa0] ;  /* 0x0000a00001087983 */ /* 0x000ee80000300800 */
[----:B------:R-:W3:Y:S04]  /*1a910*/  LDL.LU R9, [R1+0xa4] ;  /* 0x0000a40001097983 */ /* 0x000ee80000300800 */
[----:B------:R-:W5:Y:S01]  /*1a920*/  LDL.LU R3, [R1+0x22e8] ;  /* 0x0022e80001037983 */ /* 0x000f620000300800 */
[----:B------:R-:W-:-:S03]  /*1a930*/  IMAD.MOV.U32 R19, RZ, RZ, R5 ;  /* 0x000000ffff137224 */ /* 0x000fc600078e0005 */
[----:B------:R-:W3:Y:S04]  /*1a940*/  LDL.LU R11, [R1+0xac] ;  /* 0x0000ac00010b7983 */ /* 0x000ee80000300800 */
[----:B------:R-:W-:Y:S01]  /*1a950*/  STL.64 [R1+0x2278], R18 ;  /* 0x0022781201007387 */ /* 0x000fe20000100a00 */
[----:B----4-:R-:W-:Y:S01]  /*1a960*/  HMMA.1688.F32.TF32 R24, R20, R14, R24 ;  /* 0x0000000e1418723c */ /* 0x010fe20000081018 */
[----:B-----5:R-:W-:Y:S11]  /*1a970*/  IMAD.MOV.U32 R12, RZ, RZ, R3 ;  /* 0x000000ffff0c7224 */ /* 0x020ff600078e0003 */
[----:B------:R-:W-:Y:S11]  /*1a980*/  @!UPT UIADD3 URZ, URZ, URZ, URZ ;  /* 0x0000003f3f3ff290 */ /* 0x000ff6000fffe03f */
[----:B------:R-:W-:Y:S04]  /*1a990*/  STL.64 [R1+0x2c0], R24 ;  /* 0x0002c01801007387 */ /* 0x000fe80000100a00 */
[----:B------:R1:W-:Y:S04]  /*1a9a0*/  STL.64 [R1+0x2c8], R26 ;  /* 0x0002c81a01007387 */ /* 0x0003e80000100a00 */
[----:B-1----:R-:W2:Y:S04]  /*1a9b0*/  LDL.LU.64 R26, [R1+0x22e0] ;  /* 0x0022e000011a7983 */ /* 0x002ea80000300a00 */
[----:B------:R-:W2:Y:S04]  /*1a9c0*/  LDL.LU.64 R24, [R1+0x22d8] ;  /* 0x0022d80001187983 */ /* 0x000ea80000300a00 */
[----:B------:R1:W-:Y:S04]  /*1a9d0*/  STL.64 [R1+0x2240], R14 ;  /* 0x0022400e01007387 */ /* 0x0003e80000100a00 */
[----:B------:R-:W4:Y:S04]  /*1a9e0*/  LDL.LU R3, [R1+0x22d0] ;  /* 0x0022d00001037983 */ /* 0x000f280000300800 */
[----:B------:R-:W5:Y:S04]  /*1a9f0*/  LDL.LU R13, [R1+0x1b4] ;  /* 0x0001b400010d7983 */ /* 0x000f680000300800 */
[----:B-1----:R-:W2:Y:S04]  /*1aa00*/  LDL.LU R14, [R1+0x1b8] ;  /* 0x0001b800010e7983 */ /* 0x002ea80000300800 */
[----:B------:R-:W2:Y:S04]  /*1aa10*/  LDL.LU R15, [R1+0x1bc] ;  /* 0x0001bc00010f7983 */ /* 0x000ea80000300800 */
[----:B--2---:R-:W-:Y:S04]  /*1aa20*/  STL.64 [R1+0x2258], R14 ;  /* 0x0022580e01007387 */ /* 0x004fe80000100a00 */
[----:B-----5:R1:W-:Y:S04]  /*1aa30*/  STL.64 [R1+0x2250], R12 ;  /* 0x0022500c01007387 */ /* 0x0203e80000100a00 */
[----:B-1----:R-:W2:Y:S01]  /*1aa40*/  LDL.LU R12, [R1+0x270] ;  /* 0x00027000010c7983 */ /* 0x002ea20000300800 */
[----:B----4-:R-:W-:-:S03]  /*1aa50*/  IMAD.MOV.U32 R13, RZ, RZ, R3 ;  /* 0x000000ffff0d7224 */ /* 0x010fc600078e0003 */
[----:B------:R-:W4:Y:S04]  /*1aa60*/  LDL.LU R3, [R1+0x22cc] ;  /* 0x0022cc0001037983 */ /* 0x000f280000300800 */
[----:B------:R-:W5:Y:S04]  /*1aa70*/  LDL.LU R14, [R1+0x278] ;  /* 0x00027800010e7983 */ /* 0x000f680000300800 */
[----:B------:R-:W5:Y:S01]  /*1aa80*/  LDL.LU R15, [R1+0x27c] ;  /* 0x00027c00010f7983 */ /* 0x000f620000300800 */
[----:B------:R-:W-:Y:S03]  /*1aa90*/  HMMA.1688.F32.TF32 R24, R20, R6, R24 ;  /* 0x000000061418723c */ /* 0x000fe60000081018 */
[----:B-----5:R4:W-:Y:S04]  /*1aaa0*/  STL.64 [R1+0x2270], R14 ;  /* 0x0022700e01007387 */ /* 0x0209e80000100a00 */
[----:B--2---:R1:W-:Y:S01]  /*1aab0*/  STL.64 [R1+0x2268], R12 ;  /* 0x0022680c01007387 */ /* 0x0043e20000100a00 */
[----:B----4-:R-:W-:-:S03]  /*1aac0*/  IMAD.MOV.U32 R14, RZ, RZ, R3 ;  /* 0x000000ffff0e7224 */ /* 0x010fc600078e0003 */
[----:B-1----:R-:W2:Y:S04]  /*1aad0*/  LDL.LU R12, [R1+0x330] ;  /* 0x00033000010c7983 */ /* 0x002ea80000300800 */
[----:B------:R-:W2:Y:S04]  /*1aae0*/  LDL.LU R13, [R1+0x334] ;  /* 0x00033400010d7983 */ /* 0x000ea80000300800 */
[----:B------:R-:W4:Y:S04]  /*1aaf0*/  LDL.LU R3, [R1+0x22c8] ;  /* 0x0022c80001037983 */ /* 0x000f280000300800 */
[----:B------:R-:W5:Y:S01]  /*1ab00*/  LDL.LU R15, [R1+0x33c] ;  /* 0x00033c00010f7983 */ /* 0x000f620000300800 */
[----:B------:R-:W-:-:S02]  /*1ab10*/  IMAD.MOV.U32 R19, RZ, RZ, R0 ;  /* 0x000000ffff137224 */ /* 0x000fc400078e0000 */
[----:B------:R-:W-:Y:S01]  /*1ab20*/  IMAD.MOV.U32 R0, RZ, RZ, R7 ;  /* 0x000000ffff007224 */ /* 0x000fe200078e0007 */
[----:B-----5:R-:W-:Y:S04]  /*1ab30*/  STL.64 [R1+0x2288], R14 ;  /* 0x0022880e01007387 */ /* 0x020fe80000100a00 */
[----:B--2---:R1:W-:Y:S04]  /*1ab40*/  STL.64 [R1+0x2280], R12 ;  /* 0x0022800c01007387 */ /* 0x0043e80000100a00 */
[----:B-1----:R-:W2:Y:S04]  /*1ab50*/  LDL.LU R12, [R1+0x340] ;  /* 0x00034000010c7983 */ /* 0x002ea80000300800 */
[----:B------:R-:W2:Y:S01]  /*1ab60*/  LDL.LU R13, [R1+0x344] ;  /* 0x00034400010d7983 */ /* 0x000ea20000300800 */
[----:B----4-:R-:W-:-:S03]  /*1ab70*/  IMAD.MOV.U32 R15, RZ, RZ, R3 ;  /* 0x000000ffff0f7224 */ /* 0x010fc600078e0003 */
[----:B------:R-:W2:Y:S01]  /*1ab80*/  LDL.LU R14, [R1+0x348] ;  /* 0x00034800010e7983 */ /* 0x000ea20000300800 */
[----:B------:R-:W-:-:S03]  /*1ab90*/  IMAD.MOV.U32 R3, RZ, RZ, R6 ;  /* 0x000000ffff037224 */ /* 0x000fc600078e0006 */
[----:B------:R-:W-:Y:S04]  /*1aba0*/  STL.64 [R1+0x2b0], R24 ;  /* 0x0002b01801007387 */ /* 0x000fe80000100a00 */
[----:B------:R1:W-:Y:S04]  /*1abb0*/  STL.64 [R1+0x2b8], R26 ;  /* 0x0002b81a01007387 */ /* 0x0003e80000100a00 */
[----:B-1----:R-:W4:Y:S04]  /*1abc0*/  LDL.LU.64 R26, [R1+0x22c0] ;  /* 0x0022c000011a7983 */ /* 0x002f280000300a00 */
[----:B------:R-:W4:Y:S04]  /*1abd0*/  LDL.LU.64 R24, [R1+0x22b8] ;  /* 0x0022b80001187983 */ /* 0x000f280000300a00 */
[----:B------:R-:W3:Y:S01]  /*1abe0*/  LDL.LU.64 R6, [R1+0x22b0] ;  /* 0x0022b00001067983 */ /* 0x000ee20000300a00 */
[----:B------:R-:W-:-:S03]  /*1abf0*/  IMAD.MOV.U32 R18, RZ, RZ, R4 ;  /* 0x000000ffff127224 */ /* 0x000fc600078e0004 */
[----:B------:R-:W5:Y:S01]  /*1ac00*/  LDL.LU.64 R4, [R1+0x22a8] ;  /* 0x0022a80001047983 */ /* 0x000f620000300a00 */
[C---:B---3--:R-:W-:Y:S11]  /*1ac10*/  HMMA.1688.F32.TF32 R8, R20.reuse, R6, R8 ;  /* 0x000000061408723c */ /* 0x048ff60000081008 */
[----:B------:R-:W-:Y:S11]  /*1ac20*/  @!UPT UIADD3 URZ, URZ, URZ, URZ ;  /* 0x0000003f3f3ff290 */ /* 0x000ff6000fffe03f */
[----:B------:R-:W-:Y:S01]  /*1ac30*/  @!UPT UIADD3 URZ, URZ, URZ, URZ ;  /* 0x0000003f3f3ff290 */ /* 0x000fe2000fffe03f */
[----:B------:R-:W-:Y:S04]  /*1ac40*/  STL.64 [R1+0x2a0], R8 ;  /* 0x0002a00801007387 */ /* 0x000fe80000100a00 */
[----:B------:R1:W-:Y:S04]  /*1ac50*/  STL.64 [R1+0x2a8], R10 ;  /* 0x0002a80a01007387 */ /* 0x0003e80000100a00 */
[----:B-1----:R-:W4:Y:S02]  /*1ac60*/  LDL.LU.64 R10, [R1+0x22a0] ;  /* 0x0022a000010a7983 */ /* 0x002f240000300a00 */
[----:B----4-:R-:W-:Y:S02]  /*1ac70*/  HMMA.1688.F32.TF32 R20, R20, R10, R24 ;  /* 0x0000000a1414723c */ /* 0x010fe40000081018 */
[----:B------:R-:W2:Y:S04]  /*1ac80*/  LDL.LU.64 R26, [R1+0x2298] ;  /* 0x00229800011a7983 */ /* 0x000ea80000300a00 */
[----:B------:R-:W2:Y:S11]  /*1ac90*/  LDL.LU.64 R24, [R1+0x2290] ;  /* 0x0022900001187983 */ /* 0x000eb60000300a00 */
[----:B------:R-:W-:Y:S06]  /*1aca0*/  @!UPT UIADD3 URZ, URZ, URZ, URZ ;  /* 0x0000003f3f3ff290 */ /* 0x000fec000fffe03f */
[----:B------:R-:W-:Y:S04]  /*1acb0*/  STL.64 [R1+0xb0], R20 ;  /* 0x0000b01401007387 */ /* 0x000fe80000100a00 */
[----:B------:R1:W-:Y:S02]  /*1acc0*/  STL.64 [R1+0xb8], R22 ;  /* 0x0000b81601007387 */ /* 0x0003e40000100a00 */
[----:B-1----:R-:W-:Y:S02]  /*1acd0*/  IMAD.MOV.U32 R22, RZ, RZ, R3 ;  /* 0x000000ffff167224 */ /* 0x002fe400078e0003 */
[----:B------:R-:W-:Y:S01]  /*1ace0*/  IMAD.MOV.U32 R23, RZ, RZ, R0 ;  /* 0x000000ffff177224 */ /* 0x000fe200078e0000 */
[C---:B--2---:R-:W-:Y:S01]  /*1acf0*/  HMMA.1688.F32.TF32 R16, R24.reuse, R18, R12 ;  /* 0x000000121810723c */ /* 0x044fe2000008100c */
[----:B------:R-:W2:Y:S04]  /*1ad00*/  LDL.LU.64 R14, [R1+0x2288] ;  /* 0x00228800010e7983 */ /* 0x000ea80000300a00 */
[----:B------:R-:W2:Y:S11]  /*1ad10*/  LDL.LU.64 R12, [R1+0x2280] ;  /* 0x00228000010c7983 */ /* 0x000eb60000300a00 */
[----:B------:R-:W-:Y:S07]  /*1ad20*/  @!UPT UIADD3 URZ, URZ, URZ, URZ ;  /* 0x0000003f3f3ff290 */ /* 0x000fee000fffe03f */
[----:B------:R2:W-:Y:S01]  /*1ad30*/  STL.64 [R1+0x290], R16 ;  /* 0x0002901001007387 */ /* 0x0005e20000100a00 */
[----:B------:R-:W-:Y:S02]  /*1ad40*/  IMAD.MOV.U32 R3, RZ, RZ, R18 ;  /* 0x000000ffff037224 */ /* 0x000fe400078e0012 */
[----:B------:R-:W-:Y:S02]  /*1ad50*/  IMAD.MOV.U32 R0, RZ, RZ, R19 ;  /* 0x000000ffff007224 */ /* 0x000fe400078e0013 */
[----:B------:R-:W2:Y:S04]  /*1ad60*/  LDL.LU.64 R18, [R1+0x2278] ;  /* 0x0022780001127983 */ /* 0x000ea80000300a00 */
[----:B------:R-:W-:Y:S04]  /*1ad70*/  STL [R1+0x20bc], R0 ;  /* 0x0020bc0001007387 */ /* 0x000fe80000100800 */
[----:B------:R-:W-:Y:S01]  /*1ad80*/  STL [R1+0x20b8], R3 ;  /* 0x0020b80301007387 */ /* 0x000fe20000100800 */
        /* <DEDUP_REMOVED lines=11> */
[----:B------:R2:W-:Y:S01]  /*1ae40*/  STL.64 [R1+0x270], R16 ;  /* 0x0002701001007387 */ /* 0x0005e20000100a00 */
[----:B------:R-:W-:Y:S02]  /*1ae50*/  IMAD.MOV.U32 R0, RZ, RZ, R18 ;  /* 0x000000ffff007224 */ /* 0x000fe400078e0012 */
[----:B------:R-:W-:Y:S02]  /*1ae60*/  IMAD.MOV.U32 R3, RZ, RZ, R19 ;  /* 0x000000ffff037224 */ /* 0x000fe400078e0013 */
[----:B------:R-:W2:Y:S04]  /*1ae70*/  LDL.LU.64 R18, [R1+0x2248] ;  /* 0x0022480001127983 */ /* 0x000ea80000300a00 */
[----:B------:R-:W-:Y:S04]  /*1ae80*/  STL [R1+0x20f4], R3 ;  /* 0x0020f40301007387 */ /* 0x000fe80000100800 */
[----:B------:R-:W-:Y:S01]  /*1ae90*/  STL [R1+0x20f0], R0 ;  /* 0x0020f00001007387 */ /* 0x000fe20000100800 */
[C---:B--2---:R-:W-:Y:S03]  /*1aea0*/  HMMA.1688.F32.TF32 R16, R24.reuse, R18, R12 ;  /* 0x000000121810723c */ /* 0x044fe6000008100c */
[----:B------:R-:W2:Y:S11]  /*1aeb0*/  LDL.LU.64 R14, [R1+0x2240] ;  /* 0x00224000010e7983 */ /* 0x000eb60000300a00 */
[----:B------:R-:W-:Y:S09]  /*1aec0*/  @!UPT UIADD3 URZ, URZ, URZ, URZ ;  /* 0x0000003f3f3ff290 */ /* 0x000ff2000fffe03f */
        /* <DEDUP_REMOVED lines=8> */
[----:B------:R-:W-:Y:S01]  /*1af50*/  STL.64 [R1+0x90], R12 ;  /* 0x0000900c01007387 */ /* 0x000fe20000100a00 */
[----:B------:R-:W-:-:S03]  /*1af60*/  IMAD.MOV.U32 R3, RZ, RZ, R15 ;  /* 0x000000ffff037224 */ /* 0x000fc600078e000f */
[----:B------:R1:W-:Y:S04]  /*1af70*/  STL [R1+0x98], R14 ;  /* 0x0000980e01007387 */ /* 0x0003e80000100800 */
[----:B-1----:R-:W3:Y:S04]  /*1af80*/  LDL.LU.64 R14, [R1+0x2218] ;  /* 0x00221800010e7983 */ /* 0x002ee80000300a00 */
[----:B------:R-:W3:Y:S02]  /*1af90*/  LDL.LU.64 R12, [R1+0x2210] ;  /* 0x00221000010c7983 */ /* 0x000ee40000300a00 */
[C---:B---3--:R-:W-:Y:S02]  /*1afa0*/  HMMA.1688.F32.TF32 R20, R24.reuse, R22, R12 ;  /* 0x000000161814723c */ /* 0x048fe4000008100c */
[----:B------:R-:W3:Y:S04]  /*1afb0*/  LDL.LU.64 R14, [R1+0x2208] ;  /* 0x00220800010e7983 */ /* 0x000ee80000300a00 */
[----:B------:R-:W3:Y:S02]  /*1afc0*/  LDL.LU.64 R12, [R1+0x2200] ;  /* 0x00220000010c7983 */ /* 0x000ee40000300a00 */
[C---:B--2---:R-:W-:Y:S02]  /*1afd0*/  HMMA.1688.F32.TF32 R16, R24.reuse, R6, R16 ;  /* 0x000000061810723c */ /* 0x044fe40000081010 */
[----:B------:R-:W-:Y:S11]  /*1afe0*/  LDS R6, [R28+0x9000] ;  /* 0x009000001c067984 */ /* 0x000ff60000000800 */
[----:B------:R-:W-:Y:S10]  /*1aff0*/  @!UPT UIADD3 URZ, URZ, URZ, URZ ;  /* 0x0000003f3f3ff290 */ /* 0x000ff4000fffe03f */
[----:B------:R-:W-:Y:S04]  /*1b000*/  STL.64 [R1+0x2008], R18 ;  /* 0x0020081201007387 */ /* 0x000fe80000100a00 */
[----:B------:R-:W-:Y:S04]  /*1b010*/  STL.64 [R1+0x80], R20 ;  /* 0x0000801401007387 */ /* 0x000fe80000100a00 */
[----:B------:R-:W-:Y:S04]  /*1b020*/  STL.64 [R1+0x88], R22 ;  /* 0x0000881601007387 */ /* 0x000fe80000100a00 */
[----:B------:R-:W-:Y:S01]  /*1b030*/  STL.64 [R1+0x2000], R16 ;  /* 0x0020001001007387 */ /* 0x000fe20000100a00 */
[----:B---3--:R-:W-:Y:S07]  /*1b040*/  HMMA.1688.F32.TF32 R8, R24, R10, R12 ;  /* 0x0000000a1808723c */ /* 0x008fee000008100c */
[----:B------:R-:W-:-:S02]  /*1b050*/  IMAD.MOV.U32 R12, RZ, RZ, R29 ;  /* 0x000000ffff0c7224 */ /* 0x000fc400078e001d */
[----:B------:R-:W2:Y:S01]  /*1b060*/  LDL.LU R29, [R1+0x21fc] ;  /* 0x0021fc00011d7983 */ /* 0x000ea20000300800 */
[----:B------:R-:W-:-:S03]  /*1b070*/  IMAD.MOV.U32 R13, RZ, RZ, R2 ;  /* 0x000000ffff0d7224 */ /* 0x000fc600078e0002 */
[----:B------:R-:W3:Y:S01]  /*1b080*/  LDL.LU R2, [R1+0x21f8] ;  /* 0x0021f80001027983 */ /* 0x000ee20000300800 */
[----:B-----5:R-:W-:Y:S02]  /*1b090*/  IMAD.MOV.U32 R14, RZ, RZ, R5 ;  /* 0x000000ffff0e7224 */ /* 0x020fe400078e0005 */
[----:B------:R-:W-:Y:S02]  /*1b0a0*/  IMAD.MOV.U32 R15, RZ, RZ, R4 ;  /* 0x000000ffff0f7224 */ /* 0x000fe400078e0004 */
[----:B------:R-:W-:Y:S04]  /*1b0b0*/  LDS R4, [R28+0x8000] ;  /* 0x008000001c047984 */ /* 0x000fe80000000800 */
[----:B------:R-:W-:Y:S04]  /*1b0c0*/  STL.64 [R1+0x2188], R14 ;  /* 0x0021880e01007387 */ /* 0x000fe80000100a00 */
[----:B------:R-:W-:Y:S04]  /*1b0d0*/  STL.64 [R1+0x2180], R12 ;  /* 0x0021800c01007387 */ /* 0x000fe80000100a00 */
[----:B------:R-:W-:Y:S04]  /*1b0e0*/  STL.64 [R1+0x2018], R10 ;  /* 0x0020180a01007387 */ /* 0x000fe80000100a00 */
[----:B------:R-:W-:Y:S04]  /*1b0f0*/  STL.64 [R1+0x2010], R8 ;  /* 0x0020100801007387 */ /* 0x000fe80000100a00 */
[----:B--2---:R-:W-:Y:S04]  /*1b100*/  LDS R5, [R29+0x8000] ;  /* 0x008000001d057984 */ /* 0x004fe80000000800 */
[----:B---3--:R-:W1:Y:S04]  /*1b110*/  LDSM.16.M88.4 R20, [R2+0x44080] ;  /* 0x044080000214783b */ /* 0x008e680000000200 */
[----:B------:R-:W2:Y:S04]  /*1b120*/  LDSM.16.M88.4 R12, [R2+0x48080] ;  /* 0x04808000020c783b */ /* 0x000ea80000000200 */
[----:B------:R-:W3:Y:S04]  /*1b130*/  LDSM.16.M88.4 R8, [R2+0x4c080] ;  /* 0x04c080000208783b */ /* 0x000ee80000000200 */
[----:B------:R-:W4:Y:S04]  /*1b140*/  LDSM.16.M88.4 R16, [R2+0x40080] ;  /* 0x040080000210783b */ /* 0x000f280000000200 */
[----:B------:R-:W-:Y:S04]  /*1b150*/  LDS R7, [R29+0x9000] ;  /* 0x009000001d077984 */ /* 0x000fe80000000800 */
[----:B-1----:R-:W-:Y:S04]  /*1b160*/  STL.64 [R1+0x40], R20 ;  /* 0x0000401401007387 */ /* 0x002fe80000100a00 */
[----:B------:R-:W-:Y:S04]  /*1b170*/  STL.64 [R1+0x48], R22 ;  /* 0x0000481601007387 */ /* 0x000fe80000100a00 */
[----:B--2---:R-:W-:Y:S01]  /*1b180*/  STL.64 [R1+0x30], R12 ;  /* 0x0000300c01007387 */ /* 0x004fe20000100a00 */
[----:B---3--:R-:W-:-:S03]  /*1b190*/  IMAD.MOV.U32 R24, RZ, RZ, R8 ;  /* 0x000000ffff187224 */ /* 0x008fc600078e0008 */
[----:B------:R-:W-:Y:S01]  /*1b1a0*/  STL.64 [R1+0x38], R14 ;  /* 0x0000380e01007387 */ /* 0x000fe20000100a00 */
[----:B------:R-:W-:-:S03]  /*1b1b0*/  IMAD.MOV.U32 R0, RZ, RZ, R9 ;  /* 0x000000ffff007224 */ /* 0x000fc600078e0009 */
[----:B------:R-:W-:Y:S04]  /*1b1c0*/  STL.64 [R1+0x20], R8 ;  /* 0x0000200801007387 */ /* 0x000fe80000100a00 */
[----:B------:R-:W-:Y:S04]  /*1b1d0*/  STL.64 [R1+0x28], R10 ;  /* 0x0000280a01007387 */ /* 0x000fe80000100a00 */
[----:B------:R-:W1:Y:S04]  /*1b1e0*/  LDSM.16.M88.4 R20, [R2+0x58080] ;  /* 0x058080000214783b */ /* 0x000e680000000200 */
[----:B------:R-:W2:Y:S04]  /*1b1f0*/  LDSM.16.M88.4 R8, [R2+0x50080] ;  /* 0x050080000208783b */ /* 0x000ea80000000200 */
[----:B------:R-:W3:Y:S04]  /*1b200*/  LDSM.16.M88.4 R12, [R2+0x54080] ;  /* 0x05408000020c783b */ /* 0x000ee80000000200 */
[----:B----4-:R-:W-:Y:S04]  /*1b210*/  STL.64 [R1+0x58], R18 ;  /* 0x0000581201007387 */ /* 0x010fe80000100a00 */
[----:B-1----:R-:W-:Y:S04]  /*1b220*/  STL [R1+0x1f9c], R22 ;  /* 0x001f9c1601007387 */ /* 0x002fe80000100800 */
[----:B--2---:R-:W-:Y:S04]  /*1b230*/  STL.64 [R1+0x18], R10 ;  /* 0x0000180a01007387 */ /* 0x004fe80000100a00 */
[----:B------:R-:W-:Y:S04]  /*1b240*/  STL.64 [R1+0x21f0], R8 ;  /* 0x0021f00801007387 */ /* 0x000fe80000100a00 */
[----:B---3--:R-:W-:Y:S04]  /*1b250*/  STL.64 [R1+0x8], R14 ;  /* 0x0000080e01007387 */ /* 0x008fe80000100a00 */
[----:B------:R1:W-:Y:S04]  /*1b260*/  STL.64 [R1+0x2198], R12 ;  /* 0x0021980c01007387 */ /* 0x0003e80000100a00 */
[----:B-1----:R-:W2:Y:S04]  /*1b270*/  LDL.LU R12, [R1+0x130] ;  /* 0x00013000010c7983 */ /* 0x002ea80000300800 */
[----:B------:R-:W2:Y:S04]  /*1b280*/  LDL.LU R13, [R1+0x134] ;  /* 0x00013400010d7983 */ /* 0x000ea80000300800 */
[----:B------:R-:W3:Y:S04]  /*1b290*/  LDL.LU R14, [R1+0x138] ;  /* 0x00013800010e7983 */ /* 0x000ee80000300800 */
[----:B------:R-:W3:Y:S04]  /*1b2a0*/  LDL.LU R15, [R1+0x13c] ;  /* 0x00013c00010f7983 */ /* 0x000ee80000300800 */
[----:B---3--:R-:W-:Y:S04]  /*1b2b0*/  STL.64 [R1+0x21a8], R14 ;  /* 0x0021a80e01007387 */ /* 0x008fe80000100a00 */
[----:B--2---:R1:W-:Y:S04]  /*1b2c0*/  STL.64 [R1+0x21a0], R12 ;  /* 0x0021a00c01007387 */ /* 0x0043e80000100a00 */
[----:B------:R-:W2:Y:S04]  /*1b2d0*/  LDL.LU R8, [R1+0x1f0] ;  /* 0x0001f00001087983 */ /* 0x000ea80000300800 */
[----:B------:R-:W2:Y:S01]  /*1b2e0*/  LDL.LU R9, [R1+0x1f4] ;  /* 0x0001f40001097983 */ /* 0x000ea20000300800 */
[----:B-1----:R-:W-:-:S03]  /*1b2f0*/  IMAD.MOV.U32 R12, RZ, RZ, R24 ;  /* 0x000000ffff0c7224 */ /* 0x002fc600078e0018 */
[----:B------:R-:W2:Y:S01]  /*1b300*/  LDL.LU R10, [R1+0x1f8] ;  /* 0x0001f800010a7983 */ /* 0x000ea20000300800 */
[----:B------:R-:W-:-:S03]  /*1b310*/  IMAD.MOV.U32 R13, RZ, RZ, R0 ;  /* 0x000000ffff0d7224 */ /* 0x000fc600078e0000 */
[----:B------:R-:W2:Y:S04]  /*1b320*/  LDL.LU R11, [R1+0x1fc] ;  /* 0x0001fc00010b7983 */ /* 0x000ea80000300800 */
[----:B------:R1:W-:Y:S04]  /*1b330*/  STL.64 [R1+0x21c0], R12 ;  /* 0x0021c00c01007387 */ /* 0x0003e80000100a00 */
[----:B------:R-:W3:Y:S04]  /*1b340*/  LDSM.16.M88.4 R24, [R2+0x5c080] ;  /* 0x05c080000218783b */ /* 0x000ee80000000200 */
[----:B-1----:R-:W4:Y:S04]  /*1b350*/  LDL.64 R12, [R1+0x30] ;  /* 0x00003000010c7983 */ /* 0x002f280000100a00 */
[----:B----4-:R1:W-:Y:S04]  /*1b360*/  STL.64 [R1+0x21d8], R12 ;  /* 0x0021d80c01007387 */ /* 0x0103e80000100a00 */
[----:B-1----:R-:W4:Y:S04]  /*1b370*/  LDL.LU R12, [R1+0x170] ;  /* 0x00017000010c7983 */ /* 0x002f280000300800 */
[----:B------:R-:W4:Y:S04]  /*1b380*/  LDL.LU R13, [R1+0x174] ;  /* 0x00017400010d7983 */ /* 0x000f280000300800 */
[----:B------:R-:W4:Y:S04]  /*1b390*/  LDL.LU R14, [R1+0x178] ;  /* 0x00017800010e7983 */ /* 0x000f280000300800 */
[----:B------:R-:W4:Y:S04]  /*1b3a0*/  LDL.LU R15, [R1+0x17c] ;  /* 0x00017c00010f7983 */ /* 0x000f280000300800 */
[----:B------:R-:W-:Y:S04]  /*1b3b0*/  STL [R1+0x1f98], R23 ;  /* 0x001f981701007387 */ /* 0x000fe80000100800 */
[----:B------:R1:W-:Y:S04]  /*1b3c0*/  STL.64 [R1+0x2190], R20 ;  /* 0x0021901401007387 */ /* 0x0003e80000100a00 */
[----:B-1----:R-:W5:Y:S04]  /*1b3d0*/  LDL.LU R20, [R1+0x120] ;  /* 0x0001200001147983 */ /* 0x002f680000300800 */
[----:B------:R-:W5:Y:S04]  /*1b3e0*/  LDL.LU R21, [R1+0x124] ;  /* 0x0001240001157983 */ /* 0x000f680000300800 */
[----:B------:R-:W2:Y:S04]  /*1b3f0*/  LDL.LU R22, [R1+0x128] ;  /* 0x0001280001167983 */ /* 0x000ea80000300800 */
[----:B------:R-:W2:Y:S04]  /*1b400*/  LDL.LU R23, [R1+0x12c] ;  /* 0x00012c0001177983 */ /* 0x000ea80000300800 */
[----:B--2---:R-:W-:Y:S04]  /*1b410*/  STL.64 [R1+0x21b8], R22 ;  /* 0x0021b81601007387 */ /* 0x004fe80000100a00 */
[----:B-----5:R1:W-:Y:S04]  /*1b420*/  STL.64 [R1+0x21b0], R20 ;  /* 0x0021b01401007387 */ /* 0x0203e80000100a00 */
[----:B-1----:R-:W2:Y:S04]  /*1b430*/  LDL.LU R20, [R1+0x140] ;  /* 0x0001400001147983 */ /* 0x002ea80000300800 */
[----:B------:R-:W2:Y:S04]  /*1b440*/  LDL.LU R21, [R1+0x144] ;  /* 0x0001440001157983 */ /* 0x000ea80000300800 */
[----:B------:R-:W5:Y:S04]  /*1b450*/  LDL.LU R22, [R1+0x148] ;  /* 0x0001480001167983 */ /* 0x000f680000300800 */
[----:B------:R-:W5:Y:S04]  /*1b460*/  LDL.LU R23, [R1+0x14c] ;  /* 0x00014c0001177983 */ /* 0x000f680000300800 */
[----:B-----5:R-:W-:Y:S04]  /*1b470*/  STL.64 [R1+0x21d0], R22 ;  /* 0x0021d01601007387 */ /* 0x020fe80000100a00 */
[----:B--2---:R1:W-:Y:S04]  /*1b480*/  STL.64 [R1+0x21c8], R20 ;  /* 0x0021c81401007387 */ /* 0x0043e80000100a00 */
[----:B-1----:R-:W2:Y:S04]  /*1b490*/  LDL.LU R20, [R1+0x150] ;  /* 0x0001500001147983 */ /* 0x002ea80000300800 */
[----:B------:R-:W2:Y:S04]  /*1b4a0*/  LDL.LU R21, [R1+0x154] ;  /* 0x0001540001157983 */ /* 0x000ea80000300800 */
[----:B------:R-:W5:Y:S04]  /*1b4b0*/  LDL.LU R22, [R1+0x158] ;  /* 0x0001580001167983 */ /* 0x000f680000300800 */
[----:B------:R-:W5:Y:S01]  /*1b4c0*/  LDL.LU R23, [R1+0x15c] ;  /* 0x00015c0001177983 */ /* 0x000f620000300800 */
[C---:B------:R-:W-:Y:S03]  /*1b4d0*/  HMMA.1688.F32.TF32 R8, R4.reuse, R16, R8 ;  /* 0x000000100408723c */ /* 0x040fe60000081008 */
[----:B-----5:R-:W-:Y:S04]  /*1b4e0*/  STL.64 [R1+0x21e8], R22 ;  /* 0x0021e81601007387 */ /* 0x020fe80000100a00 */
[----:B--2---:R1:W-:Y:S04]  /*1b4f0*/  STL.64 [R1+0x21e0], R20 ;  /* 0x0021e01401007387 */ /* 0x0043e80000100a00 */
[----:B-1----:R-:W4:Y:S04]  /*1b500*/  LDL.64 R20, [R1+0x40] ;  /* 0x0000400001147983 */ /* 0x002f280000100a00 */
[----:B---3--:R-:W-:Y:S04]  /*1b510*/  STL [R1+0x1ffc], R26 ;  /* 0x001ffc1a01007387 */ /* 0x008fe80000100800 */
[----:B------:R-:W-:Y:S04]  /*1b520*/  STL [R1+0x1ff8], R27 ;  /* 0x001ff81b01007387 */ /* 0x000fe80000100800 */
[----:B------:R-:W-:Y:S04]  /*1b530*/  STL [R1+0x19b8], R2 ;  /* 0x0019b80201007387 */ /* 0x000fe80000100800 */
[----:B------:R1:W-:Y:S04]  /*1b540*/  STL.64 [R1+0x260], R8 ;  /* 0x0002600801007387 */ /* 0x0003e80000100a00 */
[----:B------:R2:W-:Y:S04]  /*1b550*/  STL.64 [R1+0x268], R10 ;  /* 0x0002680a01007387 */ /* 0x0005e80000100a00 */
[----:B-1----:R-:W3:Y:S04]  /*1b560*/  LDL.LU.64 R8, [R1+0x21f0] ;  /* 0x0021f00001087983 */ /* 0x002ee80000300a00 */
[----:B------:R-:W5:Y:S01]  /*1b570*/  LDL.LU.64 R22, [R1+0x21e8] ;  /* 0x0021e80001167983 */ /* 0x000f620000300a00 */
[----:B----4-:R-:W-:Y:S01]  /*1b580*/  HMMA.1688.F32.TF32 R12, R4, R20, R12 ;  /* 0x00000014040c723c */ /* 0x010fe2000008100c */
[----:B--2---:R-:W-:-:S02]  /*1b590*/  IMAD.MOV.U32 R11, RZ, RZ, R20 ;  /* 0x000000ffff0b7224 */ /* 0x004fc400078e0014 */
[----:B------:R-:W-:Y:S02]  /*1b5a0*/  IMAD.MOV.U32 R10, RZ, RZ, R21 ;  /* 0x000000ffff0a7224 */ /* 0x000fe400078e0015 */
[----:B------:R-:W5:Y:S11]  /*1b5b0*/  LDL.LU.64 R20, [R1+0x21e0] ;  /* 0x0021e00001147983 */ /* 0x000f760000300a00 */
[----:B------:R-:W-:Y:S07]  /*1b5c0*/  @!UPT UIADD3 URZ, URZ, URZ, URZ ;  /* 0x0000003f3f3ff290 */ /* 0x000fee000fffe03f */
[----:B------:R1:W-:Y:S04]  /*1b5d0*/  STL.64 [R1+0x250], R12 ;  /* 0x0002500c01007387 */ /* 0x0003e80000100a00 */
[----:B-1----:R-:W5:Y:S02]  /*1b5e0*/  LDL.LU.64 R12, [R1+0x21d8] ;  /* 0x0021d800010c7983 */ /* 0x002f640000300a00 */
[----:B-----5:R-:W-:Y:S01]  /*1b5f0*/  HMMA.1688.F32.TF32 R20, R4, R12, R20 ;  /* 0x0000000c0414723c */ /* 0x020fe20000081014 */
[----:B------:R-:W-:Y:S02]  /*1b600*/  IMAD.MOV.U32 R19, RZ, RZ, R12 ;  /* 0x000000ffff137224 */ /* 0x000fe400078e000c */
[----:B------:R-:W-:Y:S11]  /*1b610*/  IMAD.MOV.U32 R18, RZ, RZ, R13 ;  /* 0x000000ffff127224 */ /* 0x000ff600078e000d */
[----:B------:R-:W-:Y:S09]  /*1b620*/  @!UPT UIADD3 URZ, URZ, URZ, URZ ;  /* 0x0000003f3f3ff290 */ /* 0x000ff2000fffe03f */
[----:B------:R-:W-:Y:S04]  /*1b630*/  STL.64 [R1+0x230], R20 ;  /* 0x0002301401007387 */ /* 0x000fe80000100a00 */
[----:B------:R1:W-:Y:S04]  /*1b640*/  STL.64 [R1+0x238], R22 ;  /* 0x0002381601007387 */ /* 0x0003e80000100a00 */
[----:B-1----:R-:W2:Y:S04]  /*1b650*/  LDL.LU.64 R22, [R1+0x21d0] ;  /* 0x0021d00001167983 */ /* 0x002ea80000300a00 */
[----:B------:R-:W2:Y:S04]  /*1b660*/  LDL.LU.64 R20, [R1+0x21c8] ;  /* 0x0021c80001147983 */ /* 0x000ea80000300a00 */
[----:B------:R-:W2:Y:S01]  /*1b670*/  LDL.LU.64 R12, [R1+0x21c0] ;  /* 0x0021c000010c7983 */ /* 0x000ea20000300a00 */
[----:B------:R-:W-:-:S02]  /*1b680*/  IMAD.MOV.U32 R26, RZ, RZ, R14 ;  /* 0x000000ffff1a7224 */ /* 0x000fc400078e000e */
[----:B------:R-:W-:Y:S02]  /*1b690*/  IMAD.MOV.U32 R27, RZ, RZ, R15 ;  /* 0x000000ffff1b7224 */ /* 0x000fe400078e000f */
[C---:B--2---:R-:W-:Y:S01]  /*1b6a0*/  HMMA.1688.F32.TF32 R12, R4.reuse, R12, R20 ;  /* 0x0000000c040c723c */ /* 0x044fe20000081014 */
[----:B------:R-:W2:Y:S04]  /*1b6b0*/  LDL.LU.64 R22, [R1+0x21b8] ;  /* 0x0021b80001167983 */ /* 0x000ea80000300a00 */
[----:B------:R-:W2:Y:S11]  /*1b6c0*/  LDL.LU.64 R20, [R1+0x21b0] ;  /* 0x0021b00001147983 */ /* 0x000eb60000300a00 */
[----:B------:R-:W-:Y:S07]  /*1b6d0*/  @!UPT UIADD3 URZ, URZ, URZ, URZ ;  /* 0x0000003f3f3ff290 */ /* 0x000fee000fffe03f */
[----:B------:R-:W-:Y:S04]  /*1b6e0*/  STL.64 [R1+0x220], R12 ;  /* 0x0002200c01007387 */ /* 0x000fe80000100a00 */
[----:B------:R1:W-:Y:S04]  /*1b6f0*/  STL.64 [R1+0x228], R14 ;  /* 0x0002280e01007387 */ /* 0x0003e80000100a00 */
[----:B-1----:R-:W3:Y:S04]  /*1b700*/  LDL.LU.64 R14, [R1+0x21a8] ;  /* 0x0021a800010e7983 */ /* 0x002ee80000300a00 */
[----:B------:R-:W3:Y:S02]  /*1b710*/  LDL.LU.64 R12, [R1+0x21a0] ;  /* 0x0021a000010c7983 */ /* 0x000ee40000300a00 */
[C---:B---3--:R-:W-:Y:S11]  /*1b720*/  HMMA.1688.F32.TF32 R12, R4.reuse, R8, R12 ;  /* 0x00000008040c723c */ /* 0x048ff6000008100c */
[----:B------:R-:W-:Y:S11]  /*1b730*/  @!UPT UIADD3 URZ, URZ, URZ, URZ ;  /* 0x0000003f3f3ff290 */ /* 0x000ff6000fffe03f */
[----:B------:R-:W-:Y:S01]  /*1b740*/  @!UPT UIADD3 URZ, URZ, URZ, URZ ;  /* 0x0000003f3f3ff290 */ /* 0x000fe2000fffe03f */
[----:B------:R1:W-:Y:S04]  /*1b750*/  STL.64 [R1+0x210], R12 ;  /* 0x0002100c01007387 */ /* 0x0003e80000100a00 */
[----:B------:R-:W-:Y:S04]  /*1b760*/  STL.64 [R1+0x218], R14 ;  /* 0x0002180e01007387 */ /* 0x000fe80000100a00 */
[----:B-1----:R-:W2:Y:S04]  /*1b770*/  LDL.LU.64 R12, [R1+0x2198] ;  /* 0x00219800010c7983 */ /* 0x002ea80000300a00 */
[----:B------:R-:W-:Y:S01]  /*1b780*/  STL.64 [R1+0x2128], R8 ;  /* 0x0021280801007387 */ /* 0x000fe20000100a00 */
[----:B--2---:R-:W-:Y:S01]  /*1b790*/  HMMA.1688.F32.TF32 R20, R4, R12, R20 ;  /* 0x0000000c0414723c */ /* 0x004fe20000081014 */
[----:B------:R-:W-:-:S02]  /*1b7a0*/  IMAD.MOV.U32 R2, RZ, RZ, R12 ;  /* 0x000000ffff027224 */ /* 0x000fc400078e000c */
[----:B------:R-:W-:Y:S11]  /*1b7b0*/  IMAD.MOV.U32 R0, RZ, RZ, R13 ;  /* 0x000000ffff007224 */ /* 0x000ff600078e000d */
[----:B------:R-:W-:Y:S09]  /*1b7c0*/  @!UPT UIADD3 URZ, URZ, URZ, URZ ;  /* 0x0000003f3f3ff290 */ /* 0x000ff2000fffe03f */
[----:B------:R1:W-:Y:S04]  /*1b7d0*/  STL.64 [R1+0x200], R20 ;  /* 0x0002001401007387 */ /* 0x0003e80000100a00 */
[----:B------:R-:W-:Y:S04]  /*1b7e0*/  STL.64 [R1+0x208], R22 ;  /* 0x0002081601007387 */ /* 0x000fe80000100a00 */
[----:B-1----:R-:W2:Y:S04]  /*1b7f0*/  LDL.LU.64 R20, [R1+0x2190] ;  /* 0x0021900001147983 */ /* 0x002ea80000300a00 */
[----:B------:R-:W2:Y:S04]  /*1b800*/  LDL.LU.64 R14, [R1+0x2188] ;  /* 0x00218800010e7983 */ /* 0x000ea80000300a00 */
[----:B------:R-:W2:Y:S02]  /*1b810*/  LDL.LU.64 R12, [R1+0x2180] ;  /* 0x00218000010c7983 */ /* 0x000ea40000300a00 */
[C---:B--2---:R-:W-:Y:S11]  /*1b820*/  HMMA.1688.F32.TF32 R12, R4.reuse, R20, R12 ;  /* 0x00000014040c723c */ /* 0x044ff6000008100c */
[----:B------:R-:W-:Y:S11]  /*1b830*/  @!UPT UIADD3 URZ, URZ, URZ, URZ ;  /* 0x0000003f3f3ff290 */ /* 0x000ff6000fffe03f */
[----:B------:R-:W-:Y:S01]  /*1b840*/  @!UPT UIADD3 URZ, URZ, URZ, URZ ;  /* 0x0000003f3f3ff290 */ /* 0x000fe2000fffe03f */
[----:B------:R-:W-:Y:S04]  /*1b850*/  STL.64 [R1+0x1f0], R12 ;  /* 0x0001f00c01007387 */ /* 0x000fe80000100a00 */
[----:B------:R1:W-:Y:S04]  /*1b860*/  STL.64 [R1+0x1f8], R14 ;  /* 0x0001f80e01007387 */ /* 0x0003e80000100a00 */
[----:B-1----:R-:W2:Y:S04]  /*1b870*/  LDL.LU.64 R14, [R1+0x2178] ;  /* 0x00217800010e7983 */ /* 0x002ea80000300a00 */
[----:B------:R-:W2:Y:S04]  /*1b880*/  LDL.LU.64 R12, [R1+0x2170] ;  /* 0x00217000010c7983 */ /* 0x000ea80000300a00 */
[----:B------:R-:W-:Y:S04]  /*1b890*/  STL.64 [R1+0x2160], R20 ;  /* 0x0021601401007387 */ /* 0x000fe80000100a00 */
[----:B------:R-:W3:Y:S01]  /*1b8a0*/  LDL.LU.64 R8, [R1+0x20] ;  /* 0x0000200001087983 */ /* 0x000ee20000300a00 */
[----:B--2---:R-:W-:Y:S03]  /*1b8b0*/  HMMA.1688.F32.TF32 R4, R4, R24, R12 ;  /* 0x000000180404723c */ /* 0x004fe6000008100c */
[----:B---3--:R1:W-:Y:S11]  /*1b8c0*/  STL.64 [R1+0x2140], R8 ;  /* 0x0021400801007387 */ /* 0x0083f60000100a00 */
[----:B------:R-:W-:Y:S09]  /*1b8d0*/  @!UPT UIADD3 URZ, URZ, URZ, URZ ;  /* 0x0000003f3f3ff290 */ /* 0x000ff2000fffe03f */
[----:B------:R-:W-:Y:S04]  /*1b8e0*/  STL.64 [R1+0x1e0], R4 ;  /* 0x0001e00401007387 */ /* 0x000fe80000100a00 */
[----:B------:R-:W-:Y:S04]  /*1b8f0*/  STL.64 [R1+0x1e8], R6 ;  /* 0x0001e80601007387 */ /* 0x000fe80000100a00 */
[----:B------:R-:W-:Y:S04]  /*1b900*/  STL.64 [R1+0x2100], R26 ;  /* 0x0021001a01007387 */ /* 0x000fe80000100a00 */
[----:B------:R2:W-:Y:S01]  /*1b910*/  STL.64 [R1+0x20f8], R24 ;  /* 0x0020f81801007387 */ /* 0x0005e20000100a00 */
[----:B-1----:R-:W-:-:S02]  /*1b920*/  IMAD.MOV.U32 R8, RZ, RZ, R19 ;  /* 0x000000ffff087224 */ /* 0x002fc400078e0013 */
[----:B------:R-:W-:Y:S01]  /*1b930*/  IMAD.MOV.U32 R9, RZ, RZ, R18 ;  /* 0x000000ffff097224 */ /* 0x000fe200078e0012 */
[----:B------:R-:W-:Y:S04]  /*1b940*/  LDS R4, [R28+0x8100] ;  /* 0x008100001c047984 */ /* 0x000fe80000000800 */
[----:B------:R-:W-:Y:S04]  /*1b950*/  LDS R6, [R28+0x9100] ;  /* 0x009100001c067984 */ /* 0x000fe80000000800 */
[----:B--2---:R-:W2:Y:S04]  /*1b960*/  LDL.LU R24, [R1+0xd0] ;  /* 0x0000d00001187983 */ /* 0x004ea80000300800 */
[----:B------:R-:W2:Y:S04]  /*1b970*/  LDL.LU R25, [R1+0xd4] ;  /* 0x0000d40001197983 */ /* 0x000ea80000300800 */
[----:B------:R-:W3:Y:S04]  /*1b980*/  LDL.LU R26, [R1+0xd8] ;  /* 0x0000d800011a7983 */ /* 0x000ee80000300800 */
[----:B------:R-:W3:Y:S04]  /*1b990*/  LDL.LU R27, [R1+0xdc] ;  /* 0x0000dc00011b7983 */ /* 0x000ee80000300800 */
[----:B------:R1:W-:Y:S04]  /*1b9a0*/  STL.64 [R1+0x2158], R8 ;  /* 0x0021580801007387 */ /* 0x0003e80000100a00 */
[----:B------:R-:W-:Y:S04]  /*1b9b0*/  LDS R5, [R29+0x8100] ;  /* 0x008100001d057984 */ /* 0x000fe80000000800 */
[----:B------:R-:W4:Y:S01]  /*1b9c0*/  LDS R7, [R29+0x9100] ;  /* 0x009100001d077984 */ /* 0x000f220000000800 */
[----:B-1----:R-:W-:-:S02]  /*1b9d0*/  IMAD.MOV.U32 R8, RZ, RZ, R11 ;  /* 0x000000ffff087224 */ /* 0x002fc400078e000b */
[----:B------:R-:W-:-:S05]  /*1b9e0*/  IMAD.MOV.U32 R9, RZ, RZ, R10 ;  /* 0x000000ffff097224 */ /* 0x000fca00078e000a */
[----:B------:R1:W-:Y:S04]  /*1b9f0*/  STL.64 [R1+0x2168], R8 ;  /* 0x0021680801007387 */ /* 0x0003e80000100a00 */
[----:B------:R-:W5:Y:S04]  /*1ba00*/  LDL.LU R20, [R1+0x240] ;  /* 0x0002400001147983 */ /* 0x000f680000300800 */
[----:B------:R-:W5:Y:S04]  /*1ba10*/  LDL.LU R21, [R1+0x244] ;  /* 0x0002440001157983 */ /* 0x000f680000300800 */
[----:B------:R-:W5:Y:S04]  /*1ba20*/  LDL.LU R22, [R1+0x248] ;  /* 0x0002480001167983 */ /* 0x000f680000300800 */
[----:B------:R-:W5:Y:S04]  /*1ba30*/  LDL.LU R23, [R1+0x24c] ;  /* 0x00024c0001177983 */ /* 0x000f680000300800 */
[----:B-1----:R-:W4:Y:S04]  /*1ba40*/  LDL.LU R8, [R1+0xf0] ;  /* 0x0000f00001087983 */ /* 0x002f280000300800 */
        /* <DEDUP_REMOVED lines=15> */
[C---:B----4-:R-:W-:Y:S03]  /*1bb40*/  HMMA.1688.F32.TF32 R8, R4.reuse, R16, R8 ;  /* 0x000000100408723c */ /* 0x050fe60000081008 */
        /* <DEDUP_REMOVED lines=12> */
[----:B------:R1:W-:Y:S04]  /*1bc10*/  STL.64 [R1+0x1d0], R8 ;  /* 0x0001d00801007387 */ /* 0x0003e80000100a00 */
[----:B------:R5:W-:Y:S04]  /*1bc20*/  STL.64 [R1+0x1d8], R10 ;  /* 0x0001d80a01007387 */ /* 0x000be80000100a00 */
[----:B-1----:R-:W5:Y:S02]  /*1bc30*/  LDL.LU.64 R8, [R1+0x2168] ;  /* 0x0021680001087983 */ /* 0x002f640000300a00 */
[----:B-----5:R-:W-:Y:S02]  /*1bc40*/  HMMA.1688.F32.TF32 R8, R4, R8, R20 ;  /* 0x000000080408723c */ /* 0x020fe40000081014 */
[----:B------:R-:W3:Y:S11]  /*1bc50*/  LDL.LU.64 R20, [R1+0x2160] ;  /* 0x0021600001147983 */ /* 0x000ef60000300a00 */
[----:B------:R-:W-:Y:S10]  /*1bc60*/  @!UPT UIADD3 URZ, URZ, URZ, URZ ;  /* 0x0000003f3f3ff290 */ /* 0x000ff4000fffe03f */
[----:B------:R1:W-:Y:S04]  /*1bc70*/  STL.64 [R1+0x1c0], R8 ;  /* 0x0001c00801007387 */ /* 0x0003e80000100a00 */
[----:B-1----:R-:W2:Y:S01]  /*1bc80*/  LDL.LU.64 R8, [R1+0x2158] ;  /* 0x0021580001087983 */ /* 0x002ea20000300a00 */
[----:B------:R-:W-:Y:S02]  /*1bc90*/  IMAD.MOV.U32 R22, RZ, RZ, R10 ;  /* 0x000000ffff167224 */ /* 0x000fe400078e000a */
[----:B------:R-:W-:-:S03]  /*1bca0*/  IMAD.MOV.U32 R23, RZ, RZ, R11 ;  /* 0x000000ffff177224 */ /* 0x000fc600078e000b */
[----:B------:R-:W-:Y:S04]  /*1bcb0*/  STL [R1+0x1fa4], R22 ;  /* 0x001fa41601007387 */ /* 0x000fe80000100800 */
[----:B------:R-:W-:Y:S01]  /*1bcc0*/  STL [R1+0x1fa0], R23 ;  /* 0x001fa01701007387 */ /* 0x000fe20000100800 */
[C---:B--2---:R-:W-:Y:S03]  /*1bcd0*/  HMMA.1688.F32.TF32 R8, R4.reuse, R8, R24 ;  /* 0x000000080408723c */ /* 0x044fe60000081018 */
[----:B------:R-:W2:Y:S04]  /*1bce0*/  LDL.LU.64 R26, [R1+0x2150] ;  /* 0x00215000011a7983 */ /* 0x000ea80000300a00 */
[----:B------:R-:W2:Y:S11]  /*1bcf0*/  LDL.LU.64 R24, [R1+0x2148] ;  /* 0x0021480001187983 */ /* 0x000eb60000300a00 */
[----:B------:R-:W-:Y:S05]  /*1bd00*/  @!UPT UIADD3 URZ, URZ, URZ, URZ ;  /* 0x0000003f3f3ff290 */ /* 0x000fea000fffe03f */
[----:B------:R1:W-:Y:S04]  /*1bd10*/  STL.64 [R1+0x1b0], R8 ;  /* 0x0001b00801007387 */ /* 0x0003e80000100a00 */
[----:B------:R4:W-:Y:S04]  /*1bd20*/  STL.64 [R1+0x1b8], R10 ;  /* 0x0001b80a01007387 */ /* 0x0009e80000100a00 */
[----:B-1----:R-:W2:Y:S01]  /*1bd30*/  LDL.LU.64 R8, [R1+0x2140] ;  /* 0x0021400001087983 */ /* 0x002ea20000300a00 */
[----:B------:R-:W-:Y:S01]  /*1bd40*/  IMAD.MOV.U32 R13, RZ, RZ, R0 ;  /* 0x000000ffff0d7224 */ /* 0x000fe200078e0000 */
[----:B--2---:R-:W-:Y:S01]  /*1bd50*/  HMMA.1688.F32.TF32 R24, R4, R8, R24 ;  /* 0x000000080418723c */ /* 0x004fe20000081018 */
[----:B------:R-:W-:-:S02]  /*1bd60*/  IMAD.MOV.U32 R0, RZ, RZ, R8 ;  /* 0x000000ffff007224 */ /* 0x000fc400078e0008 */
[----:B----4-:R-:W-:Y:S11]  /*1bd70*/  IMAD.MOV.U32 R11, RZ, RZ, R9 ;  /* 0x000000ffff0b7224 */ /* 0x010ff600078e0009 */
        /* <DEDUP_REMOVED lines=9> */
[----:B------:R1:W-:Y:S01]  /*1be10*/  STL.64 [R1+0x190], R24 ;  /* 0x0001901801007387 */ /* 0x0003e20000100a00 */
[----:B------:R-:W-:Y:S02]  /*1be20*/  IMAD.MOV.U32 R22, RZ, RZ, R26 ;  /* 0x000000ffff167224 */ /* 0x000fe400078e001a */
[----:B------:R-:W-:Y:S02]  /*1be30*/  IMAD.MOV.U32 R23, RZ, RZ, R27 ;  /* 0x000000ffff177224 */ /* 0x000fe400078e001b */
[----:B------:R-:W2:Y:S04]  /*1be40*/  LDL.LU.64 R26, [R1+0x2120] ;  /* 0x00212000011a7983 */ /* 0x000ea80000300a00 */
[----:B-1----:R-:W2:Y:S01]  /*1be50*/  LDL.LU.64 R24, [R1+0x2118] ;  /* 0x0021180001187983 */ /* 0x002ea20000300a00 */
[----:B------:R-:W-:-:S03]  /*1be60*/  IMAD.MOV.U32 R12, RZ, RZ, R2 ;  /* 0x000000ffff0c7224 */ /* 0x000fc600078e0002 */
[----:B------:R-:W-:Y:S04]  /*1be70*/  STL [R1+0x1fac], R23 ;  /* 0x001fac1701007387 */ /* 0x000fe80000100800 */
[----:B------:R-:W-:Y:S01]  /*1be80*/  STL [R1+0x1fa8], R22 ;  /* 0x001fa81601007387 */ /* 0x000fe20000100800 */
[C---:B--2---:R-:W-:Y:S11]  /*1be90*/  HMMA.1688.F32.TF32 R24, R4.reuse, R12, R24 ;  /* 0x0000000c0418723c */ /* 0x044ff60000081018 */
[----:B------:R-:W-:Y:S11]  /*1bea0*/  @!UPT UIADD3 URZ, URZ, URZ, URZ ;  /* 0x0000003f3f3ff290 */ /* 0x000ff6000fffe03f */
[----:B------:R-:W-:Y:S01]  /*1beb0*/  @!UPT UIADD3 URZ, URZ, URZ, URZ ;  /* 0x0000003f3f3ff290 */ /* 0x000fe2000fffe03f */
[----:B------:R-:W-:Y:S04]  /*1bec0*/  STL.64 [R1+0x180], R24 ;  /* 0x0001801801007387 */ /* 0x000fe80000100a00 */
[----:B------:R1:W-:Y:S04]  /*1bed0*/  STL.64 [R1+0x188], R26 ;  /* 0x0001881a01007387 */ /* 0x0003e80000100a00 */
[----:B-1----:R-:W3:Y:S04]  /*1bee0*/  LDL.LU.64 R26, [R1+0x2110] ;  /* 0x00211000011a7983 */ /* 0x002ee80000300a00 */
[----:B------:R-:W3:Y:S04]  /*1bef0*/  LDL.LU.64 R24, [R1+0x2108] ;  /* 0x0021080001187983 */ /* 0x000ee80000300a00 */
[----:B------:R1:W-:Y:S04]  /*1bf00*/  STL.64 [R1+0x20c0], R12 ;  /* 0x0020c00c01007387 */ /* 0x0003e80000100a00 */
[----:B-1----:R-:W2:Y:S04]  /*1bf10*/  LDL.LU R12, [R1+0x300] ;  /* 0x00030000010c7983 */ /* 0x002ea80000300800 */
[----:B------:R-:W2:Y:S04]  /*1bf20*/  LDL.LU R13, [R1+0x304] ;  /* 0x00030400010d7983 */ /* 0x000ea80000300800 */
[----:B------:R-:W2:Y:S04]  /*1bf30*/  LDL.LU R14, [R1+0x308] ;  /* 0x00030800010e7983 */ /* 0x000ea80000300800 */
[----:B------:R-:W2:Y:S01]  /*1bf40*/  LDL.LU R15, [R1+0x30c] ;  /* 0x00030c00010f7983 */ /* 0x000ea20000300800 */
[C---:B---3--:R-:W-:Y:S11]  /*1bf50*/  HMMA.1688.F32.TF32 R24, R4.reuse, R20, R24 ;  /* 0x000000140418723c */ /* 0x048ff60000081018 */
[----:B------:R-:W-:Y:S11]  /*1bf60*/  @!UPT UIADD3 URZ, URZ, URZ, URZ ;  /* 0x0000003f3f3ff290 */ /* 0x000ff6000fffe03f */
[----:B------:R-:W-:Y:S02]  /*1bf70*/  @!UPT UIADD3 URZ, URZ, URZ, URZ ;  /* 0x0000003f3f3ff290 */ /* 0x000fe4000fffe03f */
[----:B------:R-:W-:Y:S02]  /*1bf80*/  IMAD.MOV.U32 R23, RZ, RZ, R26 ;  /* 0x000000ffff177224 */ /* 0x000fe400078e001a */
[----:B------:R-:W-:Y:S01]  /*1bf90*/  IMAD.MOV.U32 R22, RZ, RZ, R27 ;  /* 0x000000ffff167224 */ /* 0x000fe200078e001b */
[----:B------:R1:W-:Y:S04]  /*1bfa0*/  STL.64 [R1+0x170], R24 ;  /* 0x0001701801007387 */ /* 0x0003e80000100a00 */
[----:B------:R-:W3:Y:S04]  /*1bfb0*/  LDL.LU.64 R26, [R1+0x2100] ;  /* 0x00210000011a7983 */ /* 0x000ee80000300a00 */
[----:B-1----:R-:W4:Y:S04]  /*1bfc0*/  LDL.LU.64 R24, [R1+0x20f8] ;  /* 0x0020f80001187983 */ /* 0x002f280000300a00 */
[----:B------:R-:W-:Y:S04]  /*1bfd0*/  STL.64 [R1+0x20b0], R22 ;  /* 0x0020b01601007387 */ /* 0x000fe80000100a00 */
[----:B------:R1:W-:Y:S04]  /*1bfe0*/  STL.64 [R1+0x20a8], R20 ;  /* 0x0020a81401007387 */ /* 0x0003e80000100a00 */
[----:B-1----:R-:W5:Y:S04]  /*1bff0*/  LDL.LU R20, [R1+0xc0] ;  /* 0x0000c00001147983 */ /* 0x002f680000300800 */
[----:B------:R-:W5:Y:S04]  /*1c000*/  LDL.LU R21, [R1+0xc4] ;  /* 0x0000c40001157983 */ /* 0x000f680000300800 */
[----:B------:R-:W5:Y:S04]  /*1c010*/  LDL.LU R22, [R1+0xc8] ;  /* 0x0000c80001167983 */ /* 0x000f680000300800 */
[----:B------:R-:W5:Y:S04]  /*1c020*/  LDL.LU R23, [R1+0xcc] ;  /* 0x0000cc0001177983 */ /* 0x000f680000300800 */
[----:B---3--:R-:W-:Y:S04]  /*1c030*/  STL.64 [R1+0x20a0], R26 ;  /* 0x0020a01a01007387 */ /* 0x008fe80000100a00 */
[----:B----4-:R1:W-:Y:S01]  /*1c040*/  STL.64 [R1+0x2098], R24 ;  /* 0x0020981801007387 */ /* 0x0103e20000100a00 */
[----:B-----5:R-:W-:Y:S11]  /*1c050*/  HMMA.1688.F32.TF32 R4, R4, R24, R20 ;  /* 0x000000180404723c */ /* 0x020ff60000081014 */
[----:B------:R-:W-:Y:S11]  /*1c060*/  @!UPT UIADD3 URZ, URZ, URZ, URZ ;  /* 0x0000003f3f3ff290 */ /* 0x000ff6000fffe03f */
[----:B------:R-:W-:Y:S01]  /*1c070*/  @!UPT UIADD3 URZ, URZ, URZ, URZ ;  /* 0x0000003f3f3ff290 */ /* 0x000fe2000fffe03f */
[----:B------:R-:W-:Y:S04]  /*1c080*/  STL.64 [R1+0x160], R4 ;  /* 0x0001600401007387 */ /* 0x000fe80000100a00 */
[----:B------:R-:W-:Y:S04]  /*1c090*/  STL.64 [R1+0x168], R6 ;  /* 0x0001680601007387 */ /* 0x000fe80000100a00 */
        /* <DEDUP_REMOVED lines=8> */
[----:B------:R-:W-:Y:S04]  /*1c120*/  LDS R4, [R28+0x8200] ;  /* 0x008200001c047984 */ /* 0x000fe80000000800 */
[----:B------:R-:W-:Y:S04]  /*1c130*/  LDS R6, [R28+0x9200] ;  /* 0x009200001c067984 */ /* 0x000fe80000000800 */
[----:B------:R-:W-:Y:S04]  /*1c140*/  LDS R5, [R29+0x8200] ;  /* 0x008200001d057984 */ /* 0x000fe80000000800 */
[----:B------:R-:W1:Y:S04]  /*1c150*/  LDS R7, [R29+0x9200] ;  /* 0x009200001d077984 */ /* 0x000e680000000800 */
[----:B--2---:R-:W-:Y:S04]  /*1c160*/  STL.64 [R1+0x20e0], R22 ;  /* 0x0020e01601007387 */ /* 0x004fe80000100a00 */
[----:B-----5:R2:W-:Y:S04]  /*1c170*/  STL.64 [R1+0x20d8], R20 ;  /* 0x0020d81401007387 */ /* 0x0205e80000100a00 */
[----:B--2---:R-:W2:Y:S04]  /*1c180*/  LDL.LU.64 R20, [R1+0x40] ;  /* 0x0000400001147983 */ /* 0x004ea80000300a00 */
[----:B----4-:R-:W-:Y:S04]  /*1c190*/  STL.64 [R1+0x20d0], R26 ;  /* 0x0020d01a01007387 */ /* 0x010fe80000100a00 */
[----:B---3--:R3:W-:Y:S04]  /*1c1a0*/  STL.64 [R1+0x20c8], R24 ;  /* 0x0020c81801007387 */ /* 0x0087e80000100a00 */
[----:B---3--:R-:W3:Y:S01]  /*1c1b0*/  LDL.LU.64 R24, [R1+0x30] ;  /* 0x0000300001187983 */ /* 0x008ee20000300a00 */
[----:B-1----:R-:W-:Y:S01]  /*1c1c0*/  HMMA.1688.F32.TF32 R12, R4, R16, R12 ;  /* 0x00000010040c723c */ /* 0x002fe2000008100c */
[----:B------:R-:W-:-:S02]  /*1c1d0*/  IMAD.MOV.U32 R10, RZ, RZ, R16 ;  /* 0x000000ffff0a7224 */ /* 0x000fc400078e0010 */
[----:B------:R-:W-:Y:S01]  /*1c1e0*/  IMAD.MOV.U32 R2, RZ, RZ, R17 ;  /* 0x000000ffff027224 */ /* 0x000fe200078e0011 */
[----:B---3--:R1:W-:Y:S04]  /*1c1f0*/  STL.64 [R1+0x20e8], R24 ;  /* 0x0020e81801007387 */ /* 0x0083e80000100a00 */
[----:B-1----:R-:W2:Y:S04]  /*1c200*/  LDL.LU R24, [R1+0x2f0] ;  /* 0x0002f00001187983 */ /* 0x002ea80000300800 */
[----:B------:R-:W2:Y:S04]  /*1c210*/  LDL.LU R25, [R1+0x2f4] ;  /* 0x0002f40001197983 */ /* 0x000ea80000300800 */
[----:B------:R-:W2:Y:S04]  /*1c220*/  LDL.LU R26, [R1+0x2f8] ;  /* 0x0002f800011a7983 */ /* 0x000ea80000300800 */
[----:B------:R-:W2:Y:S04]  /*1c230*/  LDL.LU R27, [R1+0x2fc] ;  /* 0x0002fc00011b7983 */ /* 0x000ea80000300800 */
[----:B------:R1:W-:Y:S04]  /*1c240*/  STL.64 [R1+0x150], R12 ;  /* 0x0001500c01007387 */ /* 0x0003e80000100a00 */
[----:B------:R3:W-:Y:S04]  /*1c250*/  STL.64 [R1+0x158], R14 ;  /* 0x0001580e01007387 */ /* 0x0007e80000100a00 */
[----:B------:R-:W4:Y:S04]  /*1c260*/  LDL.LU R16, [R1+0x80] ;  /* 0x0000800001107983 */ /* 0x000f280000300800 */
[----:B------:R-:W4:Y:S04]  /*1c270*/  LDL.LU R17, [R1+0x84] ;  /* 0x0000840001117983 */ /* 0x000f280000300800 */
[----:B------:R-:W5:Y:S04]  /*1c280*/  LDL.LU R18, [R1+0x88] ;  /* 0x0000880001127983 */ /* 0x000f680000300800 */
[----:B------:R-:W5:Y:S04]  /*1c290*/  LDL.LU R19, [R1+0x8c] ;  /* 0x00008c0001137983 */ /* 0x000f680000300800 */
[----:B-1----:R-:W2:Y:S04]  /*1c2a0*/  LDL.LU R12, [R1+0x2c0] ;  /* 0x0002c000010c7983 */ /* 0x002ea80000300800 */
[----:B------:R-:W2:Y:S04]  /*1c2b0*/  LDL.LU R13, [R1+0x2c4] ;  /* 0x0002c400010d7983 */ /* 0x000ea80000300800 */
[----:B---3--:R-:W3:Y:S04]  /*1c2c0*/  LDL.LU R14, [R1+0x2c8] ;  /* 0x0002c800010e7983 */ /* 0x008ee80000300800 */
[----:B------:R-:W3:Y:S04]  /*1c2d0*/  LDL.LU R15, [R1+0x2cc] ;  /* 0x0002cc00010f7983 */ /* 0x000ee80000300800 */
[----:B-----5:R-:W-:Y:S04]  /*1c2e0*/  STL.64 [R1+0x2028], R18 ;  /* 0x0020281201007387 */ /* 0x020fe80000100a00 */
[----:B----4-:R1:W-:Y:S04]  /*1c2f0*/  STL.64 [R1+0x2020], R16 ;  /* 0x0020201001007387 */ /* 0x0103e80000100a00 */
[----:B-1----:R-:W4:Y:S04]  /*1c300*/  LDL.LU R16, [R1+0x90] ;  /* 0x0000900001107983 */ /* 0x002f280000300800 */
[----:B------:R-:W4:Y:S04]  /*1c310*/  LDL.LU R17, [R1+0x94] ;  /* 0x0000940001117983 */ /* 0x000f280000300800 */
[----:B------:R-:W5:Y:S01]  /*1c320*/  LDL.LU R18, [R1+0x98] ;  /* 0x0000980001127983 */ /* 0x000f620000300800 */
[----:B--2---:R-:W-:Y:S01]  /*1c330*/  HMMA.1688.F32.TF32 R24, R4, R20, R24 ;  /* 0x000000140418723c */ /* 0x004fe20000081018 */
[----:B------:R-:W-:-:S02]  /*1c340*/  IMAD.MOV.U32 R19, RZ, RZ, R3 ;  /* 0x000000ffff137224 */ /* 0x000fc400078e0003 */
[----:B------:R-:W2:Y:S04]  /*1c350*/  LDL.LU R3, [R1+0x20f4] ;  /* 0x0020f40001037983 */ /* 0x000ea80000300800 */
[----:B-----5:R-:W-:Y:S04]  /*1c360*/  STL.64 [R1+0x2038], R18 ;  /* 0x0020381201007387 */ /* 0x020fe80000100a00 */
[----:B----4-:R1:W-:Y:S02]  /*1c370*/  STL.64 [R1+0x2030], R16 ;  /* 0x0020301001007387 */ /* 0x0103e40000100a00 */
[----:B-1----:R-:W-:-:S02]  /*1c380*/  IMAD.MOV.U32 R16, RZ, RZ, R0 ;  /* 0x000000ffff107224 */ /* 0x002fc400078e0000 */
[----:B------:R-:W4:Y:S01]  /*1c390*/  LDL.LU R0, [R1+0x20f0] ;  /* 0x0020f00001007983 */ /* 0x000f220000300800 */
[----:B------:R-:W-:-:S07]  /*1c3a0*/  IMAD.MOV.U32 R17, RZ, RZ, R11 ;  /* 0x000000ffff117224 */ /* 0x000fce00078e000b */
[----:B------:R1:W-:Y:S01]  /*1c3b0*/  STL.64 [R1+0x140], R24 ;  /* 0x0001401801007387 */ /* 0x0003e20000100a00 */
[----:B------:R-:W-:-:S03]  /*1c3c0*/  IMAD.MOV.U32 R18, RZ, RZ, R20 ;  /* 0x000000ffff127224 */ /* 0x000fc600078e0014 */
[----:B------:R5:W-:Y:S01]  /*1c3d0*/  STL.64 [R1+0x148], R26 ;  /* 0x0001481a01007387 */ /* 0x000be20000100a00 */
[----:B------:R-:W-:-:S03]  /*1c3e0*/  IMAD.MOV.U32 R11, RZ, RZ, R21 ;  /* 0x000000ffff0b7224 */ /* 0x000fc600078e0015 */
[----:B-1----:R-:W2:Y:S04]  /*1c3f0*/  LDL.LU.64 R24, [R1+0x20e8] ;  /* 0x0020e80001187983 */ /* 0x002ea80000300a00 */
[----:B------:R-:W2:Y:S04]  /*1c400*/  LDL.LU.64 R22, [R1+0x20e0] ;  /* 0x0020e00001167983 */ /* 0x000ea80000300a00 */
[----:B------:R-:W2:Y:S02]  /*1c410*/  LDL.LU.64 R20, [R1+0x20d8] ;  /* 0x0020d80001147983 */ /* 0x000ea40000300a00 */
[----:B--2---:R-:W-:Y:S01]  /*1c420*/  HMMA.1688.F32.TF32 R20, R4, R24, R20 ;  /* 0x000000180414723c */ /* 0x004fe20000081014 */
[----:B------:R-:W-:Y:S11]  /*1c430*/  IMAD.MOV.U32 R19, RZ, RZ, R25 ;  /* 0x000000ffff137224 */ /* 0x000ff600078e0019 */
[----:B------:R-:W-:Y:S11]  /*1c440*/  @!UPT UIADD3 URZ, URZ, URZ, URZ ;  /* 0x0000003f3f3ff290 */ /* 0x000ff6000fffe03f */
[----:B------:R1:W-:Y:S04]  /*1c450*/  STL.64 [R1+0x130], R20 ;  /* 0x0001301401007387 */ /* 0x0003e80000100a00 */
[----:B------:R-:W-:Y:S04]  /*1c460*/  STL.64 [R1+0x138], R22 ;  /* 0x0001381601007387 */ /* 0x000fe80000100a00 */
[----:B-----5:R-:W2:Y:S01]  /*1c470*/  LDL.LU.64 R26, [R1+0x20d0] ;  /* 0x0020d000011a7983 */ /* 0x020ea20000300a00 */
[----:B-1----:R-:W-:-:S03]  /*1c480*/  IMAD.MOV.U32 R20, RZ, RZ, R24 ;  /* 0x000000ffff147224 */ /* 0x002fc600078e0018 */
[----:B------:R-:W2:Y:S01]  /*1c490*/  LDL.LU.64 R24, [R1+0x20c8] ;  /* 0x0020c80001187983 */ /* 0x000ea20000300a00 */
[C---:B---3--:R-:W-:Y:S03]  /*1c4a0*/  HMMA.1688.F32.TF32 R12, R4.reuse, R8, R12 ;  /* 0x00000008040c723c */ /* 0x048fe6000008100c */
[----:B------:R1:W-:Y:S05]  /*1c4b0*/  STL.64 [R1+0x2048], R16 ;  /* 0x0020481001007387 */ /* 0x0003ea0000100a00 */
[----:B--2---:R-:W-:Y:S07]  /*1c4c0*/  HMMA.1688.F32.TF32 R24, R4, R16, R24 ;  /* 0x000000100418723c */ /* 0x004fee0000081018 */
[----:B-1----:R-:W-:-:S02]  /*1c4d0*/  IMAD.MOV.U32 R16, RZ, RZ, R20 ;  /* 0x000000ffff107224 */ /* 0x002fc400078e0014 */
[----:B------:R-:W-:Y:S11]  /*1c4e0*/  IMAD.MOV.U32 R17, RZ, RZ, R19 ;  /* 0x000000ffff117224 */ /* 0x000ff600078e0013 */
[----:B------:R-:W-:Y:S03]  /*1c4f0*/  @!UPT UIADD3 URZ, URZ, URZ, URZ ;  /* 0x0000003f3f3ff290 */ /* 0x000fe6000fffe03f */
[----:B------:R-:W-:Y:S04]  /*1c500*/  STL.64 [R1+0x120], R24 ;  /* 0x0001201801007387 */ /* 0x000fe80000100a00 */
[----:B------:R-:W-:Y:S04]  /*1c510*/  STL.64 [R1+0x128], R26 ;  /* 0x0001281a01007387 */ /* 0x000fe80000100a00 */
[----:B------:R1:W-:Y:S02]  /*1c520*/  STL.64 [R1+0x2060], R16 ;  /* 0x0020601001007387 */ /* 0x0003e40000100a00 */
[----:B-1----:R-:W-:-:S02]  /*1c530*/  IMAD.MOV.U32 R16, RZ, RZ, R18 ;  /* 0x000000ffff107224 */ /* 0x002fc400078e0012 */
[----:B------:R-:W-:-:S05]  /*1c540*/  IMAD.MOV.U32 R17, RZ, RZ, R11 ;  /* 0x000000ffff117224 */ /* 0x000fca00078e000b */
[----:B------:R1:W-:Y:S04]  /*1c550*/  STL.64 [R1+0x2078], R16 ;  /* 0x0020781001007387 */ /* 0x0003e80000100a00 */
[----:B------:R-:W2:Y:S04]  /*1c560*/  LDL.LU R20, [R1+0x2b0] ;  /* 0x0002b00001147983 */ /* 0x000ea80000300800 */
[----:B------:R-:W2:Y:S04]  /*1c570*/  LDL.LU R21, [R1+0x2b4] ;  /* 0x0002b40001157983 */ /* 0x000ea80000300800 */
[----:B------:R-:W2:Y:S01]  /*1c580*/  LDL.LU R22, [R1+0x2b8] ;  /* 0x0002b80001167983 */ /* 0x000ea20000300800 */
[----:B-1----:R-:W-:-:S02]  /*1c590*/  IMAD.MOV.U32 R16, RZ, RZ, R10 ;  /* 0x000000ffff107224 */ /* 0x002fc400078e000a */
[----:B------:R-:W-:Y:S01]  /*1c5a0*/  IMAD.MOV.U32 R17, RZ, RZ, R2 ;  /* 0x000000ffff117224 */ /* 0x000fe200078e0002 */
[----:B------:R-:W2:Y:S04]  /*1c5b0*/  LDL.LU R23, [R1+0x2bc] ;  /* 0x0002bc0001177983 */ /* 0x000ea80000300800 */
[----:B------:R-:W3:Y:S04]  /*1c5c0*/  LDL.LU R24, [R1+0x2a0] ;  /* 0x0002a00001187983 */ /* 0x000ee80000300800 */
[----:B------:R-:W3:Y:S04]  /*1c5d0*/  LDL.LU R25, [R1+0x2a4] ;  /* 0x0002a40001197983 */ /* 0x000ee80000300800 */
[----:B------:R-:W3:Y:S04]  /*1c5e0*/  LDL.LU R26, [R1+0x2a8] ;  /* 0x0002a800011a7983 */ /* 0x000ee80000300800 */
[----:B------:R-:W3:Y:S04]  /*1c5f0*/  LDL.LU R27, [R1+0x2ac] ;  /* 0x0002ac00011b7983 */ /* 0x000ee80000300800 */
[----:B------:R1:W-:Y:S04]  /*1c600*/  STL.64 [R1+0x2090], R16 ;  /* 0x0020901001007387 */ /* 0x0003e80000100a00 */
[----:B-1----:R-:W5:Y:S04]  /*1c610*/  LDL.LU R16, [R1+0xb0] ;  /* 0x0000b00001107983 */ /* 0x002f680000300800 */
[----:B------:R-:W5:Y:S04]  /*1c620*/  LDL.LU R17, [R1+0xb4] ;  /* 0x0000b40001117983 */ /* 0x000f680000300800 */
[----:B------:R-:W5:Y:S04]  /*1c630*/  LDL.LU R18, [R1+0xb8] ;  /* 0x0000b80001127983 */ /* 0x000f680000300800 */
[----:B------:R-:W5:Y:S04]  /*1c640*/  LDL.LU R19, [R1+0xbc] ;  /* 0x0000bc0001137983 */ /* 0x000f680000300800 */
[----:B------:R1:W-:Y:S04]  /*1c650*/  STL.64 [R1+0x110], R12 ;  /* 0x0001100c01007387 */ /* 0x0003e80000100a00 */
[----:B------:R-:W-:Y:S04]  /*1c660*/  STL.64 [R1+0x118], R14 ;  /* 0x0001180e01007387 */ /* 0x000fe80000100a00 */
[----:B-1----:R-:W2:Y:S04]  /*1c670*/  LDL.LU.64 R12, [R1+0x20c0] ;  /* 0x0020c000010c7983 */ /* 0x002ea80000300a00 */
        /* <DEDUP_REMOVED lines=8> */
[----:B------:R-:W2:Y:S01]  /*1c700*/  LDL.LU R9, [R1+0x274] ;  /* 0x0002740001097983 */ /* 0x000ea20000300800 */
[----:B----4-:R-:W-:-:S02]  /*1c710*/  IMAD.MOV.U32 R10, RZ, RZ, R0 ;  /* 0x000000ffff0a7224 */ /* 0x010fc400078e0000 */
[----:B------:R-:W-:Y:S01]  /*1c720*/  IMAD.MOV.U32 R11, RZ, RZ, R3 ;  /* 0x000000ffff0b7224 */ /* 0x000fe200078e0003 */
[----:B------:R-:W4:Y:S04]  /*1c730*/  LDL.LU R0, [R1+0x20bc] ;  /* 0x0020bc0001007983 */ /* 0x000f280000300800 */
[----:B------:R-:W3:Y:S04]  /*1c740*/  LDL.LU R3, [R1+0x20b8] ;  /* 0x0020b80001037983 */ /* 0x000ee80000300800 */
[----:B------:R-:W-:Y:S01]  /*1c750*/  STL.64 [R1+0x2070], R10 ;  /* 0x0020700a01007387 */ /* 0x000fe20000100a00 */
[C---:B------:R-:W-:Y:S03]  /*1c760*/  HMMA.1688.F32.TF32 R20, R4.reuse, R12, R20 ;  /* 0x0000000c0414723c */ /* 0x040fe60000081014 */
[----:B--2---:R1:W-:Y:S04]  /*1c770*/  STL.64 [R1+0x2068], R8 ;  /* 0x0020680801007387 */ /* 0x0043e80000100a00 */
        /* <DEDUP_REMOVED lines=8> */
[----:B------:R-:W-:Y:S04]  /*1c800*/  STL.64 [R1+0x100], R20 ;  /* 0x0001001401007387 */ /* 0x000fe80000100a00 */
[----:B------:R1:W-:Y:S04]  /*1c810*/  STL.64 [R1+0x108], R22 ;  /* 0x0001081601007387 */ /* 0x0003e80000100a00 */
[----:B-1----:R-:W2:Y:S04]  /*1c820*/  LDL.LU.64 R22, [R1+0x20b0] ;  /* 0x0020b00001167983 */ /* 0x002ea80000300a00 */
[----:B------:R-:W3:Y:S02]  /*1c830*/  LDL.LU.64 R20, [R1+0x20a8] ;  /* 0x0020a80001147983 */ /* 0x000ee40000300a00 */
[----:B---3--:R-:W-:Y:S11]  /*1c840*/  HMMA.1688.F32.TF32 R24, R4, R20, R24 ;  /* 0x000000140418723c */ /* 0x008ff60000081018 */
[----:B------:R-:W-:Y:S11]  /*1c850*/  @!UPT UIADD3 URZ, URZ, URZ, URZ ;  /* 0x0000003f3f3ff290 */ /* 0x000ff6000fffe03f */
[----:B------:R-:W-:Y:S01]  /*1c860*/  @!UPT UIADD3 URZ, URZ, URZ, URZ ;  /* 0x0000003f3f3ff290 */ /* 0x000fe2000fffe03f */
[----:B------:R-:W-:Y:S04]  /*1c870*/  STL.64 [R1+0xf0], R24 ;  /* 0x0000f01801007387 */ /* 0x000fe80000100a00 */
[----:B------:R1:W-:Y:S04]  /*1c880*/  STL.64 [R1+0xf8], R26 ;  /* 0x0000f81a01007387 */ /* 0x0003e80000100a00 */
[----:B-1----:R-:W3:Y:S04]  /*1c890*/  LDL.LU.64 R26, [R1+0x20a0] ;  /* 0x0020a000011a7983 */ /* 0x002ee80000300a00 */
[----:B------:R-:W5:Y:S01]  /*1c8a0*/  LDL.LU.64 R24, [R1+0x2098] ;  /* 0x0020980001187983 */ /* 0x000f620000300a00 */
[----:B------:R-:W-:-:S02]  /*1c8b0*/  IMAD.MOV.U32 R10, RZ, RZ, R3 ;  /* 0x000000ffff0a7224 */ /* 0x000fc400078e0003 */
[----:B----4-:R-:W-:Y:S01]  /*1c8c0*/  IMAD.MOV.U32 R11, RZ, RZ, R0 ;  /* 0x000000ffff0b7224 */ /* 0x010fe200078e0000 */
[----:B-----5:R-:W-:Y:S01]  /*1c8d0*/  HMMA.1688.F32.TF32 R4, R4, R24, R16 ;  /* 0x000000180404723c */ /* 0x020fe20000081010 */
[----:B------:R-:W2:Y:S11]  /*1c8e0*/  LDL.LU.64 R16, [R1+0x2090] ;  /* 0x0020900001107983 */ /* 0x000eb60000300a00 */
[----:B------:R-:W-:Y:S11]  /*1c8f0*/  @!UPT UIADD3 URZ, URZ, URZ, URZ ;  /* 0x0000003f3f3ff290 */ /* 0x000ff6000fffe03f */
[----:B------:R-:W-:Y:S04]  /*1c900*/  STL.64 [R1+0xe0], R4 ;  /* 0x0000e00401007387 */ /* 0x000fe80000100a00 */
[----:B------:R-:W-:Y:S04]  /*1c910*/  STL.64 [R1+0xe8], R6 ;  /* 0x0000e80601007387 */ /* 0x000fe80000100a00 */
[----:B------:R-:W-:Y:S04]  /*1c920*/  LDS R4, [R28+0x8300] ;  /* 0x008300001c047984 */ /* 0x000fe80000000800 */
[----:B------:R-:W-:Y:S04]  /*1c930*/  LDS R6, [R28+0x9300] ;  /* 0x009300001c067984 */ /* 0x000fe80000000800 */
[----:B------:R-:W-:Y:S04]  /*1c940*/  LDS R5, [R29+0x8300] ;  /* 0x008300001d057984 */ /* 0x000fe80000000800 */
[----:B------:R-:W2:Y:S02]  /*1c950*/  LDS R7, [R29+0x9300] ;  /* 0x009300001d077984 */ /* 0x000ea40000000800 */
[----:B--2---:R-:W-:Y:S02]  /*1c960*/  HMMA.1688.F32.TF32 R16, R4, R16, R8 ;  /* 0x000000100410723c */ /* 0x004fe40000081008 */
[----:B------:R-:W2:Y:S04]  /*1c970*/  LDL.LU.64 R10, [R1+0x2088] ;  /* 0x00208800010a7983 */ /* 0x000ea80000300a00 */
[----:B------:R-:W2:Y:S11]  /*1c980*/  LDL.LU.64 R8, [R1+0x2080] ;  /* 0x0020800001087983 */ /* 0x000eb60000300a00 */
[----:B------:R-:W-:Y:S06]  /*1c990*/  @!UPT UIADD3 URZ, URZ, URZ, URZ ;  /* 0x0000003f3f3ff290 */ /* 0x000fec000fffe03f */
[----:B------:R1:W-:Y:S01]  /*1c9a0*/  STL [R1+0xd0], R16 ;  /* 0x0000d01001007387 */ /* 0x0003e20000100800 */
[----:B------:R-:W-:-:S03]  /*1c9b0*/  IMAD.MOV.U32 R0, RZ, RZ, R17 ;  /* 0x000000ffff007224 */ /* 0x000fc600078e0011 */
[----:B-1----:R-:W2:Y:S01]  /*1c9c0*/  LDL.LU.64 R16, [R1+0x2078] ;  /* 0x0020780001107983 */ /* 0x002ea20000300a00 */
[----:B------:R-:W-:Y:S02]  /*1c9d0*/  IMAD.MOV.U32 R3, RZ, RZ, R18 ;  /* 0x000000ffff037224 */ /* 0x000fe400078e0012 */
[----:B------:R-:W-:-:S05]  /*1c9e0*/  IMAD.MOV.U32 R2, RZ, RZ, R19 ;  /* 0x000000ffff027224 */ /* 0x000fca00078e0013 */
[----:B------:R-:W-:Y:S04]  /*1c9f0*/  STL [R1+0x1ea4], R2 ;  /* 0x001ea40201007387 */ /* 0x000fe80000100800 */
        /* <DEDUP_REMOVED lines=8> */
[----:B-1----:R-:W2:Y:S02]  /*1ca80*/  LDL.LU.64 R16, [R1+0x2060] ;  /* 0x0020600001107983 */ /* 0x002ea40000300a00 */
        /* <DEDUP_REMOVED lines=26> */
[----:B-1----:R-:W4:Y:S04]  /*1cc30*/  LDL.LU.64 R10, [R1+0x2018] ;  /* 0x00201800010a7983 */ /* 0x002f280000300a00 */
[----:B------:R-:W4:Y:S04]  /*1cc40*/  LDL.LU.64 R8, [R1+0x2010] ;  /* 0x0020100001087983 */ /* 0x000f280000300a00 */
[----:B------:R-:W-:Y:S01]  /*1cc50*/  STL [R1+0x1ef4], R0 ;  /* 0x001ef40001007387 */ /* 0x000fe20000100800 */
[C---:B--2---:R-:W-:Y:S03]  /*1cc60*/  HMMA.1688.F32.TF32 R12, R4.reuse, R12, R16 ;  /* 0x0000000c040c723c */ /* 0x044fe60000081010 */
[----:B------:R-:W2:Y:S04]  /*1cc70*/  LDL.LU.64 R18, [R1+0x2008] ;  /* 0x0020080001127983 */ /* 0x000ea80000300a00 */
[----:B------:R-:W2:Y:S11]  /*1cc80*/  LDL.LU.64 R16, [R1+0x2000] ;  /* 0x0020000001107983 */ /* 0x000eb60000300a00 */
[----:B------:R-:W-:Y:S05]  /*1cc90*/  @!UPT UIADD3 URZ, URZ, URZ, URZ ;  /* 0x0000003f3f3ff290 */ /* 0x000fea000fffe03f */
[----:B------:R-:W-:Y:S04]  /*1cca0*/  STL.64 [R1+0x80], R12 ;  /* 0x0000800c01007387 */ /* 0x000fe80000100a00 */
[----:B------:R2:W-:Y:S01]  /*1ccb0*/  STL.64 [R1+0x88], R14 ;  /* 0x0000880e01007387 */ /* 0x0005e20000100a00 */
[C---:B----4-:R-:W-:Y:S08]  /*1ccc0*/  HMMA.1688.F32.TF32 R8, R4.reuse, R24, R8 ;  /* 0x000000180408723c */ /* 0x050ff00000081008 */
[----:B--2---:R-:W-:Y:S01]  /*1ccd0*/  HMMA.1688.F32.TF32 R12, R4, R20, R16 ;  /* 0x00000014040c723c */ /* 0x004fe20000081010 */
[----:B------:R-:W-:Y:S04]  /*1cce0*/  LDS R18, [R28+0xb300] ;  /* 0x00b300001c127984 */ /* 0x000fe80000000800 */
[----:B------:R-:W-:Y:S04]  /*1ccf0*/  LDS R19, [R29+0xb300] ;  /* 0x00b300001d137984 */ /* 0x000fe80000000800 */
[----:B------:R-:W-:Y:S04]  /*1cd00*/  LDS R16, [R28+0xa300] ;  /* 0x00a300001c107984 */ /* 0x000fe80000000800 */
[----:B------:R-:W-:Y:S04]  /*1cd10*/  LDS R17, [R29+0xa300] ;  /* 0x00a300001d117984 */ /* 0x000fe80000000800 */
[----:B------:R-:W-:Y:S04]  /*1cd20*/  LDS R4, [R28+0xa000] ;  /* 0x00a000001c047984 */ /* 0x000fe80000000800 */
[----:B------:R-:W-:Y:S03]  /*1cd30*/  LDS R6, [R28+0xb000] ;  /* 0x00b000001c067984 */ /* 0x000fe60000000800 */
[----:B------:R-:W-:Y:S01]  /*1cd40*/  IMAD.MOV.U32 R0, RZ, RZ, R14 ;  /* 0x000000ffff007224 */ /* 0x000fe200078e000e */
[----:B------:R-:W-:Y:S04]  /*1cd50*/  STL.64 [R1+0x70], R12 ;  /* 0x0000700c01007387 */ /* 0x000fe80000100a00 */
[----:B------:R-:W-:Y:S04]  /*1cd60*/  STL [R1+0x7c], R15 ;  /* 0x00007c0f01007387 */ /* 0x000fe80000100800 */
[----:B------:R1:W-:Y:S04]  /*1cd70*/  STL.64 [R1+0x1ff0], R22 ;  /* 0x001ff01601007387 */ /* 0x0003e80000100a00 */
[----:B------:R-:W-:Y:S04]  /*1cd80*/  STL [R1+0x1f18], R0 ;  /* 0x001f180001007387 */ /* 0x000fe80000100800 */
[----:B------:R-:W-:Y:S04]  /*1cd90*/  LDS R14, [R28+0xb200] ;  /* 0x00b200001c0e7984 */ /* 0x000fe80000000800 */
[----:B-1----:R-:W2:Y:S04]  /*1cda0*/  LDL.64 R22, [R1+0x58] ;  /* 0x0000580001167983 */ /* 0x002ea80000100a00 */
[----:B------:R-:W-:Y:S04]  /*1cdb0*/  STL.64 [R1+0x60], R8 ;  /* 0x0000600801007387 */ /* 0x000fe80000100a00 */
[----:B------:R-:W-:Y:S04]  /*1cdc0*/  STL.64 [R1+0x68], R10 ;  /* 0x0000680a01007387 */ /* 0x000fe80000100a00 */
[----:B------:R-:W-:Y:S04]  /*1cdd0*/  LDS R10, [R28+0xb100] ;  /* 0x00b100001c0a7984 */ /* 0x000fe80000000800 */
[----:B------:R-:W1:Y:S04]  /*1cde0*/  LDS R11, [R29+0xb100] ;  /* 0x00b100001d0b7984 */ /* 0x000e680000000800 */
[----:B------:R-:W-:Y:S04]  /*1cdf0*/  LDS R8, [R28+0xa100] ;  /* 0x00a100001c087984 */ /* 0x000fe80000000800 */
[----:B------:R-:W4:Y:S04]  /*1ce00*/  LDS R9, [R29+0xa100] ;  /* 0x00a100001d097984 */ /* 0x000f280000000800 */
[----:B------:R-:W5:Y:S04]  /*1ce10*/  LDS R15, [R29+0xb200] ;  /* 0x00b200001d0f7984 */ /* 0x000f680000000800 */
[----:B------:R-:W-:Y:S04]  /*1ce20*/  LDS R12, [R28+0xa200] ;  /* 0x00a200001c0c7984 */ /* 0x000fe80000000800 */
[----:B------:R-:W3:Y:S04]  /*1ce30*/  LDS R13, [R29+0xa200] ;  /* 0x00a200001d0d7984 */ /* 0x000ee80000000800 */
[----:B------:R-:W-:Y:S04]  /*1ce40*/  LDS R5, [R29+0xa000] ;  /* 0x00a000001d057984 */ /* 0x000fe80000000800 */
[----:B------:R-:W2:Y:S04]  /*1ce50*/  LDS R7, [R29+0xb000] ;  /* 0x00b000001d077984 */ /* 0x000ea80000000800 */
[----:B-1----:R-:W-:Y:S04]  /*1ce60*/  STL.64 [R1+0x1f80], R10 ;  /* 0x001f800a01007387 */ /* 0x002fe80000100a00 */
[----:B----4-:R1:W-:Y:S04]  /*1ce70*/  STL.64 [R1+0x1f78], R8 ;  /* 0x001f780801007387 */ /* 0x0103e80000100a00 */
[----:B-1----:R-:W2:Y:S04]  /*1ce80*/  LDL.LU R8, [R1+0x260] ;  /* 0x0002600001087983 */ /* 0x002ea80000300800 */
[----:B------:R-:W2:Y:S04]  /*1ce90*/  LDL.LU R9, [R1+0x264] ;  /* 0x0002640001097983 */ /* 0x000ea80000300800 */
[----:B------:R-:W2:Y:S04]  /*1cea0*/  LDL.LU R10, [R1+0x268] ;  /* 0x00026800010a7983 */ /* 0x000ea80000300800 */
[----:B------:R-:W2:Y:S04]  /*1ceb0*/  LDL.LU R11, [R1+0x26c] ;  /* 0x00026c00010b7983 */ /* 0x000ea80000300800 */
[----:B-----5:R1:W-:Y:S04]  /*1cec0*/  STL.64 [R1+0x1f00], R14 ;  /* 0x001f000e01007387 */ /* 0x0203e80000100a00 */
[----:B---3--:R-:W-:Y:S04]  /*1ced0*/  STL.64 [R1+0x1ef8], R12 ;  /* 0x001ef80c01007387 */ /* 0x008fe80000100a00 */
[----:B-1----:R-:W3:Y:S04]  /*1cee0*/  LDL R14, [R1+0x38] ;  /* 0x00003800010e7983 */ /* 0x002ee80000100800 */
[----:B------:R-:W3:Y:S04]  /*1cef0*/  LDL R15, [R1+0x3c] ;  /* 0x00003c00010f7983 */ /* 0x000ee80000100800 */
[----:B---3--:R1:W-:Y:S04]  /*1cf00*/  STL.64 [R1+0x1fd0], R14 ;  /* 0x001fd00e01007387 */ /* 0x0083e80000100a00 */
[----:B-1----:R-:W3:Y:S04]  /*1cf10*/  LDL.64 R14, [R1+0x48] ;  /* 0x00004800010e7983 */ /* 0x002ee80000100a00 */
[----:B---3--:R-:W-:Y:S04]  /*1cf20*/  STL.64 [R1+0x1fe8], R14 ;  /* 0x001fe80e01007387 */ /* 0x008fe80000100a00 */
[----:B------:R-:W-:Y:S04]  /*1cf30*/  STL [R1+0x1f1c], R28 ;  /* 0x001f1c1c01007387 */ /* 0x000fe80000100800 */
[----:B------:R1:W-:Y:S04]  /*1cf40*/  STL.64 [R1+0x1e60], R18 ;  /* 0x001e601201007387 */ /* 0x0003e80000100a00 */
[----:B------:R-:W-:Y:S04]  /*1cf50*/  STL.64 [R1+0x1e58], R16 ;  /* 0x001e581001007387 */ /* 0x000fe80000100a00 */
[----:B-1----:R-:W3:Y:S04]  /*1cf60*/  LDL.LU.64 R18, [R1+0x18] ;  /* 0x0000180001127983 */ /* 0x002ee80000300a00 */
[----:B---3--:R1:W-:Y:S04]  /*1cf70*/  STL.64 [R1+0x1fb0], R18 ;  /* 0x001fb01201007387 */ /* 0x0083e80000100a00 */
[----:B-1----:R-:W3:Y:S04]  /*1cf80*/  LDL R18, [R1+0x28] ;  /* 0x0000280001127983 */ /* 0x002ee80000100800 */
[----:B------:R-:W3:Y:S01]  /*1cf90*/  LDL R19, [R1+0x2c] ;  /* 0x00002c0001137983 */ /* 0x000ee20000100800 */
[----:B--2---:R-:W-:Y:S03]  /*1cfa0*/  HMMA.1688.F32.TF32 R12, R4, R22, R8 ;  /* 0x00000016040c723c */ /* 0x004fe60000081008 */
[----:B---3--:R1:W-:Y:S04]  /*1cfb0*/  STL.64 [R1+0x1fc8], R18 ;  /* 0x001fc81201007387 */ /* 0x0083e80000100a00 */
[----:B------:R-:W2:Y:S04]  /*1cfc0*/  LDL.LU R16, [R1+0x230] ;  /* 0x0002300001107983 */ /* 0x000ea80000300800 */
[----:B------:R-:W2:Y:S04]  /*1cfd0*/  LDL.LU R17, [R1+0x234] ;  /* 0x0002340001117983 */ /* 0x000ea80000300800 */
[----:B-1----:R-:W3:Y:S04]  /*1cfe0*/  LDL.LU R18, [R1+0x238] ;  /* 0x0002380001127983 */ /* 0x002ee80000300800 */
[----:B------:R-:W3:Y:S01]  /*1cff0*/  LDL.LU R19, [R1+0x23c] ;  /* 0x00023c0001137983 */ /* 0x000ee20000300800 */
[----:B------:R-:W-:-:S02]  /*1d000*/  IMAD.MOV.U32 R9, RZ, RZ, R22 ;  /* 0x000000ffff097224 */ /* 0x000fc400078e0016 */
[----:B------:R-:W-:Y:S02]  /*1d010*/  IMAD.MOV.U32 R8, RZ, RZ, R23 ;  /* 0x000000ffff087224 */ /* 0x000fe400078e0017 */
[----:B------:R-:W-:Y:S02]  /*1d020*/  IMAD.MOV.U32 R21, RZ, RZ, R14 ;  /* 0x000000ffff157224 */ /* 0x000fe400078e000e */
[----:B------:R-:W-:Y:S01]  /*1d030*/  IMAD.MOV.U32 R20, RZ, RZ, R15 ;  /* 0x000000ffff147224 */ /* 0x000fe200078e000f */
[----:B---3--:R1:W-:Y:S04]  /*1d040*/  STL.64 [R1+0x1fe0], R18 ;  /* 0x001fe01201007387 */ /* 0x0083e80000100a00 */
[----:B--2---:R2:W-:Y:S01]  /*1d050*/  STL.64 [R1+0x1fd8], R16 ;  /* 0x001fd81001007387 */ /* 0x0045e20000100a00 */
[----:B-1----:R-:W-:-:S02]  /*1d060*/  IMAD.MOV.U32 R18, RZ, RZ, R26 ;  /* 0x000000ffff127224 */ /* 0x002fc400078e001a */
[----:B------:R-:W-:Y:S01]  /*1d070*/  IMAD.MOV.U32 R19, RZ, RZ, R27 ;  /* 0x000000ffff137224 */ /* 0x000fe200078e001b */
[----:B--2---:R-:W2:Y:S04]  /*1d080*/  LDL.LU R16, [R1+0x250] ;  /* 0x0002500001107983 */ /* 0x004ea80000300800 */
[----:B------:R-:W2:Y:S04]  /*1d090*/  LDL.LU R17, [R1+0x254] ;  /* 0x0002540001117983 */ /* 0x000ea80000300800 */
[----:B------:R-:W3:Y:S04]  /*1d0a0*/  LDL.LU R26, [R1+0x1ffc] ;  /* 0x001ffc00011a7983 */ /* 0x000ee80000300800 */
[----:B------:R-:W3:Y:S04]  /*1d0b0*/  LDL.LU R27, [R1+0x1ff8] ;  /* 0x001ff800011b7983 */ /* 0x000ee80000300800 */
[----:B------:R-:W4:Y:S04]  /*1d0c0*/  LDL.LU.64 R22, [R1+0x1ff0] ;  /* 0x001ff00001167983 */ /* 0x000f280000300a00 */
[----:B------:R-:W2:Y:S01]  /*1d0d0*/  LDL.LU.64 R14, [R1+0x1fe8] ;  /* 0x001fe800010e7983 */ /* 0x000ea20000300a00 */
[----:B------:R-:W-:-:S02]  /*1d0e0*/  IMAD.MOV.U32 R25, RZ, RZ, R12 ;  /* 0x000000ffff197224 */ /* 0x000fc400078e000c */
[----:B------:R-:W-:Y:S01]  /*1d0f0*/  IMAD.MOV.U32 R24, RZ, RZ, R13 ;  /* 0x000000ffff187224 */ /* 0x000fe200078e000d */
[----:B--2---:R-:W-:Y:S01]  /*1d100*/  HMMA.1688.F32.TF32 R16, R4, R14, R16 ;  /* 0x0000000e0410723c */ /* 0x004fe20000081010 */
[----:B----4-:R-:W-:Y:S04]  /*1d110*/  STL.64 [R1+0x1fc0], R22 ;  /* 0x001fc01601007387 */ /* 0x010fe80000100a00 */
[----:B------:R1:W-:Y:S01]  /*1d120*/  STL.64 [R1+0x1fb8], R20 ;  /* 0x001fb81401007387 */ /* 0x0003e20000100a00 */
[----:B------:R-:W-:-:S03]  /*1d130*/  IMAD.MOV.U32 R10, RZ, RZ, R14 ;  /* 0x000000ffff0a7224 */ /* 0x000fc600078e000e */
[----:B-1----:R-:W2:Y:S04]  /*1d140*/  LDL.LU R20, [R1+0x220] ;  /* 0x0002200001147983 */ /* 0x002ea80000300800 */
[----:B------:R-:W2:Y:S04]  /*1d150*/  LDL.LU R21, [R1+0x224] ;  /* 0x0002240001157983 */ /* 0x000ea80000300800 */
[----:B------:R-:W2:Y:S04]  /*1d160*/  LDL.LU R22, [R1+0x228] ;  /* 0x0002280001167983 */ /* 0x000ea80000300800 */
[----:B------:R-:W2:Y:S04]  /*1d170*/  LDL.LU R23, [R1+0x22c] ;  /* 0x00022c0001177983 */ /* 0x000ea80000300800 */
[----:B---3--:R1:W-:Y:S04]  /*1d180*/  STL.64 [R1+0x1f90], R26 ;  /* 0x001f901a01007387 */ /* 0x0083e80000100a00 */
[----:B------:R-:W-:Y:S01]  /*1d190*/  STL.64 [R1+0x1f88], R24 ;  /* 0x001f881801007387 */ /* 0x000fe20000100a00 */
[----:B------:R-:W-:-:S03]  /*1d1a0*/  IMAD.MOV.U32 R0, RZ, RZ, R15 ;  /* 0x000000ffff007224 */ /* 0x000fc600078e000f */
[----:B-1----:R-:W3:Y:S04]  /*1d1b0*/  LDL.64 R26, [R1+0x8] ;  /* 0x00000800011a7983 */ /* 0x002ee80000100a00 */
[----:B------:R-:W-:Y:S04]  /*1d1c0*/  STL.64 [R1+0x240], R16 ;  /* 0x0002401001007387 */ /* 0x000fe80000100a00 */
[----:B------:R1:W-:Y:S04]  /*1d1d0*/  STL.64 [R1+0x248], R18 ;  /* 0x0002481201007387 */ /* 0x0003e80000100a00 */
[----:B-1----:R-:W4:Y:S04]  /*1d1e0*/  LDL.LU.64 R18, [R1+0x1fe0] ;  /* 0x001fe00001127983 */ /* 0x002f280000300a00 */
[----:B------:R-:W4:Y:S04]  /*1d1f0*/  LDL.LU.64 R16, [R1+0x1fd8] ;  /* 0x001fd80001107983 */ /* 0x000f280000300a00 */
[----:B------:R-:W4:Y:S02]  /*1d200*/  LDL.LU.64 R14, [R1+0x1fd0] ;  /* 0x001fd000010e7983 */ /* 0x000f240000300a00 */
[C---:B----4-:R-:W-:Y:S11]  /*1d210*/  HMMA.1688.F32.TF32 R16, R4.reuse, R14, R16 ;  /* 0x0000000e0410723c */ /* 0x050ff60000081010 */
[----:B------:R-:W-:Y:S11]  /*1d220*/  @!UPT UIADD3 URZ, URZ, URZ, URZ ;  /* 0x0000003f3f3ff290 */ /* 0x000ff6000fffe03f */
[----:B------:R-:W-:Y:S01]  /*1d230*/  @!UPT UIADD3 URZ, URZ, URZ, URZ ;  /* 0x0000003f3f3ff290 */ /* 0x000fe2000fffe03f */
[----:B------:R-:W-:Y:S04]  /*1d240*/  STL.64 [R1+0x230], R16 ;  /* 0x0002301001007387 */ /* 0x000fe80000100a00 */
[----:B------:R1:W-:Y:S04]  /*1d250*/  STL.64 [R1+0x238], R18 ;  /* 0x0002381201007387 */ /* 0x0003e80000100a00 */
[----:B-1----:R-:W2:Y:S04]  /*1d260*/  LDL.LU.64 R18, [R1+0x1fc8] ;  /* 0x001fc80001127983 */ /* 0x002ea80000300a00 */
[----:B------:R1:W-:Y:S04]  /*1d270*/  STL.64 [R1+0x1f50], R14 ;  /* 0x001f500e01007387 */ /* 0x0003e80000100a00 */
[----:B------:R-:W4:Y:S04]  /*1d280*/  LDL.LU R12, [R1+0x210] ;  /* 0x00021000010c7983 */ /* 0x000f280000300800 */
[----:B------:R-:W4:Y:S04]  /*1d290*/  LDL.LU R13, [R1+0x214] ;  /* 0x00021400010d7983 */ /* 0x000f280000300800 */
[----:B-1----:R-:W4:Y:S04]  /*1d2a0*/  LDL.LU R14, [R1+0x218] ;  /* 0x00021800010e7983 */ /* 0x002f280000300800 */
[----:B------:R-:W4:Y:S01]  /*1d2b0*/  LDL.LU R15, [R1+0x21c] ;  /* 0x00021c00010f7983 */ /* 0x000f220000300800 */
[C---:B--2---:R-:W-:Y:S03]  /*1d2c0*/  HMMA.1688.F32.TF32 R16, R4.reuse, R18, R20 ;  /* 0x000000120410723c */ /* 0x044fe60000081014 */
[----:B------:R-:W2:Y:S04]  /*1d2d0*/  LDL.LU.64 R22, [R1+0x1fc0] ;  /* 0x001fc00001167983 */ /* 0x000ea80000300a00 */
[----:B------:R-:W5:Y:S11]  /*1d2e0*/  LDL.LU.64 R20, [R1+0x1fb8] ;  /* 0x001fb80001147983 */ /* 0x000f760000300a00 */
[----:B------:R-:W-:Y:S05]  /*1d2f0*/  @!UPT UIADD3 URZ, URZ, URZ, URZ ;  /* 0x0000003f3f3ff290 */ /* 0x000fea000fffe03f */
[----:B------:R-:W-:Y:S04]  /*1d300*/  STL.64 [R1+0x220], R16 ;  /* 0x0002201001007387 */ /* 0x000fe80000100a00 */
[----:B------:R1:W-:Y:S04]  /*1d310*/  STL.64 [R1+0x228], R18 ;  /* 0x0002281201007387 */ /* 0x0003e80000100a00 */
[----:B-1----:R-:W4:Y:S02]  /*1d320*/  LDL.LU.64 R18, [R1+0x1fb0] ;  /* 0x001fb00001127983 */ /* 0x002f240000300a00 */
[----:B----4-:R-:W-:Y:S01]  /*1d330*/  HMMA.1688.F32.TF32 R12, R4, R18, R12 ;  /* 0x00000012040c723c */ /* 0x010fe2000008100c */
[----:B------:R-:W-:-:S02]  /*1d340*/  IMAD.MOV.U32 R3, RZ, RZ, R18 ;  /* 0x000000ffff037224 */ /* 0x000fc400078e0012 */
[----:B------:R-:W-:-:S04]  /*1d350*/  IMAD.MOV.U32 R2, RZ, RZ, R19 ;  /* 0x000000ffff027224 */ /* 0x000fc800078e0013 */
[----:B--2---:R-:W-:Y:S02]  /*1d360*/  IMAD.MOV.U32 R18, RZ, RZ, R23 ;  /* 0x000000ffff127224 */ /* 0x004fe400078e0017 */
[----:B------:R-:W-:Y:S11]  /*1d370*/  IMAD.MOV.U32 R19, RZ, RZ, R22 ;  /* 0x000000ffff137224 */ /* 0x000ff600078e0016 */
[----:B------:R-:W-:Y:S03]  /*1d380*/  @!UPT UIADD3 URZ, URZ, URZ, URZ ;  /* 0x0000003f3f3ff290 */ /* 0x000fe6000fffe03f */
[----:B------:R-:W-:Y:S04]  /*1d390*/  STL.64 [R1+0x210], R12 ;  /* 0x0002100c01007387 */ /* 0x000fe80000100a00 */
[----:B------:R1:W-:Y:S04]  /*1d3a0*/  STL.64 [R1+0x218], R14 ;  /* 0x0002180e01007387 */ /* 0x0003e80000100a00 */
[----:B------:R-:W2:Y:S04]  /*1d3b0*/  LDL.LU R16, [R1+0x170] ;  /* 0x0001700001107983 */ /* 0x000ea80000300800 */
[----:B------:R-:W2:Y:S01]  /*1d3c0*/  LDL.LU R17, [R1+0x174] ;  /* 0x0001740001117983 */ /* 0x000ea20000300800 */
[----:B-1----:R-:W-:-:S03]  /*1d3d0*/  IMAD.MOV.U32 R14, RZ, RZ, R10 ;  /* 0x000000ffff0e7224 */ /* 0x002fc600078e000a */
[----:B------:R-:W4:Y:S01]  /*1d3e0*/  LDL.LU R23, [R1+0x1fac] ;  /* 0x001fac0001177983 */ /* 0x000f220000300800 */
[----:B------:R-:W-:-:S03]  /*1d3f0*/  IMAD.MOV.U32 R15, RZ, RZ, R0 ;  /* 0x000000ffff0f7224 */ /* 0x000fc600078e0000 */
[----:B------:R-:W4:Y:S04]  /*1d400*/  LDL.LU R22, [R1+0x1fa8] ;  /* 0x001fa80001167983 */ /* 0x000f280000300800 */
[----:B------:R1:W-:Y:S04]  /*1d410*/  STL.64 [R1+0x1f60], R14 ;  /* 0x001f600e01007387 */ /* 0x0003e80000100a00 */
[----:B------:R-:W4:Y:S04]  /*1d420*/  LDL.LU R12, [R1+0x200] ;  /* 0x00020000010c7983 */ /* 0x000f280000300800 */
[----:B------:R-:W4:Y:S04]  /*1d430*/  LDL.LU R13, [R1+0x204] ;  /* 0x00020400010d7983 */ /* 0x000f280000300800 */
[----:B-1----:R-:W4:Y:S04]  /*1d440*/  LDL.LU R14, [R1+0x208] ;  /* 0x00020800010e7983 */ /* 0x002f280000300800 */
[----:B------:R-:W4:Y:S04]  /*1d450*/  LDL.LU R15, [R1+0x20c] ;  /* 0x00020c00010f7983 */ /* 0x000f280000300800 */
[----:B------:R-:W-:Y:S01]  /*1d460*/  STL.64 [R1+0x1f10], R18 ;  /* 0x001f101201007387 */ /* 0x000fe20000100a00 */
[----:B---3--:R-:W-:-:S02]  /*1d470*/  IMAD.MOV.U32 R28, RZ, RZ, R26 ;  /* 0x000000ffff1c7224 */ /* 0x008fc400078e001a */
[----:B------:R-:W-:Y:S01]  /*1d480*/  IMAD.MOV.U32 R0, RZ, RZ, R27 ;  /* 0x000000ffff007224 */ /* 0x000fe200078e001b */
[----:B--2---:R-:W-:Y:S01]  /*1d490*/  STL.64 [R1+0x1f08], R16 ;  /* 0x001f081001007387 */ /* 0x004fe20000100a00 */
[----:B----4-:R-:W-:Y:S11]  /*1d4a0*/  HMMA.1688.F32.TF32 R12, R4, R26, R12 ;  /* 0x0000001a040c723c */ /* 0x010ff6000008100c */
[----:B------:R-:W-:Y:S11]  /*1d4b0*/  @!UPT UIADD3 URZ, URZ, URZ, URZ ;  /* 0x0000003f3f3ff290 */ /* 0x000ff6000fffe03f */
[----:B------:R-:W-:Y:S01]  /*1d4c0*/  @!UPT UIADD3 URZ, URZ, URZ, URZ ;  /* 0x0000003f3f3ff290 */ /* 0x000fe2000fffe03f */
[----:B------:R-:W-:Y:S04]  /*1d4d0*/  STL.64 [R1+0x200], R12 ;  /* 0x0002000c01007387 */ /* 0x000fe80000100a00 */
        /* <DEDUP_REMOVED lines=11> */
[----:B------:R-:W4:Y:S04]  /*1d590*/  LDL.LU R16, [R1+0x180] ;  /* 0x0001800001107983 */ /* 0x000f280000300800 */
[----:B------:R-:W4:Y:S04]  /*1d5a0*/  LDL.LU R17, [R1+0x184] ;  /* 0x0001840001117983 */ /* 0x000f280000300800 */
[----:B------:R-:W2:Y:S04]  /*1d5b0*/  LDL.LU R18, [R1+0x188] ;  /* 0x0001880001127983 */ /* 0x000ea80000300800 */
[----:B------:R-:W2:Y:S04]  /*1d5c0*/  LDL.LU R19, [R1+0x18c] ;  /* 0x00018c0001137983 */ /* 0x000ea80000300800 */
[----:B--2---:R-:W-:Y:S04]  /*1d5d0*/  STL.64 [R1+0x1f28], R18 ;  /* 0x001f281201007387 */ /* 0x004fe80000100a00 */
[----:B----4-:R1:W-:Y:S04]  /*1d5e0*/  STL.64 [R1+0x1f20], R16 ;  /* 0x001f201001007387 */ /* 0x0103e80000100a00 */
[----:B-1----:R-:W2:Y:S04]  /*1d5f0*/  LDL.LU R16, [R1+0x190] ;  /* 0x0001900001107983 */ /* 0x002ea80000300800 */
[----:B------:R-:W2:Y:S01]  /*1d600*/  LDL.LU R17, [R1+0x194] ;  /* 0x0001940001117983 */ /* 0x000ea20000300800 */
[----:B------:R-:W-:-:S02]  /*1d610*/  IMAD.MOV.U32 R18, RZ, RZ, R22 ;  /* 0x000000ffff127224 */ /* 0x000fc400078e0016 */
[----:B------:R-:W-:Y:S01]  /*1d620*/  IMAD.MOV.U32 R19, RZ, RZ, R23 ;  /* 0x000000ffff137224 */ /* 0x000fe200078e0017 */
[----:B------:R-:W4:Y:S04]  /*1d630*/  LDL.LU R22, [R1+0x1fa4] ;  /* 0x001fa40001167983 */ /* 0x000f280000300800 */
[----:B------:R-:W3:Y:S04]  /*1d640*/  LDL.LU R23, [R1+0x1fa0] ;  /* 0x001fa00001177983 */ /* 0x000ee80000300800 */
[----:B------:R1:W-:Y:S04]  /*1d650*/  STL.64 [R1+0x1f38], R18 ;  /* 0x001f381201007387 */ /* 0x0003e80000100a00 */
[----:B--2---:R2:W-:Y:S04]  /*1d660*/  STL.64 [R1+0x1f30], R16 ;  /* 0x001f301001007387 */ /* 0x0045e80000100a00 */
[----:B-1----:R-:W2:Y:S04]  /*1d670*/  LDL.LU.64 R18, [R1+0x28] ;  /* 0x0000280001127983 */ /* 0x002ea80000300a00 */
[----:B--2---:R4:W-:Y:S04]  /*1d680*/  STL.64 [R1+0x1f58], R18 ;  /* 0x001f581201007387 */ /* 0x0049e80000100a00 */
[----:B------:R-:W2:Y:S04]  /*1d690*/  LDL.LU R16, [R1+0x1c0] ;  /* 0x0001c00001107983 */ /* 0x000ea80000300800 */
[----:B------:R-:W2:Y:S01]  /*1d6a0*/  LDL.LU R17, [R1+0x1c4] ;  /* 0x0001c40001117983 */ /* 0x000ea20000300800 */
[----:B----4-:R-:W-:-:S03]  /*1d6b0*/  IMAD.MOV.U32 R18, RZ, RZ, R22 ;  /* 0x000000ffff127224 */ /* 0x010fc600078e0016 */
[----:B------:R-:W4:Y:S01]  /*1d6c0*/  LDL.LU R22, [R1+0x1f9c] ;  /* 0x001f9c0001167983 */ /* 0x000f220000300800 */
[----:B---3--:R-:W-:-:S03]  /*1d6d0*/  IMAD.MOV.U32 R19, RZ, RZ, R23 ;  /* 0x000000ffff137224 */ /* 0x008fc600078e0017 */
[----:B------:R-:W4:Y:S04]  /*1d6e0*/  LDL.LU R23, [R1+0x1f98] ;  /* 0x001f980001177983 */ /* 0x000f280000300800 */
[----:B------:R-:W-:Y:S01]  /*1d6f0*/  STL.64 [R1+0x1f70], R18 ;  /* 0x001f701201007387 */ /* 0x000fe20000100a00 */
[C---:B----4-:R-:W-:Y:S03]  /*1d700*/  HMMA.1688.F32.TF32 R24, R4.reuse, R22, R24 ;  /* 0x000000160418723c */ /* 0x050fe60000081018 */
[----:B--2---:R1:W-:Y:S04]  /*1d710*/  STL.64 [R1+0x1f68], R16 ;  /* 0x001f681001007387 */ /* 0x0043e80000100a00 */
[----:B-1----:R-:W2:Y:S04]  /*1d720*/  LDL.LU R16, [R1+0x1d0] ;  /* 0x0001d00001107983 */ /* 0x002ea80000300800 */
[----:B------:R-:W2:Y:S04]  /*1d730*/  LDL.LU R17, [R1+0x1d4] ;  /* 0x0001d40001117983 */ /* 0x000ea80000300800 */
[----:B------:R-:W2:Y:S04]  /*1d740*/  LDL.LU R18, [R1+0x1d8] ;  /* 0x0001d80001127983 */ /* 0x000ea80000300800 */
[----:B------:R-:W2:Y:S04]  /*1d750*/  LDL.LU R19, [R1+0x1dc] ;  /* 0x0001dc0001137983 */ /* 0x000ea80000300800 */
[----:B------:R-:W-:Y:S04]  /*1d760*/  STL.64 [R1+0x1f0], R24 ;  /* 0x0001f01801007387 */ /* 0x000fe80000100a00 */
[----:B------:R1:W-:Y:S04]  /*1d770*/  STL.64 [R1+0x1f8], R26 ;  /* 0x0001f81a01007387 */ /* 0x0003e80000100a00 */
[----:B-1----:R-:W3:Y:S04]  /*1d780*/  LDL.LU.64 R26, [R1+0x1f90] ;  /* 0x001f9000011a7983 */ /* 0x002ee80000300a00 */
[----:B------:R-:W4:Y:S04]  /*1d790*/  LDL.LU.64 R24, [R1+0x1f88] ;  /* 0x001f880001187983 */ /* 0x000f280000300a00 */
[----:B------:R-:W-:Y:S04]  /*1d7a0*/  STL.64 [R1+0x1f48], R22 ;  /* 0x001f481601007387 */ /* 0x000fe80000100a00 */
[----:B-----5:R1:W-:Y:S04]  /*1d7b0*/  STL.64 [R1+0x1f40], R20 ;  /* 0x001f401401007387 */ /* 0x0203e80000100a00 */
[----:B-1----:R-:W5:Y:S04]  /*1d7c0*/  LDL.LU R20, [R1+0x1a0] ;  /* 0x0001a00001147983 */ /* 0x002f680000300800 */
[----:B------:R-:W5:Y:S04]  /*1d7d0*/  LDL.LU R21, [R1+0x1a4] ;  /* 0x0001a40001157983 */ /* 0x000f680000300800 */
[----:B------:R-:W5:Y:S04]  /*1d7e0*/  LDL.LU R22, [R1+0x1a8] ;  /* 0x0001a80001167983 */ /* 0x000f680000300800 */
[----:B------:R-:W5:Y:S01]  /*1d7f0*/  LDL.LU R23, [R1+0x1ac] ;  /* 0x0001ac0001177983 */ /* 0x000f620000300800 */
[----:B---3--:R-:W-:Y:S03]  /*1d800*/  HMMA.1688.F32.TF32 R4, R4, R26, R8 ;  /* 0x0000001a0404723c */ /* 0x008fe60000081008 */
[----:B------:R-:W2:Y:S04]  /*1d810*/  LDL.LU.64 R10, [R1+0x1f80] ;  /* 0x001f8000010a7983 */ /* 0x000ea80000300a00 */
[----:B------:R-:W2:Y:S11]  /*1d820*/  LDL.LU.64 R8, [R1+0x1f78] ;  /* 0x001f780001087983 */ /* 0x000eb60000300a00 */
[----:B------:R-:W-:Y:S05]  /*1d830*/  @!UPT UIADD3 URZ, URZ, URZ, URZ ;  /* 0x0000003f3f3ff290 */ /* 0x000fea000fffe03f */
[----:B------:R1:W-:Y:S04]  /*1d840*/  STL.64 [R1+0x1e0], R4 ;  /* 0x0001e00401007387 */ /* 0x0003e80000100a00 */
[----:B------:R3:W-:Y:S04]  /*1d850*/  STL.64 [R1+0x1e8], R6 ;  /* 0x0001e80601007387 */ /* 0x0007e80000100a00 */
[----:B-1----:R-:W4:Y:S04]  /*1d860*/  LDL.LU R4, [R1+0x1b0] ;  /* 0x0001b00001047983 */ /* 0x002f280000300800 */
[----:B------:R-:W4:Y:S04]  /*1d870*/  LDL.LU R5, [R1+0x1b4] ;  /* 0x0001b40001057983 */ /* 0x000f280000300800 */
[----:B---3--:R-:W4:Y:S04]  /*1d880*/  LDL.LU R6, [R1+0x1b8] ;  /* 0x0001b80001067983 */ /* 0x008f280000300800 */
[----:B------:R-:W4:Y:S01]  /*1d890*/  LDL.LU R7, [R1+0x1bc] ;  /* 0x0001bc0001077983 */ /* 0x000f220000300800 */
        /* <DEDUP_REMOVED lines=8> */
[----:B------:R-:W5:Y:S11]  /*1d920*/  LDL.LU.64 R18, [R1+0x1f58] ;  /* 0x001f580001127983 */ /* 0x000f760000300a00 */
[----:B------:R-:W-:Y:S10]  /*1d930*/  @!UPT UIADD3 URZ, URZ, URZ, URZ ;  /* 0x0000003f3f3ff290 */ /* 0x000ff4000fffe03f */
[----:B------:R-:W-:Y:S04]  /*1d940*/  STL.64 [R1+0x1c0], R12 ;  /* 0x0001c00c01007387 */ /* 0x000fe80000100a00 */
[----:B------:R1:W-:Y:S04]  /*1d950*/  STL.64 [R1+0x1c8], R14 ;  /* 0x0001c80e01007387 */ /* 0x0003e80000100a00 */
[----:B-1----:R-:W4:Y:S02]  /*1d960*/  LDL.LU.64 R14, [R1+0x1f50] ;  /* 0x001f5000010e7983 */ /* 0x002f240000300a00 */
[C---:B----4-:R-:W-:Y:S02]  /*1d970*/  HMMA.1688.F32.TF32 R12, R8.reuse, R14, R4 ;  /* 0x0000000e080c723c */ /* 0x050fe40000081004 */
[----:B------:R-:W2:Y:S11]  /*1d980*/  LDL.LU R4, [R1+0x60] ;  /* 0x0000600001047983 */ /* 0x000eb60000300800 */
[----:B------:R-:W-:Y:S10]  /*1d990*/  @!UPT UIADD3 URZ, URZ, URZ, URZ ;  /* 0x0000003f3f3ff290 */ /* 0x000ff4000fffe03f */
[----:B------:R-:W-:Y:S04]  /*1d9a0*/  STL.64 [R1+0x1b0], R12 ;  /* 0x0001b00c01007387 */ /* 0x000fe80000100a00 */
[----:B------:R-:W-:Y:S04]  /*1d9b0*/  STL.64 [R1+0x1b8], R14 ;  /* 0x0001b80e01007387 */ /* 0x000fe80000100a00 */
[----:B------:R-:W2:Y:S04]  /*1d9c0*/  LDL.LU R5, [R1+0x64] ;  /* 0x0000640001057983 */ /* 0x000ea80000300800 */
[----:B------:R-:W3:Y:S04]  /*1d9d0*/  LDL.LU R6, [R1+0x68] ;  /* 0x0000680001067983 */ /* 0x000ee80000300800 */
[----:B------:R-:W3:Y:S01]  /*1d9e0*/  LDL.LU R7, [R1+0x6c] ;  /* 0x00006c0001077983 */ /* 0x000ee20000300800 */
[----:B-----5:R-:W-:Y:S03]  /*1d9f0*/  HMMA.1688.F32.TF32 R20, R8, R18, R20 ;  /* 0x000000120814723c */ /* 0x020fe60000081014 */
[----:B---3--:R-:W-:Y:S04]  /*1da00*/  STL.64 [R1+0x1dd0], R6 ;  /* 0x001dd00601007387 */ /* 0x008fe80000100a00 */
[----:B--2---:R1:W-:Y:S04]  /*1da10*/  STL.64 [R1+0x1dc8], R4 ;  /* 0x001dc80401007387 */ /* 0x0043e80000100a00 */
[----:B-1----:R-:W2:Y:S04]  /*1da20*/  LDL.LU R4, [R1+0x80] ;  /* 0x0000800001047983 */ /* 0x002ea80000300800 */
[----:B------:R-:W2:Y:S04]  /*1da30*/  LDL.LU R5, [R1+0x84] ;  /* 0x0000840001057983 */ /* 0x000ea80000300800 */
[----:B------:R-:W3:Y:S04]  /*1da40*/  LDL.LU R6, [R1+0x88] ;  /* 0x0000880001067983 */ /* 0x000ee80000300800 */
[----:B------:R-:W3:Y:S04]  /*1da50*/  LDL.LU R7, [R1+0x8c] ;  /* 0x00008c0001077983 */ /* 0x000ee80000300800 */
[----:B---3--:R1:W-:Y:S04]  /*1da60*/  STL.64 [R1+0x1de0], R6 ;  /* 0x001de00601007387 */ /* 0x0083e80000100a00 */
[----:B--2---:R-:W-:Y:S04]  /*1da70*/  STL.64 [R1+0x1dd8], R4 ;  /* 0x001dd80401007387 */ /* 0x004fe80000100a00 */
[----:B------:R-:W2:Y:S04]  /*1da80*/  LDL.LU R12, [R1+0x160] ;  /* 0x00016000010c7983 */ /* 0x000ea80000300800 */
[----:B------:R-:W2:Y:S04]  /*1da90*/  LDL.LU R13, [R1+0x164] ;  /* 0x00016400010d7983 */ /* 0x000ea80000300800 */
[----:B------:R-:W2:Y:S01]  /*1daa0*/  LDL.LU R14, [R1+0x168] ;  /* 0x00016800010e7983 */ /* 0x000ea20000300800 */
[----:B-1----:R-:W-:-:S03]  /*1dab0*/  IMAD.MOV.U32 R6, RZ, RZ, R3 ;  /* 0x000000ffff067224 */ /* 0x002fc600078e0003 */
[----:B------:R-:W2:Y:S01]  /*1dac0*/  LDL.LU R15, [R1+0x16c] ;  /* 0x00016c00010f7983 */ /* 0x000ea20000300800 */
[----:B------:R-:W-:-:S03]  /*1dad0*/  IMAD.MOV.U32 R7, RZ, RZ, R2 ;  /* 0x000000ffff077224 */ /* 0x000fc600078e0002 */
[----:B------:R-:W-:Y:S01]  /*1dae0*/  STL.64 [R1+0x1a0], R20 ;  /* 0x0001a01401007387 */ /* 0x000fe20000100a00 */
[----:B------:R-:W-:-:S03]  /*1daf0*/  IMAD.MOV.U32 R3, RZ, RZ, R18 ;  /* 0x000000ffff037224 */ /* 0x000fc600078e0012 */
[----:B------:R1:W-:Y:S01]  /*1db00*/  STL.64 [R1+0x1a8], R22 ;  /* 0x0001a81601007387 */ /* 0x0003e20000100a00 */
[----:B------:R-:W-:-:S03]  /*1db10*/  IMAD.MOV.U32 R2, RZ, RZ, R19 ;  /* 0x000000ffff027224 */ /* 0x000fc600078e0013 */
[----:B-1----:R-:W3:Y:S04]  /*1db20*/  LDL.LU.64 R22, [R1+0x1f48] ;  /* 0x001f480001167983 */ /* 0x002ee80000300a00 */
[----:B------:R-:W4:Y:S04]  /*1db30*/  LDL.LU.64 R20, [R1+0x1f40] ;  /* 0x001f400001147983 */ /* 0x000f280000300a00 */
[----:B------:R-:W5:Y:S04]  /*1db40*/  LDL.LU.64 R18, [R1+0x1f38] ;  /* 0x001f380001127983 */ /* 0x000f680000300a00 */
[----:B------:R-:W5:Y:S02]  /*1db50*/  LDL.LU.64 R16, [R1+0x1f30] ;  /* 0x001f300001107983 */ /* 0x000f640000300a00 */
[----:B-----5:R-:W-:Y:S11]  /*1db60*/  HMMA.1688.F32.TF32 R16, R8, R6, R16 ;  /* 0x000000060810723c */ /* 0x020ff60000081010 */
[----:B------:R-:W-:Y:S11]  /*1db70*/  @!UPT UIADD3 URZ, URZ, URZ, URZ ;  /* 0x0000003f3f3ff290 */ /* 0x000ff6000fffe03f */
[----:B------:R-:W-:Y:S01]  /*1db80*/  @!UPT UIADD3 URZ, URZ, URZ, URZ ;  /* 0x0000003f3f3ff290 */ /* 0x000fe2000fffe03f */
[----:B------:R-:W-:Y:S04]  /*1db90*/  STL.64 [R1+0x190], R16 ;  /* 0x0001901001007387 */ /* 0x000fe80000100a00 */
[----:B------:R1:W-:Y:S04]  /*1dba0*/  STL.64 [R1+0x198], R18 ;  /* 0x0001981201007387 */ /* 0x0003e80000100a00 */
[----:B-1----:R-:W5:Y:S04]  /*1dbb0*/  LDL.LU.64 R18, [R1+0x1f28] ;  /* 0x001f280001127983 */ /* 0x002f680000300a00 */
[----:B------:R-:W5:Y:S04]  /*1dbc0*/  LDL.LU.64 R16, [R1+0x1f20] ;  /* 0x001f200001107983 */ /* 0x000f680000300a00 */
[----:B------:R1:W-:Y:S02]  /*1dbd0*/  STL.64 [R1+0x1ee0], R6 ;  /* 0x001ee00601007387 */ /* 0x0003e40000100a00 */
[----:B-1----:R-:W-:-:S02]  /*1dbe0*/  IMAD.MOV.U32 R6, RZ, RZ, R28 ;  /* 0x000000ffff067224 */ /* 0x002fc400078e001c */
[----:B------:R-:W-:Y:S01]  /*1dbf0*/  IMAD.MOV.U32 R7, RZ, RZ, R0 ;  /* 0x000000ffff077224 */ /* 0x000fe200078e0000 */
[----:B------:R-:W2:Y:S04]  /*1dc00*/  LDL.LU R28, [R1+0x1f1c] ;  /* 0x001f1c00011c7983 */ /* 0x000ea80000300800 */
[----:B------:R-:W2:Y:S02]  /*1dc10*/  LDL.LU R0, [R1+0x1f18] ;  /* 0x001f180001007983 */ /* 0x000ea40000300800 */
[C---:B-----5:R-:W-:Y:S02]  /*1dc20*/  HMMA.1688.F32.TF32 R4, R8.reuse, R6, R16 ;  /* 0x000000060804723c */ /* 0x060fe40000081010 */
[----:B------:R-:W3:Y:S04]  /*1dc30*/  LDL.LU.64 R18, [R1+0x1f10] ;  /* 0x001f100001127983 */ /* 0x000ee80000300a00 */
[----:B------:R-:W3:Y:S11]  /*1dc40*/  LDL.LU.64 R16, [R1+0x1f08] ;  /* 0x001f080001107983 */ /* 0x000ef60000300a00 */
[----:B------:R-:W-:Y:S06]  /*1dc50*/  @!UPT UIADD3 URZ, URZ, URZ, URZ ;  /* 0x0000003f3f3ff290 */ /* 0x000fec000fffe03f */
[----:B------:R-:W-:Y:S04]  /*1dc60*/  STL.64 [R1+0x180], R4 ;  /* 0x0001800401007387 */ /* 0x000fe80000100a00 */
[----:B------:R3:W-:Y:S02]  /*1dc70*/  STL.64 [R1+0x188], R6 ;  /* 0x0001880601007387 */ /* 0x0007e40000100a00 */
[C---:B---3--:R-:W-:Y:S02]  /*1dc80*/  HMMA.1688.F32.TF32 R4, R8.reuse, R22, R16 ;  /* 0x000000160804723c */ /* 0x048fe40000081010 */
[----:B------:R-:W3:Y:S11]  /*1dc90*/  LDL.LU R16, [R1+0x130] ;  /* 0x0001300001107983 */ /* 0x000ef60000300800 */
[----:B------:R-:W-:Y:S10]  /*1dca0*/  @!UPT UIADD3 URZ, URZ, URZ, URZ ;  /* 0x0000003f3f3ff290 */ /* 0x000ff4000fffe03f */
[----:B------:R1:W-:Y:S04]  /*1dcb0*/  STL.64 [R1+0x170], R4 ;  /* 0x0001700401007387 */ /* 0x0003e80000100a00 */
[----:B------:R5:W-:Y:S04]  /*1dcc0*/  STL.64 [R1+0x178], R6 ;  /* 0x0001780601007387 */ /* 0x000be80000100a00 */
[----:B------:R-:W3:Y:S04]  /*1dcd0*/  LDL.LU R17, [R1+0x134] ;  /* 0x0001340001117983 */ /* 0x000ee80000300800 */
[----:B------:R-:W2:Y:S04]  /*1dce0*/  LDL.LU R18, [R1+0x138] ;  /* 0x0001380001127983 */ /* 0x000ea80000300800 */
[----:B------:R-:W2:Y:S04]  /*1dcf0*/  LDL.LU R19, [R1+0x13c] ;  /* 0x00013c0001137983 */ /* 0x000ea80000300800 */
[----:B-1----:R-:W3:Y:S04]  /*1dd00*/  LDL.LU R4, [R1+0x150] ;  /* 0x0001500001047983 */ /* 0x002ee80000300800 */
[----:B------:R-:W4:Y:S04]  /*1dd10*/  LDL.LU R5, [R1+0x154] ;  /* 0x0001540001057983 */ /* 0x000f280000300800 */
[----:B-----5:R-:W5:Y:S04]  /*1dd20*/  LDL.LU R6, [R1+0x158] ;  /* 0x0001580001067983 */ /* 0x020f680000300800 */
[----:B------:R-:W5:Y:S04]  /*1dd30*/  LDL.LU R7, [R1+0x15c] ;  /* 0x00015c0001077983 */ /* 0x000f680000300800 */
[----:B--2---:R1:W-:Y:S04]  /*1dd40*/  STL.64 [R1+0x1ec0], R18 ;  /* 0x001ec01201007387 */ /* 0x0043e80000100a00 */
[----:B---3--:R-:W-:Y:S04]  /*1dd50*/  STL.64 [R1+0x1eb8], R16 ;  /* 0x001eb81001007387 */ /* 0x008fe80000100a00 */
[----:B-1----:R-:W2:Y:S01]  /*1dd60*/  LDL.LU.64 R18, [R1+0x48] ;  /* 0x0000480001127983 */ /* 0x002ea20000300a00 */
[----:B------:R-:W-:Y:S03]  /*1dd70*/  HMMA.1688.F32.TF32 R8, R8, R26, R12 ;  /* 0x0000001a0808723c */ /* 0x000fe6000008100c */
[----:B--2---:R1:W-:Y:S04]  /*1dd80*/  STL.64 [R1+0x1ed8], R18 ;  /* 0x001ed81201007387 */ /* 0x0043e80000100a00 */
[----:B-1----:R-:W5:Y:S04]  /*1dd90*/  LDL.LU.64 R18, [R1+0x58] ;  /* 0x0000580001127983 */ /* 0x002f680000300a00 */
[----:B------:R-:W-:Y:S04]  /*1dda0*/  STL.64 [R1+0x1e80], R22 ;  /* 0x001e801601007387 */ /* 0x000fe80000100a00 */
[----:B----4-:R1:W-:Y:S04]  /*1ddb0*/  STL.64 [R1+0x1e78], R20 ;  /* 0x001e781401007387 */ /* 0x0103e80000100a00 */
        /* <DEDUP_REMOVED lines=10> */
[----:B------:R-:W5:Y:S04]  /*1de60*/  LDL.LU.64 R14, [R1+0x1f00] ;  /* 0x001f0000010e7983 */ /* 0x000f680000300a00 */
[----:B------:R-:W5:Y:S04]  /*1de70*/  LDL.LU.64 R12, [R1+0x1ef8] ;  /* 0x001ef800010c7983 */ /* 0x000f680000300a00 */
[----:B------:R1:W-:Y:S04]  /*1de80*/  STL.64 [R1+0x1e70], R26 ;  /* 0x001e701a01007387 */ /* 0x0003e80000100a00 */
[----:B------:R-:W-:Y:S04]  /*1de90*/  STL.64 [R1+0x1e68], R24 ;  /* 0x001e681801007387 */ /* 0x000fe80000100a00 */
[----:B------:R3:W-:Y:S04]  /*1dea0*/  STL.64 [R1+0x160], R8 ;  /* 0x0001600801007387 */ /* 0x0007e80000100a00 */
[----:B------:R4:W-:Y:S04]  /*1deb0*/  STL.64 [R1+0x168], R10 ;  /* 0x0001680a01007387 */ /* 0x0009e80000100a00 */
[----:B-1----:R-:W2:Y:S04]  /*1dec0*/  LDL.LU.64 R26, [R1+0x38] ;  /* 0x00003800011a7983 */ /* 0x002ea80000300a00 */
[----:B---3--:R-:W3:Y:S04]  /*1ded0*/  LDL.LU R8, [R1+0x70] ;  /* 0x0000700001087983 */ /* 0x008ee80000300800 */
[----:B------:R-:W3:Y:S01]  /*1dee0*/  LDL.LU R9, [R1+0x74] ;  /* 0x0000740001097983 */ /* 0x000ee20000300800 */
[----:B----4-:R-:W-:-:S03]  /*1def0*/  IMAD.MOV.U32 R10, RZ, RZ, R0 ;  /* 0x000000ffff0a7224 */ /* 0x010fc600078e0000 */
[----:B------:R-:W4:Y:S04]  /*1df00*/  LDL.LU R0, [R1+0x1ef4] ;  /* 0x001ef40001007983 */ /* 0x000f280000300800 */
[----:B------:R-:W2:Y:S04]  /*1df10*/  LDL.LU R11, [R1+0x7c] ;  /* 0x00007c00010b7983 */ /* 0x000ea80000300800 */
[----:B--2---:R-:W-:Y:S04]  /*1df20*/  STL.64 [R1+0x1df0], R10 ;  /* 0x001df00a01007387 */ /* 0x004fe80000100a00 */
[----:B---3--:R1:W-:Y:S04]  /*1df30*/  STL.64 [R1+0x1de8], R8 ;  /* 0x001de80801007387 */ /* 0x0083e80000100a00 */
[----:B-1----:R-:W2:Y:S04]  /*1df40*/  LDL.LU R8, [R1+0x90] ;  /* 0x0000900001087983 */ /* 0x002ea80000300800 */
[----:B------:R-:W2:Y:S04]  /*1df50*/  LDL.LU R9, [R1+0x94] ;  /* 0x0000940001097983 */ /* 0x000ea80000300800 */
[----:B------:R-:W3:Y:S01]  /*1df60*/  LDL.LU R10, [R1+0x98] ;  /* 0x00009800010a7983 */ /* 0x000ee20000300800 */
[----:B-----5:R-:W-:Y:S01]  /*1df70*/  HMMA.1688.F32.TF32 R4, R12, R18, R4 ;  /* 0x000000120c04723c */ /* 0x020fe20000081004 */
[----:B----4-:R-:W-:-:S02]  /*1df80*/  IMAD.MOV.U32 R11, RZ, RZ, R0 ;  /* 0x000000ffff0b7224 */ /* 0x010fc400078e0000 */
[----:B------:R-:W4:Y:S04]  /*1df90*/  LDL.LU R0, [R1+0x1ef0] ;  /* 0x001ef00001007983 */ /* 0x000f280000300800 */
[----:B---3--:R1:W-:Y:S04]  /*1dfa0*/  STL.64 [R1+0x1e00], R10 ;  /* 0x001e000a01007387 */ /* 0x0083e80000100a00 */
[----:B--2---:R-:W-:Y:S01]  /*1dfb0*/  STL.64 [R1+0x1df8], R8 ;  /* 0x001df80801007387 */ /* 0x004fe20000100a00 */
[----:B-1----:R-:W-:-:S03]  /*1dfc0*/  IMAD.MOV.U32 R10, RZ, RZ, R3 ;  /* 0x000000ffff0a7224 */ /* 0x002fc600078e0003 */
[----:B------:R-:W2:Y:S01]  /*1dfd0*/  LDL.LU R3, [R1+0x1eec] ;  /* 0x001eec0001037983 */ /* 0x000ea20000300800 */
[----:B------:R-:W-:-:S03]  /*1dfe0*/  IMAD.MOV.U32 R11, RZ, RZ, R2 ;  /* 0x000000ffff0b7224 */ /* 0x000fc600078e0002 */
[----:B------:R-:W3:Y:S04]  /*1dff0*/  LDL.LU R2, [R1+0x1ee8] ;  /* 0x001ee80001027983 */ /* 0x000ee80000300800 */
[----:B------:R1:W-:Y:S04]  /*1e000*/  STL.64 [R1+0x150], R4 ;  /* 0x0001500401007387 */ /* 0x0003e80000100a00 */
[----:B------:R5:W-:Y:S01]  /*1e010*/  STL.64 [R1+0x158], R6 ;  /* 0x0001580601007387 */ /* 0x000be20000100a00 */
[----:B-1----:R-:W-:Y:S02]  /*1e020*/  IMAD.MOV.U32 R5, RZ, RZ, R18 ;  /* 0x000000ffff057224 */ /* 0x002fe400078e0012 */
[----:B------:R-:W-:Y:S01]  /*1e030*/  IMAD.MOV.U32 R4, RZ, RZ, R19 ;  /* 0x000000ffff047224 */ /* 0x000fe200078e0013 */
[----:B-----5:R-:W5:Y:S04]  /*1e040*/  LDL.LU.64 R6, [R1+0x1ee0] ;  /* 0x001ee00001067983 */ /* 0x020f680000300a00 */
[----:B------:R-:W2:Y:S02]  /*1e050*/  LDL.LU.64 R18, [R1+0x1ed8] ;  /* 0x001ed80001127983 */ /* 0x000ea40000300a00 */
        /* <DEDUP_REMOVED lines=8> */
[----:B------:R-:W3:Y:S04]  /*1e0e0*/  LDL.LU.64 R18, [R1+0x1ec0] ;  /* 0x001ec00001127983 */ /* 0x000ee80000300a00 */
[----:B------:R-:W3:Y:S01]  /*1e0f0*/  LDL.LU.64 R16, [R1+0x1eb8] ;  /* 0x001eb80001107983 */ /* 0x000ee20000300a00 */
[C---:B--2---:R-:W-:Y:S08]  /*1e100*/  HMMA.1688.F32.TF32 R20, R12.reuse, R10, R20 ;  /* 0x0000000a0c14723c */ /* 0x044ff00000081014 */
[----:B---3--:R-:W-:Y:S11]  /*1e110*/  HMMA.1688.F32.TF32 R16, R12, R26, R16 ;  /* 0x0000001a0c10723c */ /* 0x008ff60000081010 */
[----:B------:R-:W-:Y:S11]  /*1e120*/  @!UPT UIADD3 URZ, URZ, URZ, URZ ;  /* 0x0000003f3f3ff290 */ /* 0x000ff6000fffe03f */
[----:B------:R-:W-:Y:S01]  /*1e130*/  @!UPT UIADD3 URZ, URZ, URZ, URZ ;  /* 0x0000003f3f3ff290 */ /* 0x000fe2000fffe03f */
[----:B------:R1:W-:Y:S04]  /*1e140*/  STL.64 [R1+0x130], R16 ;  /* 0x0001301001007387 */ /* 0x0003e80000100a00 */
[----:B------:R-:W-:Y:S04]  /*1e150*/  STL.64 [R1+0x138], R18 ;  /* 0x0001381201007387 */ /* 0x000fe80000100a00 */
[----:B------:R2:W-:Y:S01]  /*1e160*/  STL.64 [R1+0x1e10], R10 ;  /* 0x001e100a01007387 */ /* 0x0005e20000100a00 */
[----:B-1----:R-:W-:Y:S02]  /*1e170*/  IMAD.MOV.U32 R17, RZ, RZ, R26 ;  /* 0x000000ffff117224 */ /* 0x002fe400078e001a */
[----:B------:R-:W-:Y:S01]  /*1e180*/  IMAD.MOV.U32 R16, RZ, RZ, R27 ;  /* 0x000000ffff107224 */ /* 0x000fe200078e001b */
[----:B------:R-:W-:Y:S01]  /*1e190*/  STL.64 [R1+0x120], R20 ;  /* 0x0001201401007387 */ /* 0x000fe20000100a00 */
[----:B--2---:R-:W-:-:S02]  /*1e1a0*/  IMAD.MOV.U32 R10, RZ, RZ, R17 ;  /* 0x000000ffff0a7224 */ /* 0x004fc400078e0011 */
[----:B------:R-:W-:Y:S01]  /*1e1b0*/  IMAD.MOV.U32 R11, RZ, RZ, R16 ;  /* 0x000000ffff0b7224 */ /* 0x000fe200078e0010 */
[----:B------:R-:W-:Y:S04]  /*1e1c0*/  STL.64 [R1+0x128], R22 ;  /* 0x0001281601007387 */ /* 0x000fe80000100a00 */
[----:B------:R-:W-:Y:S04]  /*1e1d0*/  STL.64 [R1+0x1e28], R10 ;  /* 0x001e280a01007387 */ /* 0x000fe80000100a00 */
[----:B------:R-:W2:Y:S04]  /*1e1e0*/  LDL.LU R16, [R1+0xe0] ;  /* 0x0000e00001107983 */ /* 0x000ea80000300800 */
        /* <DEDUP_REMOVED lines=11> */
[----:B-1----:R-:W5:Y:S04]  /*1e2a0*/  LDL.LU R16, [R1+0x110] ;  /* 0x0001100001107983 */ /* 0x002f680000300800 */
[----:B------:R-:W5:Y:S04]  /*1e2b0*/  LDL.LU R17, [R1+0x114] ;  /* 0x0001140001117983 */ /* 0x000f680000300800 */
[----:B------:R-:W5:Y:S04]  /*1e2c0*/  LDL.LU R18, [R1+0x118] ;  /* 0x0001180001127983 */ /* 0x000f680000300800 */
[----:B------:R-:W5:Y:S01]  /*1e2d0*/  LDL.LU R19, [R1+0x11c] ;  /* 0x00011c0001137983 */ /* 0x000f620000300800 */
[----:B------:R-:W-:-:S02]  /*1e2e0*/  IMAD.MOV.U32 R10, RZ, RZ, R9 ;  /* 0x000000ffff0a7224 */ /* 0x000fc400078e0009 */
[----:B------:R-:W-:Y:S01]  /*1e2f0*/  IMAD.MOV.U32 R11, RZ, RZ, R8 ;  /* 0x000000ffff0b7224 */ /* 0x000fe200078e0008 */
[----:B------:R-:W2:Y:S04]  /*1e300*/  LDL.LU.64 R22, [R1+0x8] ;  /* 0x0000080001167983 */ /* 0x000ea80000300a00 */
[----:B------:R-:W3:Y:S04]  /*1e310*/  LDL.LU R24, [R1+0xf0] ;  /* 0x0000f00001187983 */ /* 0x000ee80000300800 */
[----:B------:R-:W3:Y:S04]  /*1e320*/  LDL.LU R25, [R1+0xf4] ;  /* 0x0000f40001197983 */ /* 0x000ee80000300800 */
[----:B------:R-:W3:Y:S04]  /*1e330*/  LDL.LU R26, [R1+0xf8] ;  /* 0x0000f800011a7983 */ /* 0x000ee80000300800 */
[----:B------:R-:W3:Y:S04]  /*1e340*/  LDL.LU R27, [R1+0xfc] ;  /* 0x0000fc00011b7983 */ /* 0x000ee80000300800 */
[----:B------:R1:W-:Y:S02]  /*1e350*/  STL.64 [R1+0x1e40], R10 ;  /* 0x001e400a01007387 */ /* 0x0003e40000100a00 */
[----:B-1----:R-:W-:-:S02]  /*1e360*/  IMAD.MOV.U32 R11, RZ, RZ, R4 ;  /* 0x000000ffff0b7224 */ /* 0x002fc400078e0004 */
[----:B------:R-:W-:Y:S01]  /*1e370*/  IMAD.MOV.U32 R10, RZ, RZ, R5 ;  /* 0x000000ffff0a7224 */ /* 0x000fe200078e0005 */
[----:B-----5:R-:W-:Y:S11]  /*1e380*/  HMMA.1688.F32.TF32 R16, R12, R6, R16 ;  /* 0x000000060c10723c */ /* 0x020ff60000081010 */
[----:B------:R-:W-:Y:S11]  /*1e390*/  @!UPT UIADD3 URZ, URZ, URZ, URZ ;  /* 0x0000003f3f3ff290 */ /* 0x000ff6000fffe03f */
[----:B------:R-:W-:Y:S01]  /*1e3a0*/  @!UPT UIADD3 URZ, URZ, URZ, URZ ;  /* 0x0000003f3f3ff290 */ /* 0x000fe2000fffe03f */
[----:B------:R-:W-:Y:S04]  /*1e3b0*/  STL.64 [R1+0x110], R16 ;  /* 0x0001101001007387 */ /* 0x000fe80000100a00 */
[----:B------:R1:W-:Y:S04]  /*1e3c0*/  STL.64 [R1+0x118], R18 ;  /* 0x0001181201007387 */ /* 0x0003e80000100a00 */
[----:B-1----:R-:W2:Y:S04]  /*1e3d0*/  LDL.LU.64 R18, [R1+0x1eb0] ;  /* 0x001eb00001127983 */ /* 0x002ea80000300a00 */
[----:B------:R-:W2:Y:S04]  /*1e3e0*/  LDL.LU.64 R16, [R1+0x1ea8] ;  /* 0x001ea80001107983 */ /* 0x000ea80000300a00 */
[----:B------:R1:W-:Y:S04]  /*1e3f0*/  STL.64 [R1+0x1e08], R6 ;  /* 0x001e080601007387 */ /* 0x0003e80000100a00 */
[----:B------:R-:W5:Y:S04]  /*1e400*/  LDL.LU R4, [R1+0xa0] ;  /* 0x0000a00001047983 */ /* 0x000f680000300800 */
[----:B------:R-:W5:Y:S04]  /*1e410*/  LDL.LU R5, [R1+0xa4] ;  /* 0x0000a40001057983 */ /* 0x000f680000300800 */
[----:B-1----:R-:W2:Y:S04]  /*1e420*/  LDL.LU R6, [R1+0xa8] ;  /* 0x0000a80001067983 */ /* 0x002ea80000300800 */
[----:B------:R-:W2:Y:S04]  /*1e430*/  LDL.LU R7, [R1+0xac] ;  /* 0x0000ac0001077983 */ /* 0x000ea80000300800 */
[----:B--2---:R-:W-:Y:S04]  /*1e440*/  STL.64 [R1+0x1e20], R6 ;  /* 0x001e200601007387 */ /* 0x004fe80000100a00 */
[----:B-----5:R1:W-:Y:S04]  /*1e450*/  STL.64 [R1+0x1e18], R4 ;  /* 0x001e180401007387 */ /* 0x0203e80000100a00 */
[----:B-1----:R-:W2:Y:S01]  /*1e460*/  LDL.LU R4, [R1+0xb0] ;  /* 0x0000b00001047983 */ /* 0x002ea20000300800 */
[----:B------:R-:W-:-:S02]  /*1e470*/  IMAD.MOV.U32 R6, RZ, RZ, R3 ;  /* 0x000000ffff067224 */ /* 0x000fc400078e0003 */
[----:B----4-:R-:W-:Y:S02]  /*1e480*/  IMAD.MOV.U32 R7, RZ, RZ, R0 ;  /* 0x000000ffff077224 */ /* 0x010fe400078e0000 */
[----:B------:R-:W-:Y:S02]  /*1e490*/  IMAD.MOV.U32 R5, RZ, RZ, R2 ;  /* 0x000000ffff057224 */ /* 0x000fe400078e0002 */
[----:B------:R-:W4:Y:S04]  /*1e4a0*/  LDL.LU R2, [R1+0x1ea4] ;  /* 0x001ea40001027983 */ /* 0x000f280000300800 */
[----:B------:R-:W5:Y:S04]  /*1e4b0*/  LDL.LU R3, [R1+0x1ea0] ;  /* 0x001ea00001037983 */ /* 0x000f680000300800 */
[----:B------:R-:W3:Y:S04]  /*1e4c0*/  LDL.LU R0, [R1+0x1e9c] ;  /* 0x001e9c0001007983 */ /* 0x000ee80000300800 */
[----:B------:R-:W-:Y:S04]  /*1e4d0*/  STL.64 [R1+0x1e38], R6 ;  /* 0x001e380601007387 */ /* 0x000fe80000100a00 */
[----:B--2---:R1:W-:Y:S04]  /*1e4e0*/  STL.64 [R1+0x1e30], R4 ;  /* 0x001e300401007387 */ /* 0x0043e80000100a00 */
[----:B-1----:R-:W2:Y:S04]  /*1e4f0*/  LDL.LU R4, [R1+0xc0] ;  /* 0x0000c00001047983 */ /* 0x002ea80000300800 */
[----:B------:R-:W2:Y:S04]  /*1e500*/  LDL.LU R5, [R1+0xc4] ;  /* 0x0000c40001057983 */ /* 0x000ea80000300800 */
[----:B------:R-:W2:Y:S04]  /*1e510*/  LDL.LU R6, [R1+0xc8] ;  /* 0x0000c80001067983 */ /* 0x000ea80000300800 */
[----:B------:R-:W2:Y:S01]  /*1e520*/  LDL.LU R7, [R1+0xcc] ;  /* 0x0000cc0001077983 */ /* 0x000ea20000300800 */
[----:B------:R-:W-:Y:S03]  /*1e530*/  HMMA.1688.F32.TF32 R16, R12, R22, R16 ;  /* 0x000000160c10723c */ /* 0x000fe60000081010 */
[----:B--2---:R5:W-:Y:S04]  /*1e540*/  STL.64 [R1+0x1e50], R6 ;  /* 0x001e500601007387 */ /* 0x004be80000100a00 */
[----:B------:R1:W-:Y:S01]  /*1e550*/  STL.64 [R1+0x1e48], R4 ;  /* 0x001e480401007387 */ /* 0x0003e20000100a00 */
[----:B-----5:R-:W-:-:S03]  /*1e560*/  IMAD.MOV.U32 R6, RZ, RZ, R3 ;  /* 0x000000ffff067224 */ /* 0x020fc600078e0003 */
[----:B-1----:R-:W2:Y:S01]  /*1e570*/  LDL.LU R4, [R1+0xd0] ;  /* 0x0000d00001047983 */ /* 0x002ea20000300800 */
[----:B---3--:R-:W-:-:S03]  /*1e580*/  IMAD.MOV.U32 R5, RZ, RZ, R0 ;  /* 0x000000ffff057224 */ /* 0x008fc600078e0000 */
[----:B------:R-:W3:Y:S01]  /*1e590*/  LDL.LU R0, [R1+0x1e98] ;  /* 0x001e980001007983 */ /* 0x000ee20000300800 */
[----:B----4-:R-:W-:-:S07]  /*1e5a0*/  IMAD.MOV.U32 R7, RZ, RZ, R2 ;  /* 0x000000ffff077224 */ /* 0x010fce00078e0002 */
[----:B------:R-:W-:Y:S01]  /*1e5b0*/  STL.64 [R1+0x100], R16 ;  /* 0x0001001001007387 */ /* 0x000fe20000100a00 */
[----:B------:R-:W-:-:S03]  /*1e5c0*/  IMAD.MOV.U32 R3, RZ, RZ, R22 ;  /* 0x000000ffff037224 */ /* 0x000fc600078e0016 */
[----:B------:R1:W-:Y:S01]  /*1e5d0*/  STL.64 [R1+0x108], R18 ;  /* 0x0001081201007387 */ /* 0x0003e20000100a00 */
[----:B------:R-:W-:-:S03]  /*1e5e0*/  IMAD.MOV.U32 R2, RZ, RZ, R23 ;  /* 0x000000ffff027224 */ /* 0x000fc600078e0017 */
[----:B-1----:R-:W4:Y:S04]  /*1e5f0*/  LDL.LU.64 R18, [R1+0x1e90] ;  /* 0x001e900001127983 */ /* 0x002f280000300a00 */
[----:B------:R-:W4:Y:S04]  /*1e600*/  LDL.LU.64 R16, [R1+0x1e88] ;  /* 0x001e880001107983 */ /* 0x000f280000300a00 */
[----:B------:R-:W5:Y:S04]  /*1e610*/  LDL.LU.64 R22, [R1+0x1e80] ;  /* 0x001e800001167983 */ /* 0x000f680000300a00 */
[----:B------:R-:W2:Y:S01]  /*1e620*/  LDL.LU.64 R20, [R1+0x1e78] ;  /* 0x001e780001147983 */ /* 0x000ea20000300a00 */
[C---:B-----5:R-:W-:Y:S11]  /*1e630*/  HMMA.1688.F32.TF32 R24, R12.reuse, R22, R24 ;  /* 0x000000160c18723c */ /* 0x060ff60000081018 */
[----:B------:R-:W-:Y:S11]  /*1e640*/  @!UPT UIADD3 URZ, URZ, URZ, URZ ;  /* 0x0000003f3f3ff290 */ /* 0x000ff6000fffe03f */
[----:B------:R-:W-:Y:S01]  /*1e650*/  @!UPT UIADD3 URZ, URZ, URZ, URZ ;  /* 0x0000003f3f3ff290 */ /* 0x000fe2000fffe03f */
[----:B------:R-:W-:Y:S04]  /*1e660*/  STL.64 [R1+0xf0], R24 ;  /* 0x0000f01801007387 */ /* 0x000fe80000100a00 */
[----:B------:R1:W-:Y:S04]  /*1e670*/  STL.64 [R1+0xf8], R26 ;  /* 0x0000f81a01007387 */ /* 0x0003e80000100a00 */
[----:B-1----:R-:W4:Y:S04]  /*1e680*/  LDL.LU.64 R26, [R1+0x1e70] ;  /* 0x001e7000011a7983 */ /* 0x002f280000300a00 */
[----:B------:R-:W5:Y:S01]  /*1e690*/  LDL.LU.64 R24, [R1+0x1e68] ;  /* 0x001e680001187983 */ /* 0x000f620000300a00 */
[----:B----4-:R-:W-:Y:S03]  /*1e6a0*/  HMMA.1688.F32.TF32 R12, R12, R26, R16 ;  /* 0x0000001a0c0c723c */ /* 0x010fe60000081010 */
[----:B------:R-:W2:Y:S04]  /*1e6b0*/  LDL.LU.64 R18, [R1+0x1e60] ;  /* 0x001e600001127983 */ /* 0x000ea80000300a00 */
[----:B------:R-:W2:Y:S11]  /*1e6c0*/  LDL.LU.64 R16, [R1+0x1e58] ;  /* 0x001e580001107983 */ /* 0x000eb60000300a00 */
[----:B------:R-:W-:Y:S05]  /*1e6d0*/  @!UPT UIADD3 URZ, URZ, URZ, URZ ;  /* 0x0000003f3f3ff290 */ /* 0x000fea000fffe03f */
[----:B------:R-:W-:Y:S04]  /*1e6e0*/  STL.64 [R1+0xe0], R12 ;  /* 0x0000e00c01007387 */ /* 0x000fe80000100a00 */
[----:B------:R1:W-:Y:S02]  /*1e6f0*/  STL.64 [R1+0xe8], R14 ;  /* 0x0000e80e01007387 */ /* 0x0003e40000100a00 */
[----:B-1----:R-:W-:Y:S01]  /*1e700*/  IMAD.MOV.U32 R15, RZ, RZ, R2 ;  /* 0x000000ffff0f7224 */ /* 0x002fe200078e0002 */
[----:B--2---:R-:W-:Y:S01]  /*1e710*/  HMMA.1688.F32.TF32 R8, R16, R10, R4 ;  /* 0x0000000a1008723c */ /* 0x004fe20000081004 */
[----:B------:R-:W2:Y:S04]  /*1e720*/  LDL.LU.64 R6, [R1+0x1e50] ;  /* 0x001e500001067983 */ /* 0x000ea80000300a00 */
[----:B------:R-:W2:Y:S11]  /*1e730*/  LDL.LU.64 R4, [R1+0x1e48] ;  /* 0x001e480001047983 */ /* 0x000eb60000300a00 */
[----:B------:R-:W-:Y:S07]  /*1e740*/  @!UPT UIADD3 URZ, URZ, URZ, URZ ;  /* 0x0000003f3f3ff290 */ /* 0x000fee000fffe03f */
[----:B------:R-:W-:Y:S01]  /*1e750*/  STL.64 [R1+0xd0], R8 ;  /* 0x0000d00801007387 */ /* 0x000fe20000100a00 */
[----:B------:R-:W-:-:S03]  /*1e760*/  IMAD.MOV.U32 R2, RZ, RZ, R11 ;  /* 0x000000ffff027224 */ /* 0x000fc600078e000b */
[----:B------:R1:W-:Y:S04]  /*1e770*/  STL [R1+0xd8], R10 ;  /* 0x0000d80a01007387 */ /* 0x0003e80000100800 */
[----:B-1----:R-:W2:Y:S04]  /*1e780*/  LDL.LU.64 R10, [R1+0x1e40] ;  /* 0x001e4000010a7983 */ /* 0x002ea80000300a00 */
        /* <DEDUP_REMOVED lines=8> */
[----:B--2---:R-:W-:Y:S02]  /*1e810*/  HMMA.1688.F32.TF32 R8, R16, R10, R4 ;  /* 0x0000000a1008723c */ /* 0x004fe40000081004 */
[----:B------:R-:W2:Y:S04]  /*1e820*/  LDL.LU.64 R6, [R1+0x1e20] ;  /* 0x001e200001067983 */ /* 0x000ea80000300a00 */
[----:B------:R-:W2:Y:S11]  /*1e830*/  LDL.LU.64 R4, [R1+0x1e18] ;  /* 0x001e180001047983 */ /* 0x000eb60000300a00 */
[----:B------:R-:W-:Y:S06]  /*1e840*/  @!UPT UIADD3 URZ, URZ, URZ, URZ ;  /* 0x0000003f3f3ff290 */ /* 0x000fec000fffe03f */
[----:B------:R-:W-:Y:S01]  /*1e850*/  STL.64 [R1+0xb0], R8 ;  /* 0x0000b00801007387 */ /* 0x000fe20000100a00 */
[----:B------:R-:W-:-:S03]  /*1e860*/  IMAD.MOV.U32 R2, RZ, RZ, R11 ;  /* 0x000000ffff027224 */ /* 0x000fc600078e000b */
[----:B------:R1:W-:Y:S04]  /*1e870*/  STL [R1+0xb8], R10 ;  /* 0x0000b80a01007387 */ /* 0x0003e80000100800 */
[----:B-1----:R-:W2:Y:S04]  /*1e880*/  LDL.LU.64 R10, [R1+0x1e10] ;  /* 0x001e1000010a7983 */ /* 0x002ea80000300a00 */
        /* <DEDUP_REMOVED lines=16> */
[----:B------:R-:W4:Y:S01]  /*1e990*/  LDL.LU.64 R4, [R1+0x1dd8] ;  /* 0x001dd80001047983 */ /* 0x000f220000300a00 */
[----:B------:R-:W-:-:S03]  /*1e9a0*/  IMAD.MOV.U32 R14, RZ, RZ, R3 ;  /* 0x000000ffff0e7224 */ /* 0x000fc600078e0003 */
[----:B------:R-:W-:Y:S04]  /*1e9b0*/  STL [R1+0x1db0], R2 ;  /* 0x001db00201007387 */ /* 0x000fe80000100800 */
[C---:B----4-:R-:W-:Y:S01]  /*1e9c0*/  HMMA.1688.F32.TF32 R12, R16.reuse, R14, R4 ;  /* 0x0000000e100c723c */ /* 0x050fe20000081004 */
[----:B------:R-:W4:Y:S04]  /*1e9d0*/  LDL.LU.64 R6, [R1+0x1dd0] ;  /* 0x001dd00001067983 */ /* 0x000f280000300a00 */
[----:B------:R-:W4:Y:S03]  /*1e9e0*/  LDL.LU.64 R4, [R1+0x1dc8] ;  /* 0x001dc80001047983 */ /* 0x000f260000300a00 */
[C---:B--2---:R-:W-:Y:S11]  /*1e9f0*/  HMMA.1688.F32.TF32 R8, R16.reuse, R22, R8 ;  /* 0x000000161008723c */ /* 0x044ff60000081008 */
[----:B------:R-:W-:Y:S04]  /*1ea00*/  @!UPT UIADD3 URZ, URZ, URZ, URZ ;  /* 0x0000003f3f3ff290 */ /* 0x000fe8000fffe03f */
[----:B------:R-:W-:Y:S04]  /*1ea10*/  STL.64 [R1+0x1c18], R14 ;  /* 0x001c180e01007387 */ /* 0x000fe80000100a00 */
[----:B------:R-:W-:Y:S04]  /*1ea20*/  STL.64 [R1+0x1c10], R12 ;  /* 0x001c100c01007387 */ /* 0x000fe80000100a00 */
[----:B---3--:R-:W-:Y:S04]  /*1ea30*/  LDSM.16.M88.4 R12, [R0+0x44080] ;  /* 0x04408000000c783b */ /* 0x008fe80000000200 */
[----:B------:R-:W-:Y:S04]  /*1ea40*/  STL.64 [R1+0x1c08], R10 ;  /* 0x001c080a01007387 */ /* 0x000fe80000100a00 */
[----:B------:R-:W-:Y:S04]  /*1ea50*/  STL.64 [R1+0x1c00], R8 ;  /* 0x001c000801007387 */ /* 0x000fe80000100a00 */
[----:B------:R-:W1:Y:S02]  /*1ea60*/  LDSM.16.M88.4 R8, [R0+0x48080] ;  /* 0x048080000008783b */ /* 0x000e640000000200 */
[----:B-1----:R-:W-:Y:S01]  /*1ea70*/  IMAD.MOV.U32 R2, RZ, RZ, R9 ;  /* 0x000000ffff027224 */ /* 0x002fe200078e0009 */
[----:B----4-:R-:W-:Y:S01]  /*1ea80*/  HMMA.1688.F32.TF32 R16, R16, R26, R4 ;  /* 0x0000001a1010723c */ /* 0x010fe20000081004 */
[----:B------:R-:W-:Y:S04]  /*1ea90*/  LDS R4, [R28+0xc000] ;  /* 0x00c000001c047984 */ /* 0x000fe80000000800 */
[----:B------:R-:W-:Y:S04]  /*1eaa0*/  LDS R6, [R28+0xd000] ;  /* 0x00d000001c067984 */ /* 0x000fe80000000800 */
[----:B------:R-:W-:Y:S04]  /*1eab0*/  LDS R5, [R29+0xc000] ;  /* 0x00c000001d057984 */ /* 0x000fe80000000800 */
[----:B------:R-:W-:Y:S10]  /*1eac0*/  LDS R7, [R29+0xd000] ;  /* 0x00d000001d077984 */ /* 0x000ff40000000800 */
[----:B------:R-:W-:Y:S04]  /*1ead0*/  STL.64 [R1+0x1c28], R18 ;  /* 0x001c281201007387 */ /* 0x000fe80000100a00 */
[----:B------:R-:W-:Y:S04]  /*1eae0*/  STL.64 [R1+0x1c20], R16 ;  /* 0x001c201001007387 */ /* 0x000fe80000100a00 */
[----:B------:R1:W-:Y:S04]  /*1eaf0*/  STL [R1+0x1db4], R28 ;  /* 0x001db41c01007387 */ /* 0x0003e80000100800 */
[----:B------:R-:W-:Y:S04]  /*1eb00*/  STL.64 [R1+0x40], R12 ;  /* 0x0000400c01007387 */ /* 0x000fe80000100a00 */
[----:B------:R-:W-:Y:S01]  /*1eb10*/  STL.64 [R1+0x48], R14 ;  /* 0x0000480e01007387 */ /* 0x000fe20000100a00 */
[----:B-1----:R-:W-:-:S03]  /*1eb20*/  IMAD.MOV.U32 R28, RZ, RZ, R8 ;  /* 0x000000ffff1c7224 */ /* 0x002fc600078e0008 */
[----:B------:R-:W1:Y:S04]  /*1eb30*/  LDSM.16.M88.4 R12, [R0+0x50080] ;  /* 0x05008000000c783b */ /* 0x000e680000000200 */
[----:B------:R-:W2:Y:S04]  /*1eb40*/  LDSM.16.M88.4 R16, [R0+0x40080] ;  /* 0x040080000010783b */ /* 0x000ea80000000200 */
[----:B------:R-:W-:Y:S04]  /*1eb50*/  STL.64 [R1+0x30], R8 ;  /* 0x0000300801007387 */ /* 0x000fe80000100a00 */
[----:B------:R-:W-:Y:S04]  /*1eb60*/  STL.64 [R1+0x38], R10 ;  /* 0x0000380a01007387 */ /* 0x000fe80000100a00 */
[----:B------:R-:W3:Y:S01]  /*1eb70*/  LDSM.16.M88.4 R8, [R0+0x4c080] ;  /* 0x04c080000008783b */ /* 0x000ee20000000200 */
[----:B-1----:R-:W-:-:S03]  /*1eb80*/  IMAD.MOV.U32 R3, RZ, RZ, R15 ;  /* 0x000000ffff037224 */ /* 0x002fc600078e000f */
[----:B--2---:R-:W-:Y:S04]  /*1eb90*/  STL.64 [R1+0x50], R16 ;  /* 0x0000501001007387 */ /* 0x004fe80000100a00 */
[----:B------:R1:W-:Y:S04]  /*1eba0*/  STL.64 [R1+0x58], R18 ;  /* 0x0000581201007387 */ /* 0x0003e80000100a00 */
[----:B---3--:R-:W-:Y:S01]  /*1ebb0*/  STL.64 [R1+0x20], R8 ;  /* 0x0000200801007387 */ /* 0x008fe20000100a00 */
[----:B-1----:R-:W-:-:S03]  /*1ebc0*/  IMAD.MOV.U32 R19, RZ, RZ, R8 ;  /* 0x000000ffff137224 */ /* 0x002fc600078e0008 */
[----:B------:R-:W-:Y:S01]  /*1ebd0*/  STL.64 [R1+0x28], R10 ;  /* 0x0000280a01007387 */ /* 0x000fe20000100a00 */
[----:B------:R-:W-:-:S03]  /*1ebe0*/  IMAD.MOV.U32 R18, RZ, RZ, R9 ;  /* 0x000000ffff127224 */ /* 0x000fc600078e0009 */
[----:B------:R-:W-:Y:S04]  /*1ebf0*/  STL [R1+0x1bf8], R3 ;  /* 0x001bf80301007387 */ /* 0x000fe80000100800 */
[----:B------:R-:W-:Y:S04]  /*1ec00*/  STL.64 [R1+0x18], R14 ;  /* 0x0000180e01007387 */ /* 0x000fe80000100a00 */
[----:B------:R1:W-:Y:S04]  /*1ec10*/  STL.64 [R1+0x1d90], R12 ;  /* 0x001d900c01007387 */ /* 0x0003e80000100a00 */
[----:B------:R-:W-:Y:S01]  /*1ec20*/  LDSM.16.M88.4 R8, [R0+0x54080] ;  /* 0x054080000008783b */ /* 0x000fe20000000200 */
[----:B-1----:R-:W-:-:S02]  /*1ec30*/  IMAD.MOV.U32 R12, RZ, RZ, R19 ;  /* 0x000000ffff0c7224 */ /* 0x002fc400078e0013 */
[----:B------:R-:W-:-:S05]  /*1ec40*/  IMAD.MOV.U32 R13, RZ, RZ, R18 ;  /* 0x000000ffff0d7224 */ /* 0x000fca00078e0012 */
[----:B------:R1:W-:Y:S04]  /*1ec50*/  STL.64 [R1+0x1da8], R12 ;  /* 0x001da80c01007387 */ /* 0x0003e80000100a00 */
[----:B-1----:R-:W2:Y:S04]  /*1ec60*/  LDL.LU R12, [R1+0x240] ;  /* 0x00024000010c7983 */ /* 0x002ea80000300800 */
[----:B------:R-:W2:Y:S04]  /*1ec70*/  LDL.LU R13, [R1+0x244] ;  /* 0x00024400010d7983 */ /* 0x000ea80000300800 */
[----:B------:R-:W3:Y:S04]  /*1ec80*/  LDL.LU R14, [R1+0x248] ;  /* 0x00024800010e7983 */ /* 0x000ee80000300800 */
[----:B------:R-:W3:Y:S04]  /*1ec90*/  LDL.LU R15, [R1+0x24c] ;  /* 0x00024c00010f7983 */ /* 0x000ee80000300800 */
[----:B---3--:R1:W-:Y:S04]  /*1eca0*/  STL.64 [R1+0x1dc0], R14 ;  /* 0x001dc00e01007387 */ /* 0x0083e80000100a00 */
[----:B--2---:R5:W-:Y:S01]  /*1ecb0*/  STL.64 [R1+0x1db8], R12 ;  /* 0x001db80c01007387 */ /* 0x004be20000100a00 */
[----:B-1----:R-:W-:-:S02]  /*1ecc0*/  IMAD.MOV.U32 R14, RZ, RZ, R21 ;  /* 0x000000ffff0e7224 */ /* 0x002fc400078e0015 */
[----:B------:R-:W-:Y:S02]  /*1ecd0*/  IMAD.MOV.U32 R15, RZ, RZ, R20 ;  /* 0x000000ffff0f7224 */ /* 0x000fe400078e0014 */
[----:B------:R-:W1:Y:S01]  /*1ece0*/  LDSM.16.M88.4 R20, [R0+0x58080] ;  /* 0x058080000014783b */ /* 0x000e620000000200 */
[----:B-----5:R-:W-:Y:S02]  /*1ecf0*/  IMAD.MOV.U32 R12, RZ, RZ, R25 ;  /* 0x000000ffff0c7224 */ /* 0x020fe400078e0019 */
[----:B------:R-:W-:Y:S02]  /*1ed00*/  IMAD.MOV.U32 R13, RZ, RZ, R24 ;  /* 0x000000ffff0d7224 */ /* 0x000fe400078e0018 */
[----:B------:R-:W2:Y:S04]  /*1ed10*/  LDSM.16.M88.4 R24, [R0+0x5c080] ;  /* 0x05c080000018783b */ /* 0x000ea80000000200 */
[----:B-1----:R-:W-:Y:S04]  /*1ed20*/  STL.64 [R1+0x1d80], R22 ;  /* 0x001d801601007387 */ /* 0x002fe80000100a00 */
[----:B------:R1:W-:Y:S04]  /*1ed30*/  STL.64 [R1+0x1d78], R20 ;  /* 0x001d781401007387 */ /* 0x0003e80000100a00 */
[----:B-1----:R-:W3:Y:S04]  /*1ed40*/  LDL.64 R20, [R1+0x40] ;  /* 0x0000400001147983 */ /* 0x002ee80000100a00 */
[----:B--2---:R-:W-:Y:S04]  /*1ed50*/  STL [R1+0x1b84], R26 ;  /* 0x001b841a01007387 */ /* 0x004fe80000100800 */
[----:B------:R-:W-:Y:S04]  /*1ed60*/  STL.64 [R1+0x8], R10 ;  /* 0x0000080a01007387 */ /* 0x000fe80000100a00 */
[----:B------:R1:W-:Y:S04]  /*1ed70*/  STL.64 [R1+0x1d88], R8 ;  /* 0x001d880801007387 */ /* 0x0003e80000100a00 */
[----:B-1----:R-:W2:Y:S04]  /*1ed80*/  LDL.LU R8, [R1+0x210] ;  /* 0x0002100001087983 */ /* 0x002ea80000300800 */
[----:B------:R-:W2:Y:S04]  /*1ed90*/  LDL.LU R9, [R1+0x214] ;  /* 0x0002140001097983 */ /* 0x000ea80000300800 */
[----:B------:R-:W4:Y:S04]  /*1eda0*/  LDL.LU R10, [R1+0x218] ;  /* 0x00021800010a7983 */ /* 0x000f280000300800 */
[----:B------:R-:W4:Y:S01]  /*1edb0*/  LDL.LU R11, [R1+0x21c] ;  /* 0x00021c00010b7983 */ /* 0x000f220000300800 */
[----:B------:R-:W-:Y:S01]  /*1edc0*/  HMMA.1688.F32.TF32 R12, R4, R16, R12 ;  /* 0x00000010040c723c */ /* 0x000fe2000008100c */
[----:B------:R-:W-:-:S02]  /*1edd0*/  IMAD.MOV.U32 R3, RZ, RZ, R16 ;  /* 0x000000ffff037224 */ /* 0x000fc400078e0010 */
[----:B----4-:R-:W-:Y:S04]  /*1ede0*/  STL.64 [R1+0x1da0], R10 ;  /* 0x001da00a01007387 */ /* 0x010fe80000100a00 */
[----:B--2---:R1:W-:Y:S04]  /*1edf0*/  STL.64 [R1+0x1d98], R8 ;  /* 0x001d980801007387 */ /* 0x0043e80000100a00 */
[----:B-1----:R-:W2:Y:S04]  /*1ee00*/  LDL.LU R8, [R1+0x220] ;  /* 0x0002200001087983 */ /* 0x002ea80000300800 */
[----:B------:R-:W2:Y:S04]  /*1ee10*/  LDL.LU R9, [R1+0x224] ;  /* 0x0002240001097983 */ /* 0x000ea80000300800 */
[----:B------:R-:W2:Y:S04]  /*1ee20*/  LDL.LU R10, [R1+0x228] ;  /* 0x00022800010a7983 */ /* 0x000ea80000300800 */
[----:B------:R-:W2:Y:S04]  /*1ee30*/  LDL.LU R11, [R1+0x22c] ;  /* 0x00022c00010b7983 */ /* 0x000ea80000300800 */
[----:B------:R-:W-:Y:S04]  /*1ee40*/  STL [R1+0x1b80], R27 ;  /* 0x001b801b01007387 */ /* 0x000fe80000100800 */
[----:B------:R1:W-:Y:S04]  /*1ee50*/  STL.64 [R1+0x1d70], R24 ;  /* 0x001d701801007387 */ /* 0x0003e80000100a00 */
[----:B-1----:R-:W4:Y:S04]  /*1ee60*/  LDL.LU R24, [R1+0x230] ;  /* 0x0002300001187983 */ /* 0x002f280000300800 */
[----:B------:R-:W4:Y:S04]  /*1ee70*/  LDL.LU R25, [R1+0x234] ;  /* 0x0002340001197983 */ /* 0x000f280000300800 */
[----:B------:R-:W4:Y:S04]  /*1ee80*/  LDL.LU R26, [R1+0x238] ;  /* 0x00023800011a7983 */ /* 0x000f280000300800 */
[----:B------:R-:W4:Y:S04]  /*1ee90*/  LDL.LU R27, [R1+0x23c] ;  /* 0x00023c00011b7983 */ /* 0x000f280000300800 */
[----:B------:R-:W-:Y:S04]  /*1eea0*/  STL [R1+0x1650], R0 ;  /* 0x0016500001007387 */ /* 0x000fe80000100800 */
[----:B------:R-:W-:Y:S04]  /*1eeb0*/  STL.64 [R1+0x250], R12 ;  /* 0x0002500c01007387 */ /* 0x000fe80000100a00 */
[----:B------:R1:W-:Y:S04]  /*1eec0*/  STL.64 [R1+0x258], R14 ;  /* 0x0002580e01007387 */ /* 0x0003e80000100a00 */
[----:B-1----:R-:W3:Y:S04]  /*1eed0*/  LDL.LU.64 R14, [R1+0x1dc0] ;  /* 0x001dc000010e7983 */ /* 0x002ee80000300a00 */
[----:B------:R-:W3:Y:S01]  /*1eee0*/  LDL.LU.64 R12, [R1+0x1db8] ;  /* 0x001db800010c7983 */ /* 0x000ee20000300a00 */
[----:B------:R-:W-:-:S03]  /*1eef0*/  IMAD.MOV.U32 R0, RZ, RZ, R17 ;  /* 0x000000ffff007224 */ /* 0x000fc600078e0011 */
[----:B------:R-:W5:Y:S04]  /*1ef00*/  LDL.LU R16, [R1+0x1a0] ;  /* 0x0001a00001107983 */ /* 0x000f680000300800 */
[----:B------:R-:W5:Y:S04]  /*1ef10*/  LDL.LU R17, [R1+0x1a4] ;  /* 0x0001a40001117983 */ /* 0x000f680000300800 */
[----:B------:R-:W2:Y:S04]  /*1ef20*/  LDL.LU R18, [R1+0x1a8] ;  /* 0x0001a80001127983 */ /* 0x000ea80000300800 */
[----:B------:R-:W2:Y:S01]  /*1ef30*/  LDL.LU R19, [R1+0x1ac] ;  /* 0x0001ac0001137983 */ /* 0x000ea20000300800 */
[----:B---3--:R-:W-:Y:S03]  /*1ef40*/  HMMA.1688.F32.TF32 R12, R4, R20, R12 ;  /* 0x00000014040c723c */ /* 0x008fe6000008100c */
[----:B--2---:R-:W-:Y:S04]  /*1ef50*/  STL.64 [R1+0x1d30], R18 ;  /* 0x001d301201007387 */ /* 0x004fe80000100a00 */
[----:B-----5:R1:W-:Y:S02]  /*1ef60*/  STL.64 [R1+0x1d28], R16 ;  /* 0x001d281001007387 */ /* 0x0203e40000100a00 */
[----:B-1----:R-:W-:-:S02]  /*1ef70*/  IMAD.MOV.U32 R16, RZ, RZ, R28 ;  /* 0x000000ffff107224 */ /* 0x002fc400078e001c */
[----:B------:R-:W2:Y:S01]  /*1ef80*/  LDL.LU R28, [R1+0x1db4] ;  /* 0x001db400011c7983 */ /* 0x000ea20000300800 */
[----:B------:R-:W-:-:S03]  /*1ef90*/  IMAD.MOV.U32 R17, RZ, RZ, R2 ;  /* 0x000000ffff117224 */ /* 0x000fc600078e0002 */
[----:B------:R-:W3:Y:S08]  /*1efa0*/  LDL.LU R2, [R1+0x1db0] ;  /* 0x001db00001027983 */ /* 0x000ef00000300800 */
[----:B------:R1:W-:Y:S04]  /*1efb0*/  STL.64 [R1+0x240], R12 ;  /* 0x0002400c01007387 */ /* 0x0003e80000100a00 */
[----:B------:R5:W-:Y:S04]  /*1efc0*/  STL.64 [R1+0x248], R14 ;  /* 0x0002480e01007387 */ /* 0x000be80000100a00 */
[----:B-1----:R-:W2:Y:S01]  /*1efd0*/  LDL.LU.64 R12, [R1+0x1da8] ;  /* 0x001da800010c7983 */ /* 0x002ea20000300a00 */
[----:B----4-:R-:W-:Y:S01]  /*1efe0*/  HMMA.1688.F32.TF32 R24, R4, R16, R24 ;  /* 0x000000100418723c */ /* 0x010fe20000081018 */
[----:B-----5:R-:W-:-:S02]  /*1eff0*/  IMAD.MOV.U32 R15, RZ, RZ, R20 ;  /* 0x000000ffff0f7224 */ /* 0x020fc400078e0014 */
[----:B------:R-:W-:Y:S01]  /*1f000*/  IMAD.MOV.U32 R14, RZ, RZ, R21 ;  /* 0x000000ffff0e7224 */ /* 0x000fe200078e0015 */
[----:B------:R-:W4:Y:S04]  /*1f010*/  LDL.LU R20, [R1+0x200] ;  /* 0x0002000001147983 */ /* 0x000f280000300800 */
[----:B------:R-:W4:Y:S04]  /*1f020*/  LDL.LU R21, [R1+0x204] ;  /* 0x0002040001157983 */ /* 0x000f280000300800 */
[----:B------:R-:W4:Y:S04]  /*1f030*/  LDL.LU R22, [R1+0x208] ;  /* 0x0002080001167983 */ /* 0x000f280000300800 */
[----:B------:R-:W4:Y:S07]  /*1f040*/  LDL.LU R23, [R1+0x20c] ;  /* 0x00020c0001177983 */ /* 0x000f2e0000300800 */
[----:B------:R1:W-:Y:S04]  /*1f050*/  STL.64 [R1+0x230], R24 ;  /* 0x0002301801007387 */ /* 0x0003e80000100a00 */
[----:B------:R5:W-:Y:S04]  /*1f060*/  STL.64 [R1+0x238], R26 ;  /* 0x0002381a01007387 */ /* 0x000be80000100a00 */
[----:B-1----:R-:W3:Y:S04]  /*1f070*/  LDL.LU R24, [R1+0x1f0] ;  /* 0x0001f00001187983 */ /* 0x002ee80000300800 */
[----:B------:R-:W3:Y:S04]  /*1f080*/  LDL.LU R25, [R1+0x1f4] ;  /* 0x0001f40001197983 */ /* 0x000ee80000300800 */
[----:B-----5:R-:W3:Y:S04]  /*1f090*/  LDL.LU R26, [R1+0x1f8] ;  /* 0x0001f800011a7983 */ /* 0x020ee80000300800 */
[----:B------:R-:W3:Y:S04]  /*1f0a0*/  LDL.LU R27, [R1+0x1fc] ;  /* 0x0001fc00011b7983 */ /* 0x000ee80000300800 */
[----:B------:R1:W-:Y:S02]  /*1f0b0*/  STL.64 [R1+0x1d40], R16 ;  /* 0x001d401001007387 */ /* 0x0003e40000100a00 */
[----:B-1----:R-:W-:-:S02]  /*1f0c0*/  IMAD.MOV.U32 R16, RZ, RZ, R15 ;  /* 0x000000ffff107224 */ /* 0x002fc400078e000f */
[----:B------:R-:W-:-:S05]  /*1f0d0*/  IMAD.MOV.U32 R17, RZ, RZ, R14 ;  /* 0x000000ffff117224 */ /* 0x000fca00078e000e */
[----:B------:R-:W-:Y:S01]  /*1f0e0*/  STL.64 [R1+0x1d58], R16 ;  /* 0x001d581001007387 */ /* 0x000fe20000100a00 */
[C---:B--2---:R-:W-:Y:S03]  /*1f0f0*/  HMMA.1688.F32.TF32 R12, R4.reuse, R12, R8 ;  /* 0x0000000c040c723c */ /* 0x044fe60000081008 */
[----:B------:R-:W2:Y:S04]  /*1f100*/  LDL.LU.64 R10, [R1+0x1da0] ;  /* 0x001da000010a7983 */ /* 0x000ea80000300a00 */
[----:B------:R-:W2:Y:S11]  /*1f110*/  LDL.LU.64 R8, [R1+0x1d98] ;  /* 0x001d980001087983 */ /* 0x000eb60000300a00 */
[----:B------:R-:W-:Y:S05]  /*1f120*/  @!UPT UIADD3 URZ, URZ, URZ, URZ ;  /* 0x0000003f3f3ff290 */ /* 0x000fea000fffe03f */
[----:B------:R1:W-:Y:S04]  /*1f130*/  STL.64 [R1+0x220], R12 ;  /* 0x0002200c01007387 */ /* 0x0003e80000100a00 */
[----:B------:R-:W-:Y:S04]  /*1f140*/  STL.64 [R1+0x228], R14 ;  /* 0x0002280e01007387 */ /* 0x000fe80000100a00 */
[----:B-1----:R-:W2:Y:S02]  /*1f150*/  LDL.LU.64 R12, [R1+0x1d90] ;  /* 0x001d9000010c7983 */ /* 0x002ea40000300a00 */
[C---:B--2---:R-:W-:Y:S11]  /*1f160*/  HMMA.1688.F32.TF32 R8, R4.reuse, R12, R8 ;  /* 0x0000000c0408723c */ /* 0x044ff60000081008 */
[----:B------:R-:W-:Y:S11]  /*1f170*/  @!UPT UIADD3 URZ, URZ, URZ, URZ ;  /* 0x0000003f3f3ff290 */ /* 0x000ff6000fffe03f */
[----:B------:R-:W-:Y:S01]  /*1f180*/  @!UPT UIADD3 URZ, URZ, URZ, URZ ;  /* 0x0000003f3f3ff290 */ /* 0x000fe2000fffe03f */
[----:B------:R1:W-:Y:S04]  /*1f190*/  STL.64 [R1+0x210], R8 ;  /* 0x0002100801007387 */ /* 0x0003e80000100a00 */
[----:B------:R-:W-:Y:S04]  /*1f1a0*/  STL.64 [R1+0x218], R10 ;  /* 0x0002180a01007387 */ /* 0x000fe80000100a00 */
[----:B-1----:R-:W4:Y:S04]  /*1f1b0*/  LDL.LU.64 R8, [R1+0x1d88] ;  /* 0x001d880001087983 */ /* 0x002f280000300a00 */
[----:B------:R1:W-:Y:S04]  /*1f1c0*/  STL.64 [R1+0x1d38], R12 ;  /* 0x001d380c01007387 */ /* 0x0003e80000100a00 */
        /* <DEDUP_REMOVED lines=10> */
[C---:B----4-:R-:W-:Y:S03]  /*1f270*/  HMMA.1688.F32.TF32 R20, R4.reuse, R8, R20 ;  /* 0x000000080414723c */ /* 0x050fe60000081014 */
[----:B-----5:R-:W-:Y:S04]  /*1f280*/  STL.64 [R1+0x1d68], R14 ;  /* 0x001d680e01007387 */ /* 0x020fe80000100a00 */
[----:B--2---:R1:W-:Y:S04]  /*1f290*/  STL.64 [R1+0x1d60], R12 ;  /* 0x001d600c01007387 */ /* 0x0043e80000100a00 */
[----:B-1----:R-:W2:Y:S04]  /*1f2a0*/  LDL.LU R12, [R1+0x1d0] ;  /* 0x0001d000010c7983 */ /* 0x002ea80000300800 */
[----:B------:R-:W2:Y:S04]  /*1f2b0*/  LDL.LU R13, [R1+0x1d4] ;  /* 0x0001d400010d7983 */ /* 0x000ea80000300800 */
[----:B------:R-:W2:Y:S04]  /*1f2c0*/  LDL.LU R14, [R1+0x1d8] ;  /* 0x0001d800010e7983 */ /* 0x000ea80000300800 */
[----:B------:R-:W2:Y:S04]  /*1f2d0*/  LDL.LU R15, [R1+0x1dc] ;  /* 0x0001dc00010f7983 */ /* 0x000ea80000300800 */
[----:B------:R-:W-:Y:S04]  /*1f2e0*/  STL.64 [R1+0x200], R20 ;  /* 0x0002001401007387 */ /* 0x000fe80000100a00 */
[----:B------:R1:W-:Y:S04]  /*1f2f0*/  STL.64 [R1+0x208], R22 ;  /* 0x0002081601007387 */ /* 0x0003e80000100a00 */
[----:B-1----:R-:W4:Y:S04]  /*1f300*/  LDL.LU.64 R22, [R1+0x1d80] ;  /* 0x001d800001167983 */ /* 0x002f280000300a00 */
[----:B------:R-:W3:Y:S04]  /*1f310*/  LDL.LU.64 R20, [R1+0x1d78] ;  /* 0x001d780001147983 */ /* 0x000ee80000300a00 */
[----:B------:R1:W-:Y:S04]  /*1f320*/  STL.64 [R1+0x1d08], R8 ;  /* 0x001d080801007387 */ /* 0x0003e80000100a00 */
[----:B-1----:R-:W5:Y:S04]  /*1f330*/  LDL.LU R8, [R1+0x1e0] ;  /* 0x0001e00001087983 */ /* 0x002f680000300800 */
[----:B------:R-:W5:Y:S04]  /*1f340*/  LDL.LU R9, [R1+0x1e4] ;  /* 0x0001e40001097983 */ /* 0x000f680000300800 */
[----:B------:R-:W5:Y:S04]  /*1f350*/  LDL.LU R10, [R1+0x1e8] ;  /* 0x0001e800010a7983 */ /* 0x000f680000300800 */
[----:B------:R-:W5:Y:S01]  /*1f360*/  LDL.LU R11, [R1+0x1ec] ;  /* 0x0001ec00010b7983 */ /* 0x000f620000300800 */
[----:B---3--:R-:W-:Y:S11]  /*1f370*/  HMMA.1688.F32.TF32 R24, R4, R20, R24 ;  /* 0x000000140418723c */ /* 0x008ff60000081018 */
[----:B------:R-:W-:Y:S11]  /*1f380*/  @!UPT UIADD3 URZ, URZ, URZ, URZ ;  /* 0x0000003f3f3ff290 */ /* 0x000ff6000fffe03f */
[----:B------:R-:W-:Y:S01]  /*1f390*/  @!UPT UIADD3 URZ, URZ, URZ, URZ ;  /* 0x0000003f3f3ff290 */ /* 0x000fe2000fffe03f */
[----:B------:R1:W-:Y:S04]  /*1f3a0*/  STL.64 [R1+0x1f0], R24 ;  /* 0x0001f01801007387 */ /* 0x0003e80000100a00 */
[----:B------:R-:W-:Y:S04]  /*1f3b0*/  STL.64 [R1+0x1f8], R26 ;  /* 0x0001f81a01007387 */ /* 0x000fe80000100a00 */
[----:B-1----:R-:W5:Y:S04]  /*1f3c0*/  LDL.LU.64 R24, [R1+0x1d70] ;  /* 0x001d700001187983 */ /* 0x002f680000300a00 */
[----:B----4-:R-:W-:Y:S04]  /*1f3d0*/  STL.64 [R1+0x1d20], R22 ;  /* 0x001d201601007387 */ /* 0x010fe80000100a00 */
[----:B------:R1:W-:Y:S04]  /*1f3e0*/  STL.64 [R1+0x1d18], R20 ;  /* 0x001d181401007387 */ /* 0x0003e80000100a00 */
[----:B-1----:R-:W3:Y:S01]  /*1f3f0*/  LDL.LU.64 R20, [R1+0x20] ;  /* 0x0000200001147983 */ /* 0x002ee20000300a00 */
[----:B------:R-:W-:-:S02]  /*1f400*/  IMAD.MOV.U32 R16, RZ, RZ, R3 ;  /* 0x000000ffff107224 */ /* 0x000fc400078e0003 */
[----:B------:R-:W-:Y:S01]  /*1f410*/  IMAD.MOV.U32 R17, RZ, RZ, R0 ;  /* 0x000000ffff117224 */ /* 0x000fe200078e0000 */
[----:B-----5:R-:W-:Y:S01]  /*1f420*/  HMMA.1688.F32.TF32 R4, R4, R24, R8 ;  /* 0x000000180404723c */ /* 0x020fe20000081008 */
[----:B------:R-:W4:Y:S11]  /*1f430*/  LDL.LU R8, [R1+0x190] ;  /* 0x0001900001087983 */ /* 0x000f360000300800 */
[----:B------:R-:W-:Y:S11]  /*1f440*/  @!UPT UIADD3 URZ, URZ, URZ, URZ ;  /* 0x0000003f3f3ff290 */ /* 0x000ff6000fffe03f */
[----:B------:R-:W-:Y:S04]  /*1f450*/  STL.64 [R1+0x1e0], R4 ;  /* 0x0001e00401007387 */ /* 0x000fe80000100a00 */
[----:B------:R-:W-:Y:S04]  /*1f460*/  STL.64 [R1+0x1e8], R6 ;  /* 0x0001e80601007387 */ /* 0x000fe80000100a00 */
[----:B------:R-:W-:Y:S04]  /*1f470*/  LDS R4, [R28+0xc100] ;  /* 0x00c100001c047984 */ /* 0x000fe80000000800 */
[----:B------:R-:W-:Y:S04]  /*1f480*/  LDS R6, [R28+0xd100] ;  /* 0x00d100001c067984 */ /* 0x000fe80000000800 */
[----:B------:R-:W-:Y:S04]  /*1f490*/  LDS R5, [R29+0xc100] ;  /* 0x00c100001d057984 */ /* 0x000fe80000000800 */
[----:B------:R-:W2:Y:S04]  /*1f4a0*/  LDS R7, [R29+0xd100] ;  /* 0x00d100001d077984 */ /* 0x000ea80000000800 */
[----:B------:R-:W4:Y:S04]  /*1f4b0*/  LDL.LU R9, [R1+0x194] ;  /* 0x0001940001097983 */ /* 0x000f280000300800 */
[----:B------:R-:W4:Y:S04]  /*1f4c0*/  LDL.LU R10, [R1+0x198] ;  /* 0x00019800010a7983 */ /* 0x000f280000300800 */
[----:B------:R-:W4:Y:S01]  /*1f4d0*/  LDL.LU R11, [R1+0x19c] ;  /* 0x00019c00010b7983 */ /* 0x000f220000300800 */
[----:B--2---:R-:W-:Y:S03]  /*1f4e0*/  HMMA.1688.F32.TF32 R16, R4, R16, R12 ;  /* 0x000000100410723c */ /* 0x004fe6000008100c */
[----:B------:R-:W2:Y:S04]  /*1f4f0*/  LDL.LU.64 R14, [R1+0x1d68] ;  /* 0x001d6800010e7983 */ /* 0x000ea80000300a00 */
[----:B------:R-:W2:Y:S11]  /*1f500*/  LDL.LU.64 R12, [R1+0x1d60] ;  /* 0x001d6000010c7983 */ /* 0x000eb60000300a00 */
[----:B------:R-:W-:Y:S05]  /*1f510*/  @!UPT UIADD3 URZ, URZ, URZ, URZ ;  /* 0x0000003f3f3ff290 */ /* 0x000fea000fffe03f */
[----:B------:R1:W-:Y:S01]  /*1f520*/  STL [R1+0x1d0], R16 ;  /* 0x0001d01001007387 */ /* 0x0003e20000100800 */
[----:B------:R-:W-:-:S03]  /*1f530*/  IMAD.MOV.U32 R26, RZ, RZ, R17 ;  /* 0x000000ffff1a7224 */ /* 0x000fc600078e0011 */
[----:B------:R2:W-:Y:S04]  /*1f540*/  STL [R1+0x1dc], R19 ;  /* 0x0001dc1301007387 */ /* 0x0005e80000100800 */
[----:B-1----:R-:W2:Y:S01]  /*1f550*/  LDL.LU.64 R16, [R1+0x1d58] ;  /* 0x001d580001107983 */ /* 0x002ea20000300a00 */
[----:B------:R-:W-:-:S05]  /*1f560*/  IMAD.MOV.U32 R27, RZ, RZ, R18 ;  /* 0x000000ffff1b7224 */ /* 0x000fca00078e0012 */
        /* <DEDUP_REMOVED lines=10> */
[----:B------:R-:W4:Y:S11]  /*1f610*/  LDL.LU.64 R12, [R1+0x1d38] ;  /* 0x001d3800010c7983 */ /* 0x000f360000300a00 */
[----:B------:R-:W-:Y:S10]  /*1f620*/  @!UPT UIADD3 URZ, URZ, URZ, URZ ;  /* 0x0000003f3f3ff290 */ /* 0x000ff4000fffe03f */
[----:B------:R1:W-:Y:S01]  /*1f630*/  STL.64 [R1+0x1b0], R16 ;  /* 0x0001b01001007387 */ /* 0x0003e20000100a00 */
[----:B------:R-:W-:Y:S02]  /*1f640*/  IMAD.MOV.U32 R27, RZ, RZ, R18 ;  /* 0x000000ffff1b7224 */ /* 0x000fe400078e0012 */
[----:B------:R-:W-:Y:S02]  /*1f650*/  IMAD.MOV.U32 R26, RZ, RZ, R19 ;  /* 0x000000ffff1a7224 */ /* 0x000fe400078e0013 */
[----:B------:R-:W2:Y:S04]  /*1f660*/  LDL.LU.64 R18, [R1+0x1d30] ;  /* 0x001d300001127983 */ /* 0x000ea80000300a00 */
[----:B-1----:R-:W2:Y:S01]  /*1f670*/  LDL.LU.64 R16, [R1+0x1d28] ;  /* 0x001d280001107983 */ /* 0x002ea20000300a00 */
[----:B---3--:R-:W-:-:S03]  /*1f680*/  IMAD.MOV.U32 R14, RZ, RZ, R20 ;  /* 0x000000ffff0e7224 */ /* 0x008fc600078e0014 */
[----:B------:R-:W-:Y:S01]  /*1f690*/  STL [R1+0x1b94], R27 ;  /* 0x001b941b01007387 */ /* 0x000fe20000100800 */
[----:B------:R-:W-:-:S03]  /*1f6a0*/  IMAD.MOV.U32 R0, RZ, RZ, R21 ;  /* 0x000000ffff007224 */ /* 0x000fc600078e0015 */
[----:B------:R-:W-:Y:S04]  /*1f6b0*/  STL [R1+0x1b90], R26 ;  /* 0x001b901a01007387 */ /* 0x000fe80000100800 */
[----:B------:R-:W3:Y:S01]  /*1f6c0*/  LDL.LU.64 R22, [R1+0x1d20] ;  /* 0x001d200001167983 */ /* 0x000ee20000300a00 */
[C---:B--2---:R-:W-:Y:S03]  /*1f6d0*/  HMMA.1688.F32.TF32 R16, R4.reuse, R20, R16 ;  /* 0x000000140410723c */ /* 0x044fe60000081010 */
[----:B------:R-:W2:Y:S11]  /*1f6e0*/  LDL.LU.64 R20, [R1+0x1d18] ;  /* 0x001d180001147983 */ /* 0x000eb60000300a00 */
[----:B------:R-:W-:Y:S09]  /*1f6f0*/  @!UPT UIADD3 URZ, URZ, URZ, URZ ;  /* 0x0000003f3f3ff290 */ /* 0x000ff2000fffe03f */
[----:B------:R1:W-:Y:S04]  /*1f700*/  STL.64 [R1+0x1a0], R16 ;  /* 0x0001a01001007387 */ /* 0x0003e80000100a00 */
[----:B------:R5:W-:Y:S04]  /*1f710*/  STL [R1+0x1a8], R18 ;  /* 0x0001a81201007387 */ /* 0x000be80000100800 */
[----:B-1----:R-:W2:Y:S04]  /*1f720*/  LDL.LU R16, [R1+0x90] ;  /* 0x0000900001107983 */ /* 0x002ea80000300800 */
[----:B------:R-:W2:Y:S04]  /*1f730*/  LDL.LU R17, [R1+0x94] ;  /* 0x0000940001117983 */ /* 0x000ea80000300800 */
[----:B-----5:R-:W5:Y:S01]  /*1f740*/  LDL.LU R18, [R1+0x98] ;  /* 0x0000980001127983 */ /* 0x020f620000300800 */
[----:B----4-:R-:W-:Y:S01]  /*1f750*/  HMMA.1688.F32.TF32 R8, R4, R12, R8 ;  /* 0x0000000c0408723c */ /* 0x010fe20000081008 */
[----:B------:R-:W-:-:S02]  /*1f760*/  IMAD.MOV.U32 R3, RZ, RZ, R19 ;  /* 0x000000ffff037224 */ /* 0x000fc400078e0013 */
[----:B------:R-:W-:Y:S02]  /*1f770*/  IMAD.MOV.U32 R19, RZ, RZ, R2 ;  /* 0x000000ffff137224 */ /* 0x000fe400078e0002 */
[----:B------:R-:W4:Y:S04]  /*1f780*/  LDL.LU R2, [R1+0x1d10] ;  /* 0x001d100001027983 */ /* 0x000f280000300800 */
[----:B-----5:R-:W-:Y:S04]  /*1f790*/  STL.64 [R1+0x1c38], R18 ;  /* 0x001c381201007387 */ /* 0x020fe80000100a00 */
[----:B--2---:R1:W-:Y:S02]  /*1f7a0*/  STL.64 [R1+0x1c30], R16 ;  /* 0x001c301001007387 */ /* 0x0043e40000100a00 */
[----:B-1----:R-:W-:-:S02]  /*1f7b0*/  IMAD.MOV.U32 R16, RZ, RZ, R14 ;  /* 0x000000ffff107224 */ /* 0x002fc400078e000e */
[----:B------:R-:W-:-:S05]  /*1f7c0*/  IMAD.MOV.U32 R17, RZ, RZ, R0 ;  /* 0x000000ffff117224 */ /* 0x000fca00078e0000 */
[----:B------:R1:W-:Y:S04]  /*1f7d0*/  STL.64 [R1+0x1ce8], R16 ;  /* 0x001ce81001007387 */ /* 0x0003e80000100a00 */
[----:B-1----:R-:W2:Y:S04]  /*1f7e0*/  LDL.LU R16, [R1+0x170] ;  /* 0x0001700001107983 */ /* 0x002ea80000300800 */
[----:B------:R-:W2:Y:S04]  /*1f7f0*/  LDL.LU R17, [R1+0x174] ;  /* 0x0001740001117983 */ /* 0x000ea80000300800 */
[----:B------:R-:W2:Y:S04]  /*1f800*/  LDL.LU R18, [R1+0x178] ;  /* 0x0001780001127983 */ /* 0x000ea80000300800 */
[----:B------:R-:W2:Y:S04]  /*1f810*/  LDL.LU R19, [R1+0x17c] ;  /* 0x00017c0001137983 */ /* 0x000ea80000300800 */
[----:B------:R1:W-:Y:S04]  /*1f820*/  STL.64 [R1+0x190], R8 ;  /* 0x0001900801007387 */ /* 0x0003e80000100a00 */
[----:B------:R-:W-:Y:S04]  /*1f830*/  STL.64 [R1+0x198], R10 ;  /* 0x0001980a01007387 */ /* 0x000fe80000100a00 */
[----:B-1----:R-:W5:Y:S04]  /*1f840*/  LDL.LU.64 R8, [R1+0x1d08] ;  /* 0x001d080001087983 */ /* 0x002f680000300a00 */
[----:B------:R1:W-:Y:S04]  /*1f850*/  STL.64 [R1+0x1d00], R12 ;  /* 0x001d000c01007387 */ /* 0x0003e80000100a00 */
[----:B-1----:R-:W5:Y:S04]  /*1f860*/  LDL.LU R12, [R1+0x180] ;  /* 0x00018000010c7983 */ /* 0x002f680000300800 */
[----:B------:R-:W5:Y:S04]  /*1f870*/  LDL.LU R13, [R1+0x184] ;  /* 0x00018400010d7983 */ /* 0x000f680000300800 */
[----:B------:R-:W5:Y:S04]  /*1f880*/  LDL.LU R14, [R1+0x188] ;  /* 0x00018800010e7983 */ /* 0x000f680000300800 */
[----:B------:R-:W5:Y:S02]  /*1f890*/  LDL.LU R15, [R1+0x18c] ;  /* 0x00018c00010f7983 */ /* 0x000f640000300800 */
[C---:B-----5:R-:W-:Y:S11]  /*1f8a0*/  HMMA.1688.F32.TF32 R12, R4.reuse, R8, R12 ;  /* 0x00000008040c723c */ /* 0x060ff6000008100c */
[----:B------:R-:W-:Y:S11]  /*1f8b0*/  @!UPT UIADD3 URZ, URZ, URZ, URZ ;  /* 0x0000003f3f3ff290 */ /* 0x000ff6000fffe03f */
[----:B------:R-:W-:Y:S01]  /*1f8c0*/  @!UPT UIADD3 URZ, URZ, URZ, URZ ;  /* 0x0000003f3f3ff290 */ /* 0x000fe2000fffe03f */
[----:B------:R2:W-:Y:S01]  /*1f8d0*/  STL.64 [R1+0x180], R12 ;  /* 0x0001800c01007387 */ /* 0x0005e20000100a00 */
[----:B------:R-:W-:Y:S02]  /*1f8e0*/  IMAD.MOV.U32 R27, RZ, RZ, R14 ;  /* 0x000000ffff1b7224 */ /* 0x000fe400078e000e */
[----:B------:R-:W-:Y:S02]  /*1f8f0*/  IMAD.MOV.U32 R26, RZ, RZ, R15 ;  /* 0x000000ffff1a7224 */ /* 0x000fe400078e000f */
[C---:B--2---:R-:W-:Y:S01]  /*1f900*/  HMMA.1688.F32.TF32 R12, R4.reuse, R20, R16 ;  /* 0x00000014040c723c */ /* 0x044fe20000081010 */
[----:B------:R1:W-:Y:S04]  /*1f910*/  STL.64 [R1+0x1cc0], R8 ;  /* 0x001cc00801007387 */ /* 0x0003e80000100a00 */
[----:B-1----:R-:W2:Y:S04]  /*1f920*/  LDL.LU R8, [R1+0x160] ;  /* 0x0001600001087983 */ /* 0x002ea80000300800 */
[----:B------:R-:W2:Y:S04]  /*1f930*/  LDL.LU R9, [R1+0x164] ;  /* 0x0001640001097983 */ /* 0x000ea80000300800 */
[----:B------:R-:W2:Y:S04]  /*1f940*/  LDL.LU R10, [R1+0x168] ;  /* 0x00016800010a7983 */ /* 0x000ea80000300800 */
[----:B------:R-:W2:Y:S04]  /*1f950*/  LDL.LU R11, [R1+0x16c] ;  /* 0x00016c00010b7983 */ /* 0x000ea80000300800 */
[----:B------:R-:W5:Y:S04]  /*1f960*/  LDL.LU R16, [R1+0x140] ;  /* 0x0001400001107983 */ /* 0x000f680000300800 */
[----:B------:R1:W-:Y:S04]  /*1f970*/  STL.64 [R1+0x170], R12 ;  /* 0x0001700c01007387 */ /* 0x0003e80000100a00 */
[----:B------:R1:W-:Y:S04]  /*1f980*/  STL.64 [R1+0x178], R14 ;  /* 0x0001780e01007387 */ /* 0x0003e80000100a00 */
[----:B------:R-:W5:Y:S04]  /*1f990*/  LDL.LU R17, [R1+0x144] ;  /* 0x0001440001117983 */ /* 0x000f680000300800 */
[----:B------:R-:W2:Y:S04]  /*1f9a0*/  LDL.LU R18, [R1+0x148] ;  /* 0x0001480001127983 */ /* 0x000ea80000300800 */
[----:B------:R-:W2:Y:S04]  /*1f9b0*/  LDL.LU R19, [R1+0x14c] ;  /* 0x00014c0001137983 */ /* 0x000ea80000300800 */
[----:B-1----:R-:W3:Y:S04]  /*1f9c0*/  LDL.LU R12, [R1+0x150] ;  /* 0x00015000010c7983 */ /* 0x002ee80000300800 */
[----:B------:R-:W3:Y:S04]  /*1f9d0*/  LDL.LU R13, [R1+0x154] ;  /* 0x00015400010d7983 */ /* 0x000ee80000300800 */
[----:B------:R-:W3:Y:S04]  /*1f9e0*/  LDL.LU R14, [R1+0x158] ;  /* 0x00015800010e7983 */ /* 0x000ee80000300800 */
[----:B------:R-:W3:Y:S04]  /*1f9f0*/  LDL.LU R15, [R1+0x15c] ;  /* 0x00015c00010f7983 */ /* 0x000ee80000300800 */
[----:B--2---:R-:W-:Y:S04]  /*1fa00*/  STL.64 [R1+0x1cf8], R18 ;  /* 0x001cf81201007387 */ /* 0x004fe80000100a00 */
[----:B-----5:R1:W-:Y:S04]  /*1fa10*/  STL.64 [R1+0x1cf0], R16 ;  /* 0x001cf01001007387 */ /* 0x0203e80000100a00 */
[----:B-1----:R-:W2:Y:S04]  /*1fa20*/  LDL.LU.64 R16, [R1+0x50] ;  /* 0x0000500001107983 */ /* 0x002ea80000300a00 */
[----:B---3--:R-:W-:Y:S04]  /*1fa30*/  STL.64 [R1+0x1cb0], R22 ;  /* 0x001cb01601007387 */ /* 0x008fe80000100a00 */
[----:B------:R1:W-:Y:S04]  /*1fa40*/  STL.64 [R1+0x1ca8], R20 ;  /* 0x001ca81401007387 */ /* 0x0003e80000100a00 */
[----:B-1----:R-:W3:Y:S04]  /*1fa50*/  LDL.LU R20, [R1+0x130] ;  /* 0x0001300001147983 */ /* 0x002ee80000300800 */
[----:B------:R-:W3:Y:S04]  /*1fa60*/  LDL.LU R21, [R1+0x134] ;  /* 0x0001340001157983 */ /* 0x000ee80000300800 */
[----:B------:R-:W5:Y:S04]  /*1fa70*/  LDL.LU R22, [R1+0x138] ;  /* 0x0001380001167983 */ /* 0x000f680000300800 */
[----:B------:R-:W5:Y:S01]  /*1fa80*/  LDL.LU R23, [R1+0x13c] ;  /* 0x00013c0001177983 */ /* 0x000f620000300800 */
[----:B------:R-:W-:Y:S03]  /*1fa90*/  HMMA.1688.F32.TF32 R4, R4, R24, R8 ;  /* 0x000000180404723c */ /* 0x000fe60000081008 */
[----:B-----5:R-:W-:Y:S04]  /*1faa0*/  STL.64 [R1+0x1ce0], R22 ;  /* 0x001ce01601007387 */ /* 0x020fe80000100a00 */
[----:B---3--:R1:W-:Y:S04]  /*1fab0*/  STL.64 [R1+0x1cd8], R20 ;  /* 0x001cd81401007387 */ /* 0x0083e80000100a00 */
[----:B-1----:R-:W3:Y:S04]  /*1fac0*/  LDL.LU.64 R20, [R1+0x40] ;  /* 0x0000400001147983 */ /* 0x002ee80000300a00 */
[----:B------:R-:W5:Y:S08]  /*1fad0*/  LDL.LU R8, [R1+0x110] ;  /* 0x0001100001087983 */ /* 0x000f700000300800 */
[----:B------:R-:W-:Y:S04]  /*1fae0*/  STL.64 [R1+0x160], R4 ;  /* 0x0001600401007387 */ /* 0x000fe80000100a00 */
[----:B------:R-:W-:Y:S04]  /*1faf0*/  STL.64 [R1+0x168], R6 ;  /* 0x0001680601007387 */ /* 0x000fe80000100a00 */
[----:B------:R-:W5:Y:S04]  /*1fb00*/  LDL.LU R9, [R1+0x114] ;  /* 0x0001140001097983 */ /* 0x000f680000300800 */
[----:B------:R-:W3:Y:S04]  /*1fb10*/  LDL.LU R10, [R1+0x118] ;  /* 0x00011800010a7983 */ /* 0x000ee80000300800 */
[----:B------:R-:W3:Y:S04]  /*1fb20*/  LDL.LU R11, [R1+0x11c] ;  /* 0x00011c00010b7983 */ /* 0x000ee80000300800 */
[----:B------:R-:W-:Y:S04]  /*1fb30*/  LDS R4, [R28+0xc200] ;  /* 0x00c200001c047984 */ /* 0x000fe80000000800 */
[----:B------:R-:W-:Y:S04]  /*1fb40*/  LDS R6, [R28+0xd200] ;  /* 0x00d200001c067984 */ /* 0x000fe80000000800 */
[----:B------:R-:W-:Y:S04]  /*1fb50*/  LDS R5, [R29+0xc200] ;  /* 0x00c200001d057984 */ /* 0x000fe80000000800 */
[----:B------:R-:W1:Y:S01]  /*1fb60*/  LDS R7, [R29+0xd200] ;  /* 0x00d200001d077984 */ /* 0x000e620000000800 */
[----:B--2---:R-:W-:Y:S01]  /*1fb70*/  IMAD.MOV.U32 R0, RZ, RZ, R17 ;  /* 0x000000ffff007224 */ /* 0x004fe200078e0011 */
[----:B-1----:R-:W-:Y:S02]  /*1fb80*/  HMMA.1688.F32.TF32 R12, R4, R16, R12 ;  /* 0x00000010040c723c */ /* 0x002fe4000008100c */
[----:B---3--:R-:W-:Y:S04]  /*1fb90*/  STL.64 [R1+0x1cd0], R10 ;  /* 0x001cd00a01007387 */ /* 0x008fe80000100a00 */
[----:B-----5:R1:W-:Y:S04]  /*1fba0*/  STL.64 [R1+0x1cc8], R8 ;  /* 0x001cc80801007387 */ /* 0x0203e80000100a00 */
[----:B-1----:R-:W2:Y:S04]  /*1fbb0*/  LDL.LU.64 R8, [R1+0x30] ;  /* 0x0000300001087983 */ /* 0x002ea80000300a00 */
[----:B------:R-:W-:Y:S04]  /*1fbc0*/  STL.64 [R1+0x1ca0], R26 ;  /* 0x001ca01a01007387 */ /* 0x000fe80000100a00 */
[----:B------:R1:W-:Y:S04]  /*1fbd0*/  STL.64 [R1+0x1c98], R24 ;  /* 0x001c981801007387 */ /* 0x0003e80000100a00 */
[----:B-1----:R-:W3:Y:S04]  /*1fbe0*/  LDL.LU R24, [R1+0x120] ;  /* 0x0001200001187983 */ /* 0x002ee80000300800 */
[----:B------:R-:W3:Y:S04]  /*1fbf0*/  LDL.LU R25, [R1+0x124] ;  /* 0x0001240001197983 */ /* 0x000ee80000300800 */
[----:B------:R-:W3:Y:S04]  /*1fc00*/  LDL.LU R26, [R1+0x128] ;  /* 0x00012800011a7983 */ /* 0x000ee80000300800 */
[----:B------:R-:W3:Y:S04]  /*1fc10*/  LDL.LU R27, [R1+0x12c] ;  /* 0x00012c00011b7983 */ /* 0x000ee80000300800 */
[----:B------:R1:W-:Y:S04]  /*1fc20*/  STL.64 [R1+0x150], R12 ;  /* 0x0001500c01007387 */ /* 0x0003e80000100a00 */
[----:B------:R5:W-:Y:S04]  /*1fc30*/  STL.64 [R1+0x158], R14 ;  /* 0x0001580e01007387 */ /* 0x000be80000100a00 */
[----:B-1----:R-:W2:Y:S01]  /*1fc40*/  LDL.LU.64 R12, [R1+0x1d00] ;  /* 0x001d0000010c7983 */ /* 0x002ea20000300a00 */
[----:B-----5:R-:W-:-:S03]  /*1fc50*/  IMAD.MOV.U32 R14, RZ, RZ, R16 ;  /* 0x000000ffff0e7224 */ /* 0x020fc600078e0010 */
[----:B------:R-:W5:Y:S04]  /*1fc60*/  LDL.LU.64 R18, [R1+0x1cf8] ;  /* 0x001cf80001127983 */ /* 0x000f680000300a00 */
[----:B------:R-:W5:Y:S01]  /*1fc70*/  LDL.LU.64 R16, [R1+0x1cf0] ;  /* 0x001cf00001107983 */ /* 0x000f620000300a00 */
[----:B------:R-:W-:Y:S01]  /*1fc80*/  IMAD.MOV.U32 R15, RZ, RZ, R21 ;  /* 0x000000ffff0f7224 */ /* 0x000fe200078e0015 */
[----:B-----5:R-:W-:Y:S11]  /*1fc90*/  HMMA.1688.F32.TF32 R16, R4, R20, R16 ;  /* 0x000000140410723c */ /* 0x020ff60000081010 */
[----:B------:R-:W-:Y:S11]  /*1fca0*/  @!UPT UIADD3 URZ, URZ, URZ, URZ ;  /* 0x0000003f3f3ff290 */ /* 0x000ff6000fffe03f */
[----:B------:R-:W-:Y:S01]  /*1fcb0*/  @!UPT UIADD3 URZ, URZ, URZ, URZ ;  /* 0x0000003f3f3ff290 */ /* 0x000fe2000fffe03f */
[----:B------:R1:W-:Y:S04]  /*1fcc0*/  STL.64 [R1+0x140], R16 ;  /* 0x0001401001007387 */ /* 0x0003e80000100a00 */
[----:B------:R5:W-:Y:S04]  /*1fcd0*/  STL.64 [R1+0x148], R18 ;  /* 0x0001481201007387 */ /* 0x000be80000100a00 */
[----:B-1----:R-:W3:Y:S01]  /*1fce0*/  LDL.LU.64 R16, [R1+0x1ce8] ;  /* 0x001ce80001107983 */ /* 0x002ee20000300a00 */
[----:B-----5:R-:W-:-:S03]  /*1fcf0*/  IMAD.MOV.U32 R18, RZ, RZ, R20 ;  /* 0x000000ffff127224 */ /* 0x020fc600078e0014 */
[----:B------:R-:W5:Y:S04]  /*1fd00*/  LDL.LU.64 R22, [R1+0x1ce0] ;  /* 0x001ce00001167983 */ /* 0x000f680000300a00 */
[----:B------:R-:W5:Y:S01]  /*1fd10*/  LDL.LU.64 R20, [R1+0x1cd8] ;  /* 0x001cd80001147983 */ /* 0x000f620000300a00 */
[----:B--2---:R-:W-:Y:S01]  /*1fd20*/  IMAD.MOV.U32 R19, RZ, RZ, R9 ;  /* 0x000000ffff137224 */ /* 0x004fe200078e0009 */
[----:B-----5:R-:W-:Y:S11]  /*1fd30*/  HMMA.1688.F32.TF32 R20, R4, R8, R20 ;  /* 0x000000080414723c */ /* 0x020ff60000081014 */
[----:B------:R-:W-:Y:S11]  /*1fd40*/  @!UPT UIADD3 URZ, URZ, URZ, URZ ;  /* 0x0000003f3f3ff290 */ /* 0x000ff6000fffe03f */
[----:B------:R-:W-:Y:S01]  /*1fd50*/  @!UPT UIADD3 URZ, URZ, URZ, URZ ;  /* 0x0000003f3f3ff290 */ /* 0x000fe2000fffe03f */
[----:B------:R1:W-:Y:S04]  /*1fd60*/  STL.64 [R1+0x130], R20 ;  /* 0x0001301401007387 */ /* 0x0003e80000100a00 */
[----:B------:R-:W-:Y:S04]  /*1fd70*/  STL.64 [R1+0x138], R22 ;  /* 0x0001381601007387 */ /* 0x000fe80000100a00 */
[----:B------:R-:W2:Y:S01]  /*1fd80*/  LDL.LU.64 R10, [R1+0x1cd0] ;  /* 0x001cd000010a7983 */ /* 0x000ea20000300a00 */
[----:B-1----:R-:W-:-:S03]  /*1fd90*/  IMAD.MOV.U32 R20, RZ, RZ, R8 ;  /* 0x000000ffff147224 */ /* 0x002fc600078e0008 */
[----:B------:R-:W2:Y:S01]  /*1fda0*/  LDL.LU.64 R8, [R1+0x1cc8] ;  /* 0x001cc80001087983 */ /* 0x000ea20000300a00 */
[----:B---3--:R-:W-:Y:S03]  /*1fdb0*/  HMMA.1688.F32.TF32 R24, R4, R16, R24 ;  /* 0x000000100418723c */ /* 0x008fe60000081018 */
[----:B------:R1:W-:Y:S04]  /*1fdc0*/  STL.64 [R1+0x1c48], R16 ;  /* 0x001c481001007387 */ /* 0x0003e80000100a00 */
[----:B-1----:R-:W-:Y:S02]  /*1fdd0*/  IMAD.MOV.U32 R16, RZ, RZ, R20 ;  /* 0x000000ffff107224 */ /* 0x002fe400078e0014 */
        /* <DEDUP_REMOVED lines=8> */
[----:B------:R-:W3:Y:S04]  /*1fe60*/  LDL.LU R20, [R1+0x100] ;  /* 0x0001000001147983 */ /* 0x000ee80000300800 */
[----:B------:R-:W3:Y:S04]  /*1fe70*/  LDL.LU R21, [R1+0x104] ;  /* 0x0001040001157983 */ /* 0x000ee80000300800 */
[----:B------:R-:W3:Y:S01]  /*1fe80*/  LDL.LU R22, [R1+0x108] ;  /* 0x0001080001167983 */ /* 0x000ee20000300800 */
[----:B-1----:R-:W-:-:S02]  /*1fe90*/  IMAD.MOV.U32 R16, RZ, RZ, R14 ;  /* 0x000000ffff107224 */ /* 0x002fc400078e000e */
[----:B------:R-:W-:Y:S01]  /*1fea0*/  IMAD.MOV.U32 R17, RZ, RZ, R0 ;  /* 0x000000ffff117224 */ /* 0x000fe200078e0000 */
[----:B------:R-:W3:Y:S04]  /*1feb0*/  LDL.LU R23, [R1+0x10c] ;  /* 0x00010c0001177983 */ /* 0x000ee80000300800 */
[----:B------:R-:W5:Y:S04]  /*1fec0*/  LDL.LU R24, [R1+0xf0] ;  /* 0x0000f00001187983 */ /* 0x000f680000300800 */
[----:B------:R-:W5:Y:S04]  /*1fed0*/  LDL.LU R25, [R1+0xf4] ;  /* 0x0000f40001197983 */ /* 0x000f680000300800 */
[----:B------:R-:W5:Y:S04]  /*1fee0*/  LDL.LU R26, [R1+0xf8] ;  /* 0x0000f800011a7983 */ /* 0x000f680000300800 */
[----:B------:R-:W5:Y:S04]  /*1fef0*/  LDL.LU R27, [R1+0xfc] ;  /* 0x0000fc00011b7983 */ /* 0x000f680000300800 */
[----:B------:R1:W-:Y:S04]  /*1ff00*/  STL.64 [R1+0x1c90], R16 ;  /* 0x001c901001007387 */ /* 0x0003e80000100a00 */
[----:B-1----:R-:W3:Y:S04]  /*1ff10*/  LDL.LU R16, [R1+0xe0] ;  /* 0x0000e00001107983 */ /* 0x002ee80000300800 */
[----:B------:R-:W3:Y:S04]  /*1ff20*/  LDL.LU R17, [R1+0xe4] ;  /* 0x0000e40001117983 */ /* 0x000ee80000300800 */
[----:B------:R-:W3:Y:S04]  /*1ff30*/  LDL.LU R18, [R1+0xe8] ;  /* 0x0000e80001127983 */ /* 0x000ee80000300800 */
[----:B------:R-:W3:Y:S01]  /*1ff40*/  LDL.LU R19, [R1+0xec] ;  /* 0x0000ec0001137983 */ /* 0x000ee20000300800 */
[----:B--2---:R-:W-:Y:S11]  /*1ff50*/  HMMA.1688.F32.TF32 R8, R4, R12, R8 ;  /* 0x0000000c0408723c */ /* 0x004ff60000081008 */
[----:B------:R-:W-:Y:S11]  /*1ff60*/  @!UPT UIADD3 URZ, URZ, URZ, URZ ;  /* 0x0000003f3f3ff290 */ /* 0x000ff6000fffe03f */
[----:B------:R-:W-:Y:S01]  /*1ff70*/  @!UPT UIADD3 URZ, URZ, URZ, URZ ;  /* 0x0000003f3f3ff290 */ /* 0x000fe2000fffe03f */
[----:B------:R1:W-:Y:S04]  /*1ff80*/  STL.64 [R1+0x110], R8 ;  /* 0x0001100801007387 */ /* 0x0003e80000100a00 */
[----:B------:R-:W-:Y:S04]  /*1ff90*/  STL.64 [R1+0x118], R10 ;  /* 0x0001180a01007387 */ /* 0x000fe80000100a00 */
[----:B-1----:R-:W3:Y:S04]  /*1ffa0*/  LDL.LU.64 R8, [R1+0x1cc0] ;  /* 0x001cc00001087983 */ /* 0x002ee80000300a00 */
        /* <DEDUP_REMOVED lines=9> */
[----:B------:R-:W2:Y:S01]  /*20040*/  LDL.LU R14, [R1+0xb8] ;  /* 0x0000b800010e7983 */ /* 0x000ea20000300800 */
[----:B----4-:R-:W-:-:S03]  /*20050*/  IMAD.MOV.U32 R15, RZ, RZ, R2 ;  /* 0x000000ffff0f7224 */ /* 0x010fc600078e0002 */
[----:B------:R-:W4:Y:S01]  /*20060*/  LDL.LU R2, [R1+0x1cb8] ;  /* 0x001cb80001027983 */ /* 0x000f220000300800 */
[C---:B---3--:R-:W-:Y:S03]  /*20070*/  HMMA.1688.F32.TF32 R20, R4.reuse, R8, R20 ;  /* 0x000000080414723c */ /* 0x048fe60000081014 */
[----:B--2---:R-:W-:Y:S04]  /*20080*/  STL.64 [R1+0x1c70], R14 ;  /* 0x001c700e01007387 */ /* 0x004fe80000100a00 */
[----:B------:R1:W-:Y:S04]  /*20090*/  STL.64 [R1+0x1c68], R12 ;  /* 0x001c680c01007387 */ /* 0x0003e80000100a00 */
        /* <DEDUP_REMOVED lines=9> */
[----:B------:R-:W-:Y:S04]  /*20130*/  STL.64 [R1+0x100], R20 ;  /* 0x0001001401007387 */ /* 0x000fe80000100a00 */
[----:B------:R1:W-:Y:S04]  /*20140*/  STL.64 [R1+0x108], R22 ;  /* 0x0001081601007387 */ /* 0x0003e80000100a00 */
[----:B-1----:R-:W3:Y:S04]  /*20150*/  LDL.LU.64 R22, [R1+0x1cb0] ;  /* 0x001cb00001167983 */ /* 0x002ee80000300a00 */
[----:B------:R-:W5:Y:S02]  /*20160*/  LDL.LU.64 R20, [R1+0x1ca8] ;  /* 0x001ca80001147983 */ /* 0x000f640000300a00 */
[C---:B-----5:R-:W-:Y:S11]  /*20170*/  HMMA.1688.F32.TF32 R24, R4.reuse, R20, R24 ;  /* 0x000000140418723c */ /* 0x060ff60000081018 */
[----:B------:R-:W-:Y:S11]  /*20180*/  @!UPT UIADD3 URZ, URZ, URZ, URZ ;  /* 0x0000003f3f3ff290 */ /* 0x000ff6000fffe03f */
[----:B------:R-:W-:Y:S01]  /*20190*/  @!UPT UIADD3 URZ, URZ, URZ, URZ ;  /* 0x0000003f3f3ff290 */ /* 0x000fe2000fffe03f */
[----:B------:R-:W-:Y:S04]  /*201a0*/  STL.64 [R1+0xf0], R24 ;  /* 0x0000f01801007387 */ /* 0x000fe80000100a00 */
[----:B------:R1:W-:Y:S04]  /*201b0*/  STL.64 [R1+0xf8], R26 ;  /* 0x0000f81a01007387 */ /* 0x0003e80000100a00 */
[----:B-1----:R-:W5:Y:S04]  /*201c0*/  LDL.LU.64 R26, [R1+0x1ca0] ;  /* 0x001ca000011a7983 */ /* 0x002f680000300a00 */
[----:B------:R-:W2:Y:S01]  /*201d0*/  LDL.LU.64 R24, [R1+0x1c98] ;  /* 0x001c980001187983 */ /* 0x000ea20000300a00 */
[----:B----4-:R-:W-:Y:S01]  /*201e0*/  IMAD.MOV.U32 R15, RZ, RZ, R2 ;  /* 0x000000ffff0f7224 */ /* 0x010fe200078e0002 */
[----:B--2---:R-:W-:Y:S02]  /*201f0*/  HMMA.1688.F32.TF32 R4, R4, R24, R16 ;  /* 0x000000180404723c */ /* 0x004fe40000081010 */
[----:B------:R-:W2:Y:S11]  /*20200*/  LDL.LU.64 R16, [R1+0x1c90] ;  /* 0x001c900001107983 */ /* 0x000eb60000300a00 */
[----:B------:R-:W-:Y:S10]  /*20210*/  @!UPT UIADD3 URZ, URZ, URZ, URZ ;  /* 0x0000003f3f3ff290 */ /* 0x000ff4000fffe03f */
        /* <DEDUP_REMOVED lines=10> */
[----:B------:R1:W-:Y:S04]  /*202c0*/  STL.64 [R1+0xd0], R16 ;  /* 0x0000d01001007387 */ /* 0x0003e80000100a00 */
[----:B------:R2:W-:Y:S04]  /*202d0*/  STL [R1+0xd8], R18 ;  /* 0x0000d81201007387 */ /* 0x0005e80000100800 */
[----:B-1----:R-:W2:Y:S01]  /*202e0*/  LDL.LU.64 R16, [R1+0x1c78] ;  /* 0x001c780001107983 */ /* 0x002ea20000300a00 */
[----:B------:R-:W-:-:S05]  /*202f0*/  IMAD.MOV.U32 R0, RZ, RZ, R19 ;  /* 0x000000ffff007224 */ /* 0x000fca00078e0013 */
        /* <DEDUP_REMOVED lines=24> */
[C---:B--2---:R-:W-:Y:S02]  /*20480*/  HMMA.1688.F32.TF32 R12, R4.reuse, R12, R16 ;  /* 0x0000000c040c723c */ /* 0x044fe40000081010 */
[----:B------:R-:W2:Y:S04]  /*20490*/  LDL.LU.64 R18, [R1+0x1c28] ;  /* 0x001c280001127983 */ /* 0x000ea80000300a00 */
[----:B------:R-:W2:Y:S11]  /*204a0*/  LDL.LU.64 R16, [R1+0x1c20] ;  /* 0x001c200001107983 */ /* 0x000eb60000300a00 */
[----:B------:R-:W-:Y:S06]  /*204b0*/  @!UPT UIADD3 URZ, URZ, URZ, URZ ;  /* 0x0000003f3f3ff290 */ /* 0x000fec000fffe03f */
[----:B------:R-:W-:Y:S04]  /*204c0*/  STL.64 [R1+0x90], R12 ;  /* 0x0000900c01007387 */ /* 0x000fe80000100a00 */
[----:B------:R1:W-:Y:S04]  /*204d0*/  STL.64 [R1+0x98], R14 ;  /* 0x0000980e01007387 */ /* 0x0003e80000100a00 */
[----:B-1----:R-:W4:Y:S04]  /*204e0*/  LDL.LU.64 R14, [R1+0x1c18] ;  /* 0x001c1800010e7983 */ /* 0x002f280000300a00 */
[----:B------:R-:W4:Y:S04]  /*204f0*/  LDL.LU.64 R12, [R1+0x1c10] ;  /* 0x001c1000010c7983 */ /* 0x000f280000300a00 */
[----:B------:R-:W2:Y:S01]  /*20500*/  LDL.LU.64 R10, [R1+0x1c08] ;  /* 0x001c0800010a7983 */ /* 0x000ea20000300a00 */
[C---:B----4-:R-:W-:Y:S03]  /*20510*/  HMMA.1688.F32.TF32 R12, R4.reuse, R8, R12 ;  /* 0x00000008040c723c */ /* 0x050fe6000008100c */
[----:B------:R-:W4:Y:S11]  /*20520*/  LDL.LU.64 R8, [R1+0x1c00] ;  /* 0x001c000001087983 */ /* 0x000f360000300a00 */
[----:B------:R-:W-:Y:S09]  /*20530*/  @!UPT UIADD3 URZ, URZ, URZ, URZ ;  /* 0x0000003f3f3ff290 */ /* 0x000ff2000fffe03f */
[----:B------:R-:W-:Y:S04]  /*20540*/  STL.64 [R1+0x80], R12 ;  /* 0x0000800c01007387 */ /* 0x000fe80000100a00 */
[----:B------:R2:W-:Y:S02]  /*20550*/  STL.64 [R1+0x88], R14 ;  /* 0x0000880e01007387 */ /* 0x0005e40000100a00 */
[----:B--2---:R-:W-:Y:S02]  /*20560*/  HMMA.1688.F32.TF32 R12, R4, R24, R16 ;  /* 0x00000018040c723c */ /* 0x004fe40000081010 */
[----:B------:R-:W-:Y:S04]  /*20570*/  LDS R18, [R28+0xf300] ;  /* 0x00f300001c127984 */ /* 0x000fe80000000800 */
[----:B------:R-:W-:Y:S04]  /*20580*/  LDS R19, [R29+0xf300] ;  /* 0x00f300001d137984 */ /* 0x000fe80000000800 */
[----:B------:R-:W-:Y:S04]  /*20590*/  LDS R16, [R28+0xe300] ;  /* 0x00e300001c107984 */ /* 0x000fe80000000800 */
[----:B------:R-:W-:Y:S10]  /*205a0*/  LDS R17, [R29+0xe300] ;  /* 0x00e300001d117984 */ /* 0x000ff40000000800 */
[----:B------:R-:W-:-:S02]  /*205b0*/  IMAD.MOV.U32 R2, RZ, RZ, R13 ;  /* 0x000000ffff027224 */ /* 0x000fc400078e000d */
[----:B------:R-:W-:Y:S01]  /*205c0*/  LDS R13, [R29+0xe200] ;  /* 0x00e200001d0d7984 */ /* 0x000fe20000000800 */
[----:B----4-:R-:W-:Y:S03]  /*205d0*/  HMMA.1688.F32.TF32 R8, R4, R20, R8 ;  /* 0x000000140408723c */ /* 0x010fe60000081008 */
[----:B------:R-:W-:Y:S04]  /*205e0*/  LDS R4, [R28+0xe000] ;  /* 0x00e000001c047984 */ /* 0x000fe80000000800 */
[----:B------:R-:W-:Y:S04]  /*205f0*/  LDS R6, [R28+0xf000] ;  /* 0x00f000001c067984 */ /* 0x000fe80000000800 */
[----:B------:R-:W-:Y:S04]  /*20600*/  LDS R5, [R29+0xe000] ;  /* 0x00e000001d057984 */ /* 0x000fe80000000800 */
[----:B------:R-:W-:Y:S08]  /*20610*/  LDS R7, [R29+0xf000] ;  /* 0x00f000001d077984 */ /* 0x000ff00000000800 */
[----:B------:R-:W-:Y:S04]  /*20620*/  STL.64 [R1+0x70], R8 ;  /* 0x0000700801007387 */ /* 0x000fe80000100a00 */
[----:B------:R-:W-:Y:S04]  /*20630*/  STL.64 [R1+0x78], R10 ;  /* 0x0000780a01007387 */ /* 0x000fe80000100a00 */
[----:B------:R-:W-:Y:S04]  /*20640*/  LDS R10, [R28+0xf100] ;  /* 0x00f100001c0a7984 */ /* 0x000fe80000000800 */
[----:B------:R-:W1:Y:S04]  /*20650*/  LDS R11, [R29+0xf100] ;  /* 0x00f100001d0b7984 */ /* 0x000e680000000800 */
[----:B------:R-:W-:Y:S04]  /*20660*/  LDS R8, [R28+0xe100] ;  /* 0x00e100001c087984 */ /* 0x000fe80000000800 */
[----:B------:R-:W2:Y:S01]  /*20670*/  LDS R9, [R29+0xe100] ;  /* 0x00e100001d097984 */ /* 0x000ea20000000800 */
[----:B------:R-:W-:-:S02]  /*20680*/  IMAD.MOV.U32 R21, RZ, RZ, R14 ;  /* 0x000000ffff157224 */ /* 0x000fc400078e000e */
[----:B------:R-:W-:Y:S01]  /*20690*/  IMAD.MOV.U32 R20, RZ, RZ, R15 ;  /* 0x000000ffff147224 */ /* 0x000fe200078e000f */
[----:B------:R-:W-:Y:S04]  /*206a0*/  STL [R1+0x60], R12 ;  /* 0x0000600c01007387 */ /* 0x000fe80000100800 */
[----:B---3--:R-:W-:Y:S04]  /*206b0*/  STL.64 [R1+0x1ba0], R22 ;  /* 0x001ba01601007387 */ /* 0x008fe80000100a00 */
[----:B------:R3:W-:Y:S04]  /*206c0*/  STL.64 [R1+0x1b98], R20 ;  /* 0x001b981401007387 */ /* 0x0007e80000100a00 */
[----:B------:R-:W-:Y:S04]  /*206d0*/  LDS R14, [R28+0xf200] ;  /* 0x00f200001c0e7984 */ /* 0x000fe80000000800 */
[----:B------:R-:W4:Y:S04]  /*206e0*/  LDS R15, [R29+0xf200] ;  /* 0x00f200001d0f7984 */ /* 0x000f280000000800 */
[----:B---3--:R-:W3:Y:S04]  /*206f0*/  LDL.LU R20, [R1+0x250] ;  /* 0x0002500001147983 */ /* 0x008ee80000300800 */
[----:B------:R-:W3:Y:S04]  /*20700*/  LDL.LU R21, [R1+0x254] ;  /* 0x0002540001157983 */ /* 0x000ee80000300800 */
[----:B------:R-:W3:Y:S04]  /*20710*/  LDL.LU R22, [R1+0x258] ;  /* 0x0002580001167983 */ /* 0x000ee80000300800 */
[----:B------:R-:W3:Y:S04]  /*20720*/  LDL.LU R23, [R1+0x25c] ;  /* 0x00025c0001177983 */ /* 0x000ee80000300800 */
[----:B------:R-:W-:Y:S04]  /*20730*/  STL [R1+0x1adc], R2 ;  /* 0x001adc0201007387 */ /* 0x000fe80000100800 */
[----:B-1----:R1:W-:Y:S04]  /*20740*/  STL.64 [R1+0x1b78], R10 ;  /* 0x001b780a01007387 */ /* 0x0023e80000100a00 */
[----:B--2---:R-:W-:Y:S04]  /*20750*/  STL.64 [R1+0x1b70], R8 ;  /* 0x001b700801007387 */ /* 0x004fe80000100a00 */
[----:B------:R-:W2:Y:S04]  /*20760*/  LDS R12, [R28+0xe200] ;  /* 0x00e200001c0c7984 */ /* 0x000ea80000000800 */
[----:B-1----:R-:W3:Y:S04]  /*20770*/  LDL.64 R10, [R1+0x58] ;  /* 0x00005800010a7983 */ /* 0x002ee80000100a00 */
[----:B----4-:R-:W-:Y:S04]  /*20780*/  STL.64 [R1+0x1ae8], R14 ;  /* 0x001ae80e01007387 */ /* 0x010fe80000100a00 */
[----:B--2---:R-:W-:Y:S04]  /*20790*/  STL.64 [R1+0x1ae0], R12 ;  /* 0x001ae00c01007387 */ /* 0x004fe80000100a00 */
[----:B------:R-:W-:Y:S04]  /*207a0*/  STL [R1+0x1b00], R28 ;  /* 0x001b001c01007387 */ /* 0x000fe80000100800 */
[----:B------:R-:W-:Y:S04]  /*207b0*/  STL.64 [R1+0x1a58], R18 ;  /* 0x001a581201007387 */ /* 0x000fe80000100a00 */
[----:B------:R-:W-:Y:S01]  /*207c0*/  STL.64 [R1+0x1a50], R16 ;  /* 0x001a501001007387 */ /* 0x000fe20000100a00 */
[----:B---3--:R-:W-:Y:S11]  /*207d0*/  HMMA.1688.F32.TF32 R20, R4, R10, R20 ;  /* 0x0000000a0414723c */ /* 0x008ff60000081014 */
[----:B------:R-:W-:Y:S11]  /*207e0*/  @!UPT UIADD3 URZ, URZ, URZ, URZ ;  /* 0x0000003f3f3ff290 */ /* 0x000ff6000fffe03f */
[----:B------:R-:W-:Y:S01]  /*207f0*/  @!UPT UIADD3 URZ, URZ, URZ, URZ ;  /* 0x0000003f3f3ff290 */ /* 0x000fe2000fffe03f */
[----:B------:R1:W-:Y:S01]  /*20800*/  STL.64 [R1+0x250], R20 ;  /* 0x0002501401007387 */ /* 0x0003e20000100a00 */
[----:B------:R-:W-:Y:S02]  /*20810*/  IMAD.MOV.U32 R25, RZ, RZ, R22 ;  /* 0x000000ffff197224 */ /* 0x000fe400078e0016 */
[----:B------:R-:W-:Y:S01]  /*20820*/  IMAD.MOV.U32 R24, RZ, RZ, R23 ;  /* 0x000000ffff187224 */ /* 0x000fe200078e0017 */
        /* <DEDUP_REMOVED lines=10> */
[----:B---3--:R1:W-:Y:S01]  /*208d0*/  STL.64 [R1+0x1bc0], R22 ;  /* 0x001bc01601007387 */ /* 0x0083e20000100a00 */
[----:B--2---:R2:W-:Y:S03]  /*208e0*/  STL.64 [R1+0x1bb8], R20 ;  /* 0x001bb81401007387 */ /* 0x0045e60000100a00 */
[----:B-1----:R-:W3:Y:S04]  /*208f0*/  LDL R22, [R1+0x28] ;  /* 0x0000280001167983 */ /* 0x002ee80000100800 */
[----:B------:R-:W3:Y:S04]  /*20900*/  LDL R23, [R1+0x2c] ;  /* 0x00002c0001177983 */ /* 0x000ee80000100800 */
[----:B---3--:R1:W-:Y:S01]  /*20910*/  STL.64 [R1+0x1bd0], R22 ;  /* 0x001bd01601007387 */ /* 0x0083e20000100a00 */
[----:B--2---:R-:W2:Y:S02]  /*20920*/  LDL.LU R20, [R1+0x230] ;  /* 0x0002300001147983 */ /* 0x004ea40000300800 */
[----:B------:R-:W2:Y:S01]  /*20930*/  LDL.LU R21, [R1+0x234] ;  /* 0x0002340001157983 */ /* 0x000ea20000300800 */
[----:B-1----:R-:W3:Y:S01]  /*20940*/  LDL.LU R22, [R1+0x238] ;  /* 0x0002380001167983 */ /* 0x002ee20000300800 */
[----:B------:R-:W3:Y:S03]  /*20950*/  LDL.LU R23, [R1+0x23c] ;  /* 0x00023c0001177983 */ /* 0x000ee60000300800 */
[----:B---3--:R1:W-:Y:S01]  /*20960*/  STL.64 [R1+0x1be0], R22 ;  /* 0x001be01601007387 */ /* 0x0083e20000100a00 */
[----:B--2---:R-:W-:Y:S02]  /*20970*/  STL.64 [R1+0x1bd8], R20 ;  /* 0x001bd81401007387 */ /* 0x004fe40000100a00 */
[----:B------:R-:W2:Y:S01]  /*20980*/  LDL.64 R18, [R1+0x8] ;  /* 0x0000080001127983 */ /* 0x000ea20000100a00 */
[----:B-1----:R-:W3:Y:S04]  /*20990*/  LDL.64 R22, [R1+0x48] ;  /* 0x0000480001167983 */ /* 0x002ee80000100a00 */
[----:B--2---:R1:W-:Y:S01]  /*209a0*/  STL.64 [R1+0x1bc8], R18 ;  /* 0x001bc81201007387 */ /* 0x0043e20000100a00 */
[----:B------:R-:W2:Y:S02]  /*209b0*/  LDL.LU R16, [R1+0x220] ;  /* 0x0002200001107983 */ /* 0x000ea40000300800 */
[----:B------:R-:W2:Y:S01]  /*209c0*/  LDL.LU R17, [R1+0x224] ;  /* 0x0002240001117983 */ /* 0x000ea20000300800 */
[----:B-1----:R-:W4:Y:S01]  /*209d0*/  LDL.LU R18, [R1+0x228] ;  /* 0x0002280001127983 */ /* 0x002f220000300800 */
[----:B------:R-:W4:Y:S02]  /*209e0*/  LDL.LU R19, [R1+0x22c] ;  /* 0x00022c0001137983 */ /* 0x000f240000300800 */
[----:B------:R-:W-:-:S02]  /*209f0*/  IMAD.MOV.U32 R2, RZ, RZ, R10 ;  /* 0x000000ffff027224 */ /* 0x000fc400078e000a */
[----:B------:R-:W-:Y:S01]  /*20a00*/  IMAD.MOV.U32 R0, RZ, RZ, R11 ;  /* 0x000000ffff007224 */ /* 0x000fe200078e000b */
[----:B----4-:R-:W-:Y:S01]  /*20a10*/  STL.64 [R1+0x1bf0], R18 ;  /* 0x001bf01201007387 */ /* 0x010fe20000100a00 */
[----:B--2---:R1:W-:Y:S03]  /*20a20*/  STL.64 [R1+0x1be8], R16 ;  /* 0x001be81001007387 */ /* 0x0043e60000100a00 */
[----:B-1----:R-:W3:Y:S01]  /*20a30*/  LDL.LU R16, [R1+0x240] ;  /* 0x0002400001107983 */ /* 0x002ee20000300800 */
[----:B------:R-:W3:Y:S02]  /*20a40*/  LDL.LU R17, [R1+0x244] ;  /* 0x0002440001117983 */ /* 0x000ee40000300800 */
[----:B------:R-:W3:Y:S02]  /*20a50*/  LDL.LU R18, [R1+0x248] ;  /* 0x0002480001127983 */ /* 0x000ee40000300800 */
[----:B------:R-:W3:Y:S01]  /*20a60*/  LDL.LU R19, [R1+0x24c] ;  /* 0x00024c0001137983 */ /* 0x000ee20000300800 */
[----:B------:R-:W2:Y:S01]  /*20a70*/  LDL.LU R8, [R1+0x1f0] ;  /* 0x0001f00001087983 */ /* 0x000ea20000300800 */
[----:B------:R-:W2:Y:S02]  /*20a80*/  LDL.LU R9, [R1+0x1f4] ;  /* 0x0001f40001097983 */ /* 0x000ea40000300800 */
[----:B------:R-:W2:Y:S02]  /*20a90*/  LDL.LU R10, [R1+0x1f8] ;  /* 0x0001f800010a7983 */ /* 0x000ea40000300800 */
[----:B------:R-:W2:Y:S01]  /*20aa0*/  LDL.LU R11, [R1+0x1fc] ;  /* 0x0001fc00010b7983 */ /* 0x000ea20000300800 */
[----:B------:R-:W4:Y:S01]  /*20ab0*/  LDL.LU R12, [R1+0x190] ;  /* 0x00019000010c7983 */ /* 0x000f220000300800 */
[----:B------:R-:W4:Y:S02]  /*20ac0*/  LDL.LU R13, [R1+0x194] ;  /* 0x00019400010d7983 */ /* 0x000f240000300800 */
[----:B------:R-:W2:Y:S02]  /*20ad0*/  LDL.LU R14, [R1+0x198] ;  /* 0x00019800010e7983 */ /* 0x000ea40000300800 */
[----:B------:R-:W2:Y:S02]  /*20ae0*/  LDL.LU R15, [R1+0x19c] ;  /* 0x00019c00010f7983 */ /* 0x000ea40000300800 */
[----:B--2---:R-:W-:Y:S01]  /*20af0*/  STL.64 [R1+0x1b20], R14 ;  /* 0x001b200e01007387 */ /* 0x004fe20000100a00 */
[----:B----4-:R1:W-:Y:S03]  /*20b00*/  STL.64 [R1+0x1b18], R12 ;  /* 0x001b180c01007387 */ /* 0x0103e60000100a00 */
[----:B-1----:R-:W2:Y:S01]  /*20b10*/  LDL.LU R12, [R1+0x1a0] ;  /* 0x0001a000010c7983 */ /* 0x002ea20000300800 */
[----:B------:R-:W2:Y:S02]  /*20b20*/  LDL.LU R13, [R1+0x1a4] ;  /* 0x0001a400010d7983 */ /* 0x000ea40000300800 */
[----:B------:R-:W4:Y:S01]  /*20b30*/  LDL.LU R14, [R1+0x1a8] ;  /* 0x0001a800010e7983 */ /* 0x000f220000300800 */
[----:B---3--:R-:W-:Y:S01]  /*20b40*/  HMMA.1688.F32.TF32 R16, R4, R22, R16 ;  /* 0x000000160410723c */ /* 0x008fe20000081010 */
[----:B------:R-:W-:-:S02]  /*20b50*/  IMAD.MOV.U32 R15, RZ, RZ, R3 ;  /* 0x000000ffff0f7224 */ /* 0x000fc400078e0003 */
[----:B------:R-:W3:Y:S04]  /*20b60*/  LDL.LU R3, [R1+0x1bf8] ;  /* 0x001bf80001037983 */ /* 0x000ee80000300800 */
[----:B----4-:R1:W-:Y:S01]  /*20b70*/  STL.64 [R1+0x1b30], R14 ;  /* 0x001b300e01007387 */ /* 0x0103e20000100a00 */
[----:B--2---:R2:W-:Y:S03]  /*20b80*/  STL.64 [R1+0x1b28], R12 ;  /* 0x001b280c01007387 */ /* 0x0045e60000100a00 */
[----:B-1----:R-:W4:Y:S04]  /*20b90*/  LDL R14, [R1+0x38] ;  /* 0x00003800010e7983 */ /* 0x002f280000100800 */
[----:B------:R-:W4:Y:S01]  /*20ba0*/  LDL R15, [R1+0x3c] ;  /* 0x00003c00010f7983 */ /* 0x000f220000100800 */
[----:B------:R-:W-:Y:S02]  /*20bb0*/  STL [R1+0x19b4], R24 ;  /* 0x0019b41801007387 */ /* 0x000fe40000100800 */
[----:B------:R-:W-:Y:S05]  /*20bc0*/  STL [R1+0x19b0], R25 ;  /* 0x0019b01901007387 */ /* 0x000fea0000100800 */
[----:B------:R-:W-:Y:S01]  /*20bd0*/  STL.64 [R1+0x240], R16 ;  /* 0x0002401001007387 */ /* 0x000fe20000100a00 */
[----:B------:R1:W-:Y:S01]  /*20be0*/  STL.64 [R1+0x248], R18 ;  /* 0x0002481201007387 */ /* 0x0003e20000100a00 */
[----:B--2---:R-:W-:-:S02]  /*20bf0*/  IMAD.MOV.U32 R13, RZ, RZ, R22 ;  /* 0x000000ffff0d7224 */ /* 0x004fc400078e0016 */
[----:B------:R-:W-:Y:S01]  /*20c00*/  IMAD.MOV.U32 R12, RZ, RZ, R23 ;  /* 0x000000ffff0c7224 */ /* 0x000fe200078e0017 */
[----:B-1----:R-:W2:Y:S01]  /*20c10*/  LDL.LU.64 R18, [R1+0x1bf0] ;  /* 0x001bf00001127983 */ /* 0x002ea20000300a00 */
[----:B------:R-:W2:Y:S02]  /*20c20*/  LDL.LU.64 R16, [R1+0x1be8] ;  /* 0x001be80001107983 */ /* 0x000ea40000300a00 */
[----:B------:R-:W4:Y:S02]  /*20c30*/  LDL.LU.64 R22, [R1+0x1be0] ;  /* 0x001be00001167983 */ /* 0x000f240000300a00 */
[----:B------:R-:W4:Y:S02]  /*20c40*/  LDL.LU.64 R20, [R1+0x1bd8] ;  /* 0x001bd80001147983 */ /* 0x000f240000300a00 */
[----:B----4-:R-:W-:Y:S11]  /*20c50*/  HMMA.1688.F32.TF32 R20, R4, R14, R20 ;  /* 0x0000000e0414723c */ /* 0x010ff60000081014 */
[----:B------:R-:W-:Y:S11]  /*20c60*/  @!UPT UIADD3 URZ, URZ, URZ, URZ ;  /* 0x0000003f3f3ff290 */ /* 0x000ff6000fffe03f */
[----:B------:R-:W-:Y:S01]  /*20c70*/  @!UPT UIADD3 URZ, URZ, URZ, URZ ;  /* 0x0000003f3f3ff290 */ /* 0x000fe2000fffe03f */
[----:B------:R-:W-:Y:S01]  /*20c80*/  STL.64 [R1+0x230], R20 ;  /* 0x0002301401007387 */ /* 0x000fe20000100a00 */
[----:B------:R-:W-:Y:S02]  /*20c90*/  IMAD.MOV.U32 R24, RZ, RZ, R22 ;  /* 0x000000ffff187224 */ /* 0x000fe400078e0016 */
[----:B------:R-:W-:Y:S02]  /*20ca0*/  IMAD.MOV.U32 R25, RZ, RZ, R23 ;  /* 0x000000ffff197224 */ /* 0x000fe400078e0017 */
[----:B------:R-:W2:Y:S01]  /*20cb0*/  LDL.LU.64 R22, [R1+0x1bd0] ;  /* 0x001bd00001167983 */ /* 0x000ea20000300a00 */
[----:B------:R1:W-:Y:S02]  /*20cc0*/  STL.64 [R1+0x1b40], R14 ;  /* 0x001b400e01007387 */ /* 0x0003e40000100a00 */
[----:B-1----:R-:W-:Y:S02]  /*20cd0*/  IMAD.MOV.U32 R14, RZ, RZ, R13 ;  /* 0x000000ffff0e7224 */ /* 0x002fe400078e000d */
[----:B------:R-:W-:-:S05]  /*20ce0*/  IMAD.MOV.U32 R15, RZ, RZ, R12 ;  /* 0x000000ffff0f7224 */ /* 0x000fca00078e000c */
[----:B------:R1:W-:Y:S04]  /*20cf0*/  STL.64 [R1+0x1b58], R14 ;  /* 0x001b580e01007387 */ /* 0x0003e80000100a00 */
[----:B-1----:R-:W4:Y:S01]  /*20d00*/  LDL R14, [R1+0x18] ;  /* 0x00001800010e7983 */ /* 0x002f220000100800 */
[----:B--2---:R-:W-:Y:S03]  /*20d10*/  HMMA.1688.F32.TF32 R20, R4, R22, R16 ;  /* 0x000000160414723c */ /* 0x004fe60000081010 */
[----:B------:R-:W2:Y:S11]  /*20d20*/  LDL.LU.64 R18, [R1+0x1bc8] ;  /* 0x001bc80001127983 */ /* 0x000eb60000300a00 */
[----:B------:R-:W-:Y:S09]  /*20d30*/  @!UPT UIADD3 URZ, URZ, URZ, URZ ;  /* 0x0000003f3f3ff290 */ /* 0x000ff2000fffe03f */
[----:B------:R-:W-:Y:S01]  /*20d40*/  STL.64 [R1+0x220], R20 ;  /* 0x0002201401007387 */ /* 0x000fe20000100a00 */
[----:B------:R1:W-:Y:S03]  /*20d50*/  STL.64 [R1+0x228], R22 ;  /* 0x0002281601007387 */ /* 0x0003e60000100a00 */
[----:B-1----:R-:W4:Y:S01]  /*20d60*/  LDL.LU.64 R22, [R1+0x1bc0] ;  /* 0x001bc00001167983 */ /* 0x002f220000300a00 */
[----:B------:R-:W4:Y:S02]  /*20d70*/  LDL.LU.64 R20, [R1+0x1bb8] ;  /* 0x001bb80001147983 */ /* 0x000f240000300a00 */
[----:B---3--:R-:W-:-:S07]  /*20d80*/  IMAD.MOV.U32 R15, RZ, RZ, R3 ;  /* 0x000000ffff0f7224 */ /* 0x008fce00078e0003 */
[C---:B----4-:R-:W-:Y:S01]  /*20d90*/  HMMA.1688.F32.TF32 R12, R4.reuse, R14, R20 ;  /* 0x0000000e040c723c */ /* 0x050fe20000081014 */
[----:B------:R-:W2:Y:S01]  /*20da0*/  LDL.LU.64 R22, [R1+0x1bb0] ;  /* 0x001bb00001167983 */ /* 0x000ea20000300a00 */
[----:B------:R-:W2:Y:S11]  /*20db0*/  LDL.LU.64 R20, [R1+0x1ba8] ;  /* 0x001ba80001147983 */ /* 0x000eb60000300a00 */
[----:B------:R-:W-:Y:S10]  /*20dc0*/  @!UPT UIADD3 URZ, URZ, URZ, URZ ;  /* 0x0000003f3f3ff290 */ /* 0x000ff4000fffe03f */
[----:B------:R-:W-:Y:S01]  /*20dd0*/  STL.64 [R1+0x210], R12 ;  /* 0x0002100c01007387 */ /* 0x000fe20000100a00 */
[----:B------:R-:W-:Y:S01]  /*20de0*/  STL.64 [R1+0x218], R14 ;  /* 0x0002180e01007387 */ /* 0x000fe20000100a00 */
[C---:B--2---:R-:W-:Y:S11]  /*20df0*/  HMMA.1688.F32.TF32 R20, R4.reuse, R18, R20 ;  /* 0x000000120414723c */ /* 0x044ff60000081014 */
[----:B------:R-:W-:Y:S11]  /*20e00*/  @!UPT UIADD3 URZ, URZ, URZ, URZ ;  /* 0x0000003f3f3ff290 */ /* 0x000ff6000fffe03f */
[----:B------:R-:W-:Y:S01]  /*20e10*/  @!UPT UIADD3 URZ, URZ, URZ, URZ ;  /* 0x0000003f3f3ff290 */ /* 0x000fe2000fffe03f */
[----:B------:R-:W-:Y:S01]  /*20e20*/  STL.64 [R1+0x200], R20 ;  /* 0x0002001401007387 */ /* 0x000fe20000100a00 */
[----:B------:R1:W-:Y:S03]  /*20e30*/  STL.64 [R1+0x208], R22 ;  /* 0x0002081601007387 */ /* 0x0003e60000100a00 */
[----:B-1----:R-:W2:Y:S01]  /*20e40*/  LDL.LU.64 R22, [R1+0x1ba0] ;  /* 0x001ba00001167983 */ /* 0x002ea20000300a00 */
[----:B------:R-:W3:Y:S02]  /*20e50*/  LDL.LU.64 R20, [R1+0x1b98] ;  /* 0x001b980001147983 */ /* 0x000ee40000300a00 */
[----:B------:R-:W-:Y:S02]  /*20e60*/  IMAD.MOV.U32 R28, RZ, RZ, R18 ;  /* 0x000000ffff1c7224 */ /* 0x000fe400078e0012 */
[----:B------:R-:W-:Y:S02]  /*20e70*/  IMAD.MOV.U32 R3, RZ, RZ, R19 ;  /* 0x000000ffff037224 */ /* 0x000fe400078e0013 */
[----:B--2---:R-:W-:Y:S01]  /*20e80*/  HMMA.1688.F32.TF32 R16, R4, R22, R8 ;  /* 0x000000160410723c */ /* 0x004fe20000081008 */
[----:B------:R-:W2:Y:S11]  /*20e90*/  LDL.LU R8, [R1+0x1e0] ;  /* 0x0001e00001087983 */ /* 0x000eb60000300800 */
[----:B------:R-:W-:Y:S11]  /*20ea0*/  @!UPT UIADD3 URZ, URZ, URZ, URZ ;  /* 0x0000003f3f3ff290 */ /* 0x000ff6000fffe03f */
[----:B------:R-:W-:Y:S01]  /*20eb0*/  STL.64 [R1+0x1f0], R16 ;  /* 0x0001f01001007387 */ /* 0x000fe20000100a00 */
[----:B------:R-:W-:Y:S02]  /*20ec0*/  STL.64 [R1+0x1f8], R18 ;  /* 0x0001f81201007387 */ /* 0x000fe40000100a00 */
[----:B------:R-:W2:Y:S02]  /*20ed0*/  LDL.LU R9, [R1+0x1e4] ;  /* 0x0001e40001097983 */ /* 0x000ea40000300800 */
[----:B------:R-:W2:Y:S01]  /*20ee0*/  LDL.LU R10, [R1+0x1e8] ;  /* 0x0001e800010a7983 */ /* 0x000ea20000300800 */
[----:B------:R-:W2:Y:S01]  /*20ef0*/  LDL.LU R11, [R1+0x1ec] ;  /* 0x0001ec00010b7983 */ /* 0x000ea20000300800 */
[----:B------:R-:W-:Y:S02]  /*20f00*/  STL.64 [R1+0x1af8], R22 ;  /* 0x001af81601007387 */ /* 0x000fe40000100a00 */
[----:B---3--:R1:W-:Y:S02]  /*20f10*/  STL.64 [R1+0x1af0], R20 ;  /* 0x001af01401007387 */ /* 0x0083e40000100a00 */
[----:B-1----:R-:W3:Y:S01]  /*20f20*/  LDL.LU R20, [R1+0x180] ;  /* 0x0001800001147983 */ /* 0x002ee20000300800 */
[----:B------:R-:W3:Y:S02]  /*20f30*/  LDL.LU R21, [R1+0x184] ;  /* 0x0001840001157983 */ /* 0x000ee40000300800 */
[----:B-----5:R-:W-:-:S02]  /*20f40*/  IMAD.MOV.U32 R22, RZ, RZ, R27 ;  /* 0x000000ffff167224 */ /* 0x020fc400078e001b */
[----:B------:R-:W-:Y:S01]  /*20f50*/  IMAD.MOV.U32 R23, RZ, RZ, R26 ;  /* 0x000000ffff177224 */ /* 0x000fe200078e001a */
[----:B------:R-:W4:Y:S01]  /*20f60*/  LDL.LU R27, [R1+0x1b94] ;  /* 0x001b9400011b7983 */ /* 0x000f220000300800 */
[----:B------:R-:W5:Y:S03]  /*20f70*/  LDL.LU R26, [R1+0x1b90] ;  /* 0x001b9000011a7983 */ /* 0x000f660000300800 */
[----:B------:R1:W-:Y:S04]  /*20f80*/  STL.64 [R1+0x1b10], R22 ;  /* 0x001b101601007387 */ /* 0x0003e80000100a00 */
[----:B---3--:R3:W-:Y:S01]  /*20f90*/  STL.64 [R1+0x1b08], R20 ;  /* 0x001b081401007387 */ /* 0x0087e20000100a00 */
[----:B-1----:R-:W2:Y:S03]  /*20fa0*/  LDL.LU.64 R22, [R1+0x28] ;  /* 0x0000280001167983 */ /* 0x002ea60000300a00 */
[----:B--2---:R4:W-:Y:S01]  /*20fb0*/  STL.64 [R1+0x1b38], R22 ;  /* 0x001b381601007387 */ /* 0x0049e20000100a00 */
[----:B---3--:R-:W2:Y:S02]  /*20fc0*/  LDL.LU R20, [R1+0x1b0] ;  /* 0x0001b00001147983 */ /* 0x008ea40000300800 */
[----:B------:R-:W2:Y:S02]  /*20fd0*/  LDL.LU R21, [R1+0x1b4] ;  /* 0x0001b40001157983 */ /* 0x000ea40000300800 */
[----:B----4-:R-:W-:-:S02]  /*20fe0*/  IMAD.MOV.U32 R22, RZ, RZ, R27 ;  /* 0x000000ffff167224 */ /* 0x010fc400078e001b */
[----:B-----5:R-:W-:Y:S01]  /*20ff0*/  IMAD.MOV.U32 R23, RZ, RZ, R26 ;  /* 0x000000ffff177224 */ /* 0x020fe200078e001a */
[----:B------:R-:W3:Y:S01]  /*21000*/  LDL.LU R27, [R1+0x1b8c] ;  /* 0x001b8c00011b7983 */ /* 0x000ee20000300800 */
[----:B------:R-:W4:Y:S03]  /*21010*/  LDL.LU R26, [R1+0x1b88] ;  /* 0x001b8800011a7983 */ /* 0x000f260000300800 */
[----:B------:R-:W-:Y:S04]  /*21020*/  STL.64 [R1+0x1b50], R22 ;  /* 0x001b501601007387 */ /* 0x000fe80000100a00 */
[----:B--2---:R1:W-:Y:S04]  /*21030*/  STL.64 [R1+0x1b48], R20 ;  /* 0x001b481401007387 */ /* 0x0043e80000100a00 */
[----:B-1----:R-:W2:Y:S01]  /*21040*/  LDL.LU R20, [R1+0x1c0] ;  /* 0x0001c00001147983 */ /* 0x002ea20000300800 */
[----:B------:R-:W2:Y:S02]  /*21050*/  LDL.LU R21, [R1+0x1c4] ;  /* 0x0001c40001157983 */ /* 0x000ea40000300800 */
[----:B------:R-:W5:Y:S02]  /*21060*/  LDL.LU R22, [R1+0x1c8] ;  /* 0x0001c80001167983 */ /* 0x000f640000300800 */
[----:B------:R-:W5:Y:S02]  /*21070*/  LDL.LU R23, [R1+0x1cc] ;  /* 0x0001cc0001177983 */ /* 0x000f640000300800 */
[----:B-----5:R3:W-:Y:S01]  /*21080*/  STL.64 [R1+0x1b68], R22 ;  /* 0x001b681601007387 */ /* 0x0207e20000100a00 */
[----:B--2---:R1:W-:Y:S02]  /*21090*/  STL.64 [R1+0x1b60], R20 ;  /* 0x001b601401007387 */ /* 0x0043e40000100a00 */
[----:B---3--:R-:W-:Y:S01]  /*210a0*/  IMAD.MOV.U32 R22, RZ, RZ, R27 ;  /* 0x000000ffff167224 */ /* 0x008fe200078e001b */
[----:B-1----:R-:W2:Y:S01]  /*210b0*/  LDL.LU R20, [R1+0x1d0] ;  /* 0x0001d00001147983 */ /* 0x002ea20000300800 */
[----:B----4-:R-:W-:-:S02]  /*210c0*/  IMAD.MOV.U32 R21, RZ, RZ, R26 ;  /* 0x000000ffff157224 */ /* 0x010fc400078e001a */
[----:B------:R-:W3:Y:S02]  /*210d0*/  LDL.LU R26, [R1+0x1b84] ;  /* 0x001b8400011a7983 */ /* 0x000ee40000300800 */
[----:B------:R-:W3:Y:S01]  /*210e0*/  LDL.LU R27, [R1+0x1b80] ;  /* 0x001b8000011b7983 */ /* 0x000ee20000300800 */
[----:B------:R-:W2:Y:S01]  /*210f0*/  LDL.LU R23, [R1+0x1dc] ;  /* 0x0001dc0001177983 */ /* 0x000ea20000300800 */
[----:B------:R-:W4:Y:S02]  /*21100*/  LDL.LU R16, [R1+0x170] ;  /* 0x0001700001107983 */ /* 0x000f240000300800 */
[----:B------:R-:W4:Y:S02]  /*21110*/  LDL.LU R17, [R1+0x174] ;  /* 0x0001740001117983 */ /* 0x000f240000300800 */
[----:B------:R-:W4:Y:S01]  /*21120*/  LDL.LU R18, [R1+0x178] ;  /* 0x0001780001127983 */ /* 0x000f220000300800 */
[----:B------:R-:W4:Y:S01]  /*21130*/  LDL.LU R19, [R1+0x17c] ;  /* 0x00017c0001137983 */ /* 0x000f220000300800 */
[----:B---3--:R-:W-:Y:S03]  /*21140*/  HMMA.1688.F32.TF32 R4, R4, R26, R8 ;  /* 0x0000001a0404723c */ /* 0x008fe60000081008 */
[----:B------:R-:W2:Y:S01]  /*21150*/  LDL.LU.64 R10, [R1+0x1b78] ;  /* 0x001b7800010a7983 */ /* 0x000ea20000300a00 */
[----:B------:R-:W2:Y:S02]  /*21160*/  LDL.LU.64 R8, [R1+0x1b70] ;  /* 0x001b700001087983 */ /* 0x000ea40000300a00 */
[----:B------:R-:W-:-:S02]  /*21170*/  IMAD.MOV.U32 R14, RZ, RZ, R2 ;  /* 0x000000ffff0e7224 */ /* 0x000fc400078e0002 */
[----:B------:R-:W-:Y:S11]  /*21180*/  IMAD.MOV.U32 R15, RZ, RZ, R0 ;  /* 0x000000ffff0f7224 */ /* 0x000ff600078e0000 */
[----:B------:R-:W-:Y:S04]  /*21190*/  @!UPT UIADD3 URZ, URZ, URZ, URZ ;  /* 0x0000003f3f3ff290 */ /* 0x000fe8000fffe03f */
[----:B------:R-:W-:Y:S01]  /*211a0*/  STL.64 [R1+0x1e0], R4 ;  /* 0x0001e00401007387 */ /* 0x000fe20000100a00 */
[----:B------:R1:W-:Y:S03]  /*211b0*/  STL.64 [R1+0x1e8], R6 ;  /* 0x0001e80601007387 */ /* 0x0003e60000100a00 */
[----:B-1----:R-:W3:Y:S01]  /*211c0*/  LDL.LU.64 R6, [R1+0x18] ;  /* 0x0000180001067983 */ /* 0x002ee20000300a00 */
[C---:B--2---:R-:W-:Y:S03]  /*211d0*/  HMMA.1688.F32.TF32 R12, R8.reuse, R14, R20 ;  /* 0x0000000e080c723c */ /* 0x044fe60000081014 */
[----:B------:R-:W2:Y:S01]  /*211e0*/  LDL.LU.64 R22, [R1+0x1b68] ;  /* 0x001b680001167983 */ /* 0x000ea20000300a00 */
[----:B------:R-:W2:Y:S11]  /*211f0*/  LDL.LU.64 R20, [R1+0x1b60] ;  /* 0x001b600001147983 */ /* 0x000eb60000300a00 */
[----:B------:R-:W-:Y:S08]  /*21200*/  @!UPT UIADD3 URZ, URZ, URZ, URZ ;  /* 0x0000003f3f3ff290 */ /* 0x000ff0000fffe03f */
[----:B------:R-:W-:Y:S01]  /*21210*/  STL.64 [R1+0x1d0], R12 ;  /* 0x0001d00c01007387 */ /* 0x000fe20000100a00 */
[----:B------:R1:W-:Y:S03]  /*21220*/  STL.64 [R1+0x1d8], R14 ;  /* 0x0001d80e01007387 */ /* 0x0003e60000100a00 */
[----:B-1----:R-:W2:Y:S02]  /*21230*/  LDL.LU.64 R14, [R1+0x1b58] ;  /* 0x001b5800010e7983 */ /* 0x002ea40000300a00 */
[C---:B--2---:R-:W-:Y:S02]  /*21240*/  HMMA.1688.F32.TF32 R12, R8.reuse, R14, R20 ;  /* 0x0000000e080c723c */ /* 0x044fe40000081014 */
[----:B------:R-:W2:Y:S01]  /*21250*/  LDL.LU.64 R22, [R1+0x1b50] ;  /* 0x001b500001167983 */ /* 0x000ea20000300a00 */
[----:B------:R-:W2:Y:S11]  /*21260*/  LDL.LU.64 R20, [R1+0x1b48] ;  /* 0x001b480001147983 */ /* 0x000eb60000300a00 */
[----:B------:R-:W-:Y:S09]  /*21270*/  @!UPT UIADD3 URZ, URZ, URZ, URZ ;  /* 0x0000003f3f3ff290 */ /* 0x000ff2000fffe03f */
[----:B------:R-:W-:Y:S01]  /*21280*/  STL.64 [R1+0x1c0], R12 ;  /* 0x0001c00c01007387 */ /* 0x000fe20000100a00 */
[----:B------:R1:W-:Y:S03]  /*21290*/  STL.64 [R1+0x1c8], R14 ;  /* 0x0001c80e01007387 */ /* 0x0003e60000100a00 */
[----:B-1----:R-:W2:Y:S02]  /*212a0*/  LDL.LU.64 R14, [R1+0x1b40] ;  /* 0x001b4000010e7983 */ /* 0x002ea40000300a00 */
[C---:B--2---:R-:W-:Y:S02]  /*212b0*/  HMMA.1688.F32.TF32 R12, R8.reuse, R14, R20 ;  /* 0x0000000e080c723c */ /* 0x044fe40000081014 */
[----:B------:R-:W2:Y:S11]  /*212c0*/  LDL.LU.64 R22, [R1+0x1b38] ;  /* 0x001b380001167983 */ /* 0x000eb60000300a00 */
[----:B------:R-:W-:Y:S10]  /*212d0*/  @!UPT UIADD3 URZ, URZ, URZ, URZ ;  /* 0x0000003f3f3ff290 */ /* 0x000ff4000fffe03f */
[----:B------:R-:W-:Y:S01]  /*212e0*/  STL.64 [R1+0x1b0], R12 ;  /* 0x0001b00c01007387 */ /* 0x000fe20000100a00 */
[----:B------:R1:W-:Y:S03]  /*212f0*/  STL.64 [R1+0x1b8], R14 ;  /* 0x0001b80e01007387 */ /* 0x0003e60000100a00 */
[----:B-1----:R-:W2:Y:S01]  /*21300*/  LDL.LU.64 R14, [R1+0x1b30] ;  /* 0x001b3000010e7983 */ /* 0x002ea20000300a00 */
[----:B------:R-:W2:Y:S02]  /*21310*/  LDL.LU.64 R12, [R1+0x1b28] ;  /* 0x001b2800010c7983 */ /* 0x000ea40000300a00 */
[C---:B--2---:R-:W-:Y:S11]  /*21320*/  HMMA.1688.F32.TF32 R12, R8.reuse, R22, R12 ;  /* 0x00000016080c723c */ /* 0x044ff6000008100c */
[----:B------:R-:W-:Y:S11]  /*21330*/  @!UPT UIADD3 URZ, URZ, URZ, URZ ;  /* 0x0000003f3f3ff290 */ /* 0x000ff6000fffe03f */
[----:B------:R-:W-:Y:S01]  /*21340*/  @!UPT UIADD3 URZ, URZ, URZ, URZ ;  /* 0x0000003f3f3ff290 */ /* 0x000fe2000fffe03f */
[----:B------:R-:W-:Y:S01]  /*21350*/  STL.64 [R1+0x1a0], R12 ;  /* 0x0001a00c01007387 */ /* 0x000fe20000100a00 */
[----:B------:R1:W-:Y:S03]  /*21360*/  STL.64 [R1+0x1a8], R14 ;  /* 0x0001a80e01007387 */ /* 0x0003e60000100a00 */
[----:B-1----:R-:W3:Y:S01]  /*21370*/  LDL.LU.64 R14, [R1+0x1b20] ;  /* 0x001b2000010e7983 */ /* 0x002ee20000300a00 */
[----:B------:R-:W3:Y:S02]  /*21380*/  LDL.LU.64 R12, [R1+0x1b18] ;  /* 0x001b1800010c7983 */ /* 0x000ee40000300a00 */
[----:B------:R-:W-:Y:S02]  /*21390*/  IMAD.MOV.U32 R2, RZ, RZ, R22 ;  /* 0x000000ffff027224 */ /* 0x000fe400078e0016 */
[----:B------:R-:W-:Y:S02]  /*213a0*/  IMAD.MOV.U32 R0, RZ, RZ, R23 ;  /* 0x000000ffff007224 */ /* 0x000fe400078e0017 */
[----:B---3--:R-:W-:Y:S07]  /*213b0*/  HMMA.1688.F32.TF32 R20, R8, R6, R12 ;  /* 0x000000060814723c */ /* 0x008fee000008100c */
[----:B------:R-:W-:-:S02]  /*213c0*/  IMAD.MOV.U32 R13, RZ, RZ, R6 ;  /* 0x000000ffff0d7224 */ /* 0x000fc400078e0006 */
[----:B------:R-:W-:Y:S11]  /*213d0*/  IMAD.MOV.U32 R12, RZ, RZ, R7 ;  /* 0x000000ffff0c7224 */ /* 0x000ff600078e0007 */
[----:B------:R-:W-:Y:S04]  /*213e0*/  @!UPT UIADD3 URZ, URZ, URZ, URZ ;  /* 0x0000003f3f3ff290 */ /* 0x000fe8000fffe03f */
[----:B------:R-:W-:Y:S02]  /*213f0*/  IMAD.MOV.U32 R7, RZ, RZ, R20 ;  /* 0x000000ffff077224 */ /* 0x000fe400078e0014 */
[----:B------:R-:W-:Y:S02]  /*21400*/  IMAD.MOV.U32 R6, RZ, RZ, R21 ;  /* 0x000000ffff067224 */ /* 0x000fe400078e0015 */
[----:B------:R-:W-:Y:S02]  /*21410*/  IMAD.MOV.U32 R5, RZ, RZ, R22 ;  /* 0x000000ffff057224 */ /* 0x000fe400078e0016 */
[----:B------:R-:W-:Y:S02]  /*21420*/  IMAD.MOV.U32 R4, RZ, RZ, R23 ;  /* 0x000000ffff047224 */ /* 0x000fe400078e0017 */
[----:B------:R-:W2:Y:S01]  /*21430*/  LDL.LU.64 R22, [R1+0x1b10] ;  /* 0x001b100001167983 */ /* 0x000ea20000300a00 */
[----:B------:R-:W2:Y:S02]  /*21440*/  LDL.LU.64 R20, [R1+0x1b08] ;  /* 0x001b080001147983 */ /* 0x000ea40000300a00 */
[----:B------:R-:W-:Y:S02]  /*21450*/  STL.64 [R1+0x19c8], R6 ;  /* 0x0019c80601007387 */ /* 0x000fe40000100a00 */
[----:B------:R1:W-:Y:S02]  /*21460*/  STL.64 [R1+0x19c0], R4 ;  /* 0x0019c00401007387 */ /* 0x0003e40000100a00 */
[----:B-1----:R-:W3:Y:S01]  /*21470*/  LDL.LU R4, [R1+0x80] ;  /* 0x0000800001047983 */ /* 0x002ee20000300800 */
[----:B------:R-:W3:Y:S02]  /*21480*/  LDL.LU R5, [R1+0x84] ;  /* 0x0000840001057983 */ /* 0x000ee40000300800 */
[----:B------:R-:W5:Y:S02]  /*21490*/  LDL.LU R6, [R1+0x88] ;  /* 0x0000880001067983 */ /* 0x000f640000300800 */
[----:B------:R-:W5:Y:S02]  /*214a0*/  LDL.LU R7, [R1+0x8c] ;  /* 0x00008c0001077983 */ /* 0x000f640000300800 */
[----:B-----5:R1:W-:Y:S01]  /*214b0*/  STL.64 [R1+0x19d8], R6 ;  /* 0x0019d80601007387 */ /* 0x0203e20000100a00 */
[----:B---3--:R-:W-:Y:S02]  /*214c0*/  STL.64 [R1+0x19d0], R4 ;  /* 0x0019d00401007387 */ /* 0x008fe40000100a00 */
[----:B-1----:R-:W-:-:S02]  /*214d0*/  IMAD.MOV.U32 R6, RZ, RZ, R13 ;  /* 0x000000ffff067224 */ /* 0x002fc400078e000d */
[----:B------:R-:W-:Y:S02]  /*214e0*/  IMAD.MOV.U32 R7, RZ, RZ, R12 ;  /* 0x000000ffff077224 */ /* 0x000fe400078e000c */
[----:B------:R-:W3:Y:S01]  /*214f0*/  LDL.LU R12, [R1+0x160] ;  /* 0x00016000010c7983 */ /* 0x000ee20000300800 */
[----:B------:R-:W3:Y:S02]  /*21500*/  LDL.LU R13, [R1+0x164] ;  /* 0x00016400010d7983 */ /* 0x000ee40000300800 */
[----:B------:R-:W3:Y:S02]  /*21510*/  LDL.LU R14, [R1+0x168] ;  /* 0x00016800010e7983 */ /* 0x000ee40000300800 */
[----:B------:R-:W3:Y:S01]  /*21520*/  LDL.LU R15, [R1+0x16c] ;  /* 0x00016c00010f7983 */ /* 0x000ee20000300800 */
[----:B------:R1:W-:Y:S02]  /*21530*/  STL.64 [R1+0x1ad0], R6 ;  /* 0x001ad00601007387 */ /* 0x0003e40000100a00 */
[----:B-1----:R-:W-:-:S02]  /*21540*/  IMAD.MOV.U32 R6, RZ, RZ, R28 ;  /* 0x000000ffff067224 */ /* 0x002fc400078e001c */
[----:B------:R-:W-:Y:S01]  /*21550*/  IMAD.MOV.U32 R7, RZ, RZ, R3 ;  /* 0x000000ffff077224 */ /* 0x000fe200078e0003 */
[----:B------:R-:W5:Y:S06]  /*21560*/  LDL.LU R28, [R1+0x1b00] ;  /* 0x001b0000011c7983 */ /* 0x000f6c0000300800 */
[----:B--2---:R-:W-:Y:S01]  /*21570*/  HMMA.1688.F32.TF32 R4, R8, R6, R20 ;  /* 0x000000060804723c */ /* 0x004fe20000081014 */
[----:B------:R-:W4:Y:S01]  /*21580*/  LDL.LU.64 R22, [R1+0x1af8] ;  /* 0x001af80001167983 */ /* 0x000f220000300a00 */
[----:B------:R-:W2:Y:S11]  /*21590*/  LDL.LU.64 R20, [R1+0x1af0] ;  /* 0x001af00001147983 */ /* 0x000eb60000300a00 */
[----:B------:R-:W-:Y:S10]  /*215a0*/  @!UPT UIADD3 URZ, URZ, URZ, URZ ;  /* 0x0000003f3f3ff290 */ /* 0x000ff4000fffe03f */
[----:B------:R-:W-:Y:S01]  /*215b0*/  STL.64 [R1+0x180], R4 ;  /* 0x0001800401007387 */ /* 0x000fe20000100a00 */
[----:B------:R4:W-:Y:S02]  /*215c0*/  STL [R1+0x188], R6 ;  /* 0x0001880601007387 */ /* 0x0009e40000100800 */
[----:B------:R-:W-:-:S05]  /*215d0*/  IMAD.MOV.U32 R3, RZ, RZ, R7 ;  /* 0x000000ffff037224 */ /* 0x000fca00078e0007 */
[----:B------:R-:W-:Y:S01]  /*215e0*/  STL [R1+0x18d8], R3 ;  /* 0x0018d80301007387 */ /* 0x000fe20000100800 */
[C---:B----4-:R-:W-:Y:S03]  /*215f0*/  HMMA.1688.F32.TF32 R4, R8.reuse, R22, R16 ;  /* 0x000000160804723c */ /* 0x050fe60000081010 */
[----:B------:R-:W4:Y:S11]  /*21600*/  LDL.LU R16, [R1+0x130] ;  /* 0x0001300001107983 */ /* 0x000f360000300800 */
[----:B------:R-:W-:Y:S09]  /*21610*/  @!UPT UIADD3 URZ, URZ, URZ, URZ ;  /* 0x0000003f3f3ff290 */ /* 0x000ff2000fffe03f */
[----:B------:R1:W-:Y:S01]  /*21620*/  STL.64 [R1+0x170], R4 ;  /* 0x0001700401007387 */ /* 0x0003e20000100a00 */
[----:B------:R2:W-:Y:S02]  /*21630*/  STL.64 [R1+0x178], R6 ;  /* 0x0001780601007387 */ /* 0x0005e40000100a00 */
[----:B------:R-:W4:Y:S02]  /*21640*/  LDL.LU R17, [R1+0x134] ;  /* 0x0001340001117983 */ /* 0x000f240000300800 */
[----:B------:R-:W3:Y:S01]  /*21650*/  LDL.LU R18, [R1+0x138] ;  /* 0x0001380001127983 */ /* 0x000ee20000300800 */
[----:B------:R-:W3:Y:S04]  /*21660*/  LDL.LU R19, [R1+0x13c] ;  /* 0x00013c0001137983 */ /* 0x000ee80000300800 */
[----:B-1----:R-:W5:Y:S01]  /*21670*/  LDL.LU R4, [R1+0x150] ;  /* 0x0001500001047983 */ /* 0x002f620000300800 */
[----:B------:R-:W5:Y:S02]  /*21680*/  LDL.LU R5, [R1+0x154] ;  /* 0x0001540001057983 */ /* 0x000f640000300800 */
[----:B--2---:R-:W5:Y:S02]  /*21690*/  LDL.LU R6, [R1+0x158] ;  /* 0x0001580001067983 */ /* 0x004f640000300800 */
[----:B------:R-:W5:Y:S01]  /*216a0*/  LDL.LU R7, [R1+0x15c] ;  /* 0x00015c0001077983 */ /* 0x000f620000300800 */
[----:B---3--:R1:W-:Y:S01]  /*216b0*/  STL.64 [R1+0x1ab0], R18 ;  /* 0x001ab01201007387 */ /* 0x0083e20000100a00 */
[----:B----4-:R-:W-:Y:S03]  /*216c0*/  STL.64 [R1+0x1aa8], R16 ;  /* 0x001aa81001007387 */ /* 0x010fe60000100a00 */
[----:B-1----:R-:W2:Y:S01]  /*216d0*/  LDL.LU.64 R18, [R1+0x48] ;  /* 0x0000480001127983 */ /* 0x002ea20000300a00 */
[----:B------:R-:W-:Y:S03]  /*216e0*/  HMMA.1688.F32.TF32 R8, R8, R26, R12 ;  /* 0x0000001a0808723c */ /* 0x000fe6000008100c */
[----:B--2---:R1:W-:Y:S04]  /*216f0*/  STL.64 [R1+0x1ac8], R18 ;  /* 0x001ac81201007387 */ /* 0x0043e80000100a00 */
[----:B-1----:R-:W5:Y:S01]  /*21700*/  LDL.LU.64 R18, [R1+0x58] ;  /* 0x0000580001127983 */ /* 0x002f620000300a00 */
[----:B------:R-:W-:Y:S02]  /*21710*/  STL.64 [R1+0x1a78], R22 ;  /* 0x001a781601007387 */ /* 0x000fe40000100a00 */
[----:B------:R1:W-:Y:S02]  /*21720*/  STL.64 [R1+0x1a70], R20 ;  /* 0x001a701401007387 */ /* 0x0003e40000100a00 */
[----:B-1----:R-:W2:Y:S01]  /*21730*/  LDL.LU R20, [R1+0x120] ;  /* 0x0001200001147983 */ /* 0x002ea20000300800 */
[----:B------:R-:W2:Y:S02]  /*21740*/  LDL.LU R21, [R1+0x124] ;  /* 0x0001240001157983 */ /* 0x000ea40000300800 */
[----:B------:R-:W3:Y:S02]  /*21750*/  LDL.LU R22, [R1+0x128] ;  /* 0x0001280001167983 */ /* 0x000ee40000300800 */
[----:B------:R-:W3:Y:S02]  /*21760*/  LDL.LU R23, [R1+0x12c] ;  /* 0x00012c0001177983 */ /* 0x000ee40000300800 */
[----:B---3--:R-:W-:Y:S01]  /*21770*/  STL.64 [R1+0x1ac0], R22 ;  /* 0x001ac01601007387 */ /* 0x008fe20000100a00 */
[----:B--2---:R1:W-:Y:S03]  /*21780*/  STL.64 [R1+0x1ab8], R20 ;  /* 0x001ab81401007387 */ /* 0x0043e60000100a00 */
[----:B-1----:R-:W2:Y:S01]  /*21790*/  LDL.LU R20, [R1+0x140] ;  /* 0x0001400001147983 */ /* 0x002ea20000300800 */
[----:B------:R-:W2:Y:S02]  /*217a0*/  LDL.LU R21, [R1+0x144] ;  /* 0x0001440001157983 */ /* 0x000ea40000300800 */
[----:B------:R-:W2:Y:S02]  /*217b0*/  LDL.LU R22, [R1+0x148] ;  /* 0x0001480001167983 */ /* 0x000ea40000300800 */
[----:B------:R-:W2:Y:S01]  /*217c0*/  LDL.LU R23, [R1+0x14c] ;  /* 0x00014c0001177983 */ /* 0x000ea20000300800 */
[----:B------:R-:W5:Y:S01]  /*217d0*/  LDL.LU.64 R14, [R1+0x1ae8] ;  /* 0x001ae800010e7983 */ /* 0x000f620000300a00 */
[----:B------:R-:W5:Y:S02]  /*217e0*/  LDL.LU.64 R12, [R1+0x1ae0] ;  /* 0x001ae000010c7983 */ /* 0x000f640000300a00 */
[----:B------:R1:W-:Y:S02]  /*217f0*/  STL.64 [R1+0x1a68], R26 ;  /* 0x001a681a01007387 */ /* 0x0003e40000100a00 */
[----:B------:R-:W-:Y:S01]  /*21800*/  STL.64 [R1+0x1a60], R24 ;  /* 0x001a601801007387 */ /* 0x000fe20000100a00 */
[----:B------:R3:W-:Y:S01]  /*21810*/  STL.64 [R1+0x160], R8 ;  /* 0x0001600801007387 */ /* 0x0007e20000100a00 */
[----:B------:R4:W-:Y:S03]  /*21820*/  STL.64 [R1+0x168], R10 ;  /* 0x0001680a01007387 */ /* 0x0009e60000100a00 */
[----:B-1----:R-:W2:Y:S01]  /*21830*/  LDL.LU.64 R26, [R1+0x38] ;  /* 0x00003800011a7983 */ /* 0x002ea20000300a00 */
[----:B---3--:R-:W3:Y:S02]  /*21840*/  LDL.LU R8, [R1+0x70] ;  /* 0x0000700001087983 */ /* 0x008ee40000300800 */
[----:B------:R-:W3:Y:S01]  /*21850*/  LDL.LU R9, [R1+0x74] ;  /* 0x0000740001097983 */ /* 0x000ee20000300800 */
[----:B----4-:R-:W4:Y:S04]  /*21860*/  LDL.LU R10, [R1+0x78] ;  /* 0x00007800010a7983 */ /* 0x010f280000300800 */
[----:B------:R-:W4:Y:S04]  /*21870*/  LDL.LU R11, [R1+0x7c] ;  /* 0x00007c00010b7983 */ /* 0x000f280000300800 */
[----:B----4-:R-:W-:Y:S01]  /*21880*/  STL.64 [R1+0x19e8], R10 ;  /* 0x0019e80a01007387 */ /* 0x010fe20000100a00 */
[----:B---3--:R1:W-:Y:S03]  /*21890*/  STL.64 [R1+0x19e0], R8 ;  /* 0x0019e00801007387 */ /* 0x0083e60000100a00 */
[----:B-1----:R-:W3:Y:S01]  /*218a0*/  LDL.LU R8, [R1+0x90] ;  /* 0x0000900001087983 */ /* 0x002ee20000300800 */
[----:B------:R-:W3:Y:S02]  /*218b0*/  LDL.LU R9, [R1+0x94] ;  /* 0x0000940001097983 */ /* 0x000ee40000300800 */
[----:B------:R-:W4:Y:S02]  /*218c0*/  LDL.LU R10, [R1+0x98] ;  /* 0x00009800010a7983 */ /* 0x000f240000300800 */
[----:B------:R-:W4:Y:S01]  /*218d0*/  LDL.LU R11, [R1+0x9c] ;  /* 0x00009c00010b7983 */ /* 0x000f220000300800 */
[----:B-----5:R-:W-:Y:S01]  /*218e0*/  HMMA.1688.F32.TF32 R4, R12, R18, R4 ;  /* 0x000000120c04723c */ /* 0x020fe20000081004 */
[----:B------:R-:W-:Y:S01]  /*218f0*/  IMAD.MOV.U32 R3, RZ, RZ, R19 ;  /* 0x000000ffff037224 */ /* 0x000fe200078e0013 */
[----:B----4-:R1:W-:Y:S01]  /*21900*/  STL.64 [R1+0x19f8], R10 ;  /* 0x0019f80a01007387 */ /* 0x0103e20000100a00 */
[----:B---3--:R-:W-:Y:S02]  /*21910*/  STL.64 [R1+0x19f0], R8 ;  /* 0x0019f00801007387 */ /* 0x008fe40000100a00 */
[----:B-1----:R-:W-:-:S02]  /*21920*/  IMAD.MOV.U32 R10, RZ, RZ, R2 ;  /* 0x000000ffff0a7224 */ /* 0x002fc400078e0002 */
[----:B------:R-:W-:Y:S01]  /*21930*/  IMAD.MOV.U32 R11, RZ, RZ, R0 ;  /* 0x000000ffff0b7224 */ /* 0x000fe200078e0000 */
[----:B------:R-:W3:Y:S01]  /*21940*/  LDL.LU R2, [R1+0x1adc] ;  /* 0x001adc0001027983 */ /* 0x000ee20000300800 */
[----:B------:R-:W4:Y:S11]  /*21950*/  LDL.LU R0, [R1+0x1ad8] ;  /* 0x001ad80001007983 */ /* 0x000f360000300800 */
[----:B------:R-:W-:Y:S03]  /*21960*/  @!UPT UIADD3 URZ, URZ, URZ, URZ ;  /* 0x0000003f3f3ff290 */ /* 0x000fe6000fffe03f */
[----:B------:R1:W-:Y:S02]  /*21970*/  STL.64 [R1+0x150], R4 ;  /* 0x0001500401007387 */ /* 0x0003e40000100a00 */
[----:B------:R5:W-:Y:S02]  /*21980*/  STL.64 [R1+0x158], R6 ;  /* 0x0001580601007387 */ /* 0x000be40000100a00 */
[----:B-1----:R-:W-:Y:S01]  /*21990*/  IMAD.MOV.U32 R4, RZ, RZ, R18 ;  /* 0x000000ffff047224 */ /* 0x002fe200078e0012 */
[----:B-----5:R-:W5:Y:S01]  /*219a0*/  LDL.LU.64 R6, [R1+0x1ad0] ;  /* 0x001ad00001067983 */ /* 0x020f620000300a00 */
[----:B------:R-:W2:Y:S02]  /*219b0*/  LDL.LU.64 R18, [R1+0x1ac8] ;  /* 0x001ac80001127983 */ /* 0x000ea40000300a00 */
[C---:B--2---:R-:W-:Y:S01]  /*219c0*/  HMMA.1688.F32.TF32 R20, R12.reuse, R18, R20 ;  /* 0x000000120c14723c */ /* 0x044fe20000081014 */
[----:B------:R-:W-:Y:S02]  /*219d0*/  IMAD.MOV.U32 R8, RZ, RZ, R18 ;  /* 0x000000ffff087224 */ /* 0x000fe400078e0012 */
[----:B------:R-:W-:Y:S11]  /*219e0*/  IMAD.MOV.U32 R5, RZ, RZ, R19 ;  /* 0x000000ffff057224 */ /* 0x000ff600078e0013 */
[----:B------:R-:W-:Y:S09]  /*219f0*/  @!UPT UIADD3 URZ, URZ, URZ, URZ ;  /* 0x0000003f3f3ff290 */ /* 0x000ff2000fffe03f */
[----:B------:R-:W-:Y:S01]  /*21a00*/  STL.64 [R1+0x140], R20 ;  /* 0x0001401401007387 */ /* 0x000fe20000100a00 */
[----:B------:R1:W-:Y:S03]  /*21a10*/  STL.64 [R1+0x148], R22 ;  /* 0x0001481601007387 */ /* 0x0003e60000100a00 */
[----:B-1----:R-:W2:Y:S01]  /*21a20*/  LDL.LU.64 R22, [R1+0x1ac0] ;  /* 0x001ac00001167983 */ /* 0x002ea20000300a00 */
[----:B------:R-:W2:Y:S02]  /*21a30*/  LDL.LU.64 R20, [R1+0x1ab8] ;  /* 0x001ab80001147983 */ /* 0x000ea40000300a00 */
[----:B------:R-:W2:Y:S02]  /*21a40*/  LDL.LU.64 R18, [R1+0x1ab0] ;  /* 0x001ab00001127983 */ /* 0x000ea40000300a00 */
[----:B------:R-:W2:Y:S02]  /*21a50*/  LDL.LU.64 R16, [R1+0x1aa8] ;  /* 0x001aa80001107983 */ /* 0x000ea40000300a00 */
[----:B------:R-:W-:Y:S01]  /*21a60*/  IMAD.MOV.U32 R9, RZ, RZ, R27 ;  /* 0x000000ffff097224 */ /* 0x000fe200078e001b */
[C---:B--2---:R-:W-:Y:S08]  /*21a70*/  HMMA.1688.F32.TF32 R16, R12.reuse, R26, R16 ;  /* 0x0000001a0c10723c */ /* 0x044ff00000081010 */
[----:B------:R-:W-:Y:S11]  /*21a80*/  HMMA.1688.F32.TF32 R20, R12, R10, R20 ;  /* 0x0000000a0c14723c */ /* 0x000ff60000081014 */
[----:B------:R-:W-:Y:S04]  /*21a90*/  @!UPT UIADD3 URZ, URZ, URZ, URZ ;  /* 0x0000003f3f3ff290 */ /* 0x000fe8000fffe03f */
[----:B------:R1:W-:Y:S01]  /*21aa0*/  STL.64 [R1+0x130], R16 ;  /* 0x0001301001007387 */ /* 0x0003e20000100a00 */
[----:B------:R-:W-:Y:S02]  /*21ab0*/  STL.64 [R1+0x138], R18 ;  /* 0x0001381201007387 */ /* 0x000fe40000100a00 */
[----:B------:R2:W-:Y:S05]  /*21ac0*/  STL.64 [R1+0x1a08], R10 ;  /* 0x001a080a01007387 */ /* 0x0005ea0000100a00 */
[----:B------:R-:W-:Y:S01]  /*21ad0*/  STL.64 [R1+0x120], R20 ;  /* 0x0001201401007387 */ /* 0x000fe20000100a00 */
[----:B------:R-:W-:Y:S01]  /*21ae0*/  STL.64 [R1+0x128], R22 ;  /* 0x0001281601007387 */ /* 0x000fe20000100a00 */
[----:B-1----:R-:W-:-:S02]  /*21af0*/  IMAD.MOV.U32 R16, RZ, RZ, R26 ;  /* 0x000000ffff107224 */ /* 0x002fc400078e001a */
[----:B--2---:R-:W-:Y:S02]  /*21b00*/  IMAD.MOV.U32 R11, RZ, RZ, R9 ;  /* 0x000000ffff0b7224 */ /* 0x004fe400078e0009 */
[----:B------:R-:W-:-:S05]  /*21b10*/  IMAD.MOV.U32 R10, RZ, RZ, R16 ;  /* 0x000000ffff0a7224 */ /* 0x000fca00078e0010 */
[----:B------:R-:W-:Y:S01]  /*21b20*/  STL.64 [R1+0x1a20], R10 ;  /* 0x001a200a01007387 */ /* 0x000fe20000100a00 */
[----:B------:R-:W2:Y:S02]  /*21b30*/  LDL.LU R16, [R1+0xe0] ;  /* 0x0000e00001107983 */ /* 0x000ea40000300800 */
[----:B------:R-:W2:Y:S02]  /*21b40*/  LDL.LU R17, [R1+0xe4] ;  /* 0x0000e40001117983 */ /* 0x000ea40000300800 */
[----:B------:R-:W2:Y:S01]  /*21b50*/  LDL.LU R18, [R1+0xe8] ;  /* 0x0000e80001127983 */ /* 0x000ea20000300800 */
[----:B------:R-:W2:Y:S04]  /*21b60*/  LDL.LU R19, [R1+0xec] ;  /* 0x0000ec0001137983 */ /* 0x000ea80000300800 */
[----:B--2---:R-:W-:Y:S01]  /*21b70*/  STL.64 [R1+0x1a88], R18 ;  /* 0x001a881201007387 */ /* 0x004fe20000100a00 */
[----:B------:R1:W-:Y:S03]  /*21b80*/  STL.64 [R1+0x1a80], R16 ;  /* 0x001a801001007387 */ /* 0x0003e60000100a00 */
[----:B-1----:R-:W2:Y:S01]  /*21b90*/  LDL.LU R16, [R1+0x100] ;  /* 0x0001000001107983 */ /* 0x002ea20000300800 */
[----:B------:R-:W2:Y:S02]  /*21ba0*/  LDL.LU R17, [R1+0x104] ;  /* 0x0001040001117983 */ /* 0x000ea40000300800 */
[----:B------:R-:W2:Y:S02]  /*21bb0*/  LDL.LU R18, [R1+0x108] ;  /* 0x0001080001127983 */ /* 0x000ea40000300800 */
[----:B------:R-:W2:Y:S02]  /*21bc0*/  LDL.LU R19, [R1+0x10c] ;  /* 0x00010c0001137983 */ /* 0x000ea40000300800 */
[----:B--2---:R-:W-:Y:S01]  /*21bd0*/  STL.64 [R1+0x1aa0], R18 ;  /* 0x001aa01201007387 */ /* 0x004fe20000100a00 */
[----:B------:R1:W-:Y:S03]  /*21be0*/  STL.64 [R1+0x1a98], R16 ;  /* 0x001a981001007387 */ /* 0x0003e60000100a00 */
[----:B-1----:R-:W5:Y:S01]  /*21bf0*/  LDL.LU R16, [R1+0x110] ;  /* 0x0001100001107983 */ /* 0x002f620000300800 */
[----:B------:R-:W5:Y:S02]  /*21c00*/  LDL.LU R17, [R1+0x114] ;  /* 0x0001140001117983 */ /* 0x000f640000300800 */
[----:B------:R-:W5:Y:S02]  /*21c10*/  LDL.LU R18, [R1+0x118] ;  /* 0x0001180001127983 */ /* 0x000f640000300800 */
[----:B------:R-:W5:Y:S02]  /*21c20*/  LDL.LU R19, [R1+0x11c] ;  /* 0x00011c0001137983 */ /* 0x000f640000300800 */
[----:B------:R-:W-:-:S02]  /*21c30*/  IMAD.MOV.U32 R10, RZ, RZ, R8 ;  /* 0x000000ffff0a7224 */ /* 0x000fc400078e0008 */
[----:B------:R-:W-:Y:S01]  /*21c40*/  IMAD.MOV.U32 R11, RZ, RZ, R5 ;  /* 0x000000ffff0b7224 */ /* 0x000fe200078e0005 */
[----:B------:R-:W2:Y:S01]  /*21c50*/  LDL.LU.64 R22, [R1+0x8] ;  /* 0x0000080001167983 */ /* 0x000ea20000300a00 */
[----:B------:R-:W2:Y:S02]  /*21c60*/  LDL.LU R24, [R1+0xf0] ;  /* 0x0000f00001187983 */ /* 0x000ea40000300800 */
[----:B------:R-:W2:Y:S02]  /*21c70*/  LDL.LU R25, [R1+0xf4] ;  /* 0x0000f40001197983 */ /* 0x000ea40000300800 */
[----:B------:R-:W2:Y:S01]  /*21c80*/  LDL.LU R26, [R1+0xf8] ;  /* 0x0000f800011a7983 */ /* 0x000ea20000300800 */
[----:B------:R-:W2:Y:S01]  /*21c90*/  LDL.LU R27, [R1+0xfc] ;  /* 0x0000fc00011b7983 */ /* 0x000ea20000300800 */
[----:B------:R1:W-:Y:S02]  /*21ca0*/  STL.64 [R1+0x1a38], R10 ;  /* 0x001a380a01007387 */ /* 0x0003e40000100a00 */
[----:B-1----:R-:W-:Y:S01]  /*21cb0*/  IMAD.MOV.U32 R10, RZ, RZ, R4 ;  /* 0x000000ffff0a7224 */ /* 0x002fe200078e0004 */
[----:B-----5:R-:W-:Y:S11]  /*21cc0*/  HMMA.1688.F32.TF32 R16, R12, R6, R16 ;  /* 0x000000060c10723c */ /* 0x020ff60000081010 */
[----:B------:R-:W-:Y:S11]  /*21cd0*/  @!UPT UIADD3 URZ, URZ, URZ, URZ ;  /* 0x0000003f3f3ff290 */ /* 0x000ff6000fffe03f */
[----:B------:R-:W-:Y:S01]  /*21ce0*/  @!UPT UIADD3 URZ, URZ, URZ, URZ ;  /* 0x0000003f3f3ff290 */ /* 0x000fe2000fffe03f */
[----:B------:R-:W-:Y:S01]  /*21cf0*/  STL.64 [R1+0x110], R16 ;  /* 0x0001101001007387 */ /* 0x000fe20000100a00 */
[----:B------:R1:W-:Y:S03]  /*21d00*/  STL.64 [R1+0x118], R18 ;  /* 0x0001181201007387 */ /* 0x0003e60000100a00 */
[----:B-1----:R-:W2:Y:S01]  /*21d10*/  LDL.LU.64 R18, [R1+0x1aa0] ;  /* 0x001aa00001127983 */ /* 0x002ea20000300a00 */
[----:B------:R-:W2:Y:S02]  /*21d20*/  LDL.LU.64 R16, [R1+0x1a98] ;  /* 0x001a980001107983 */ /* 0x000ea40000300a00 */
[----:B------:R1:W-:Y:S02]  /*21d30*/  STL.64 [R1+0x1a00], R6 ;  /* 0x001a000601007387 */ /* 0x0003e40000100a00 */
[----:B------:R-:W5:Y:S01]  /*21d40*/  LDL.LU R4, [R1+0xa0] ;  /* 0x0000a00001047983 */ /* 0x000f620000300800 */
[----:B------:R-:W5:Y:S04]  /*21d50*/  LDL.LU R5, [R1+0xa4] ;  /* 0x0000a40001057983 */ /* 0x000f680000300800 */
[----:B-1----:R-:W2:Y:S01]  /*21d60*/  LDL.LU R6, [R1+0xa8] ;  /* 0x0000a80001067983 */ /* 0x002ea20000300800 */
[----:B------:R-:W2:Y:S03]  /*21d70*/  LDL.LU R7, [R1+0xac] ;  /* 0x0000ac0001077983 */ /* 0x000ea60000300800 */
[----:B--2---:R-:W-:Y:S01]  /*21d80*/  STL.64 [R1+0x1a18], R6 ;  /* 0x001a180601007387 */ /* 0x004fe20000100a00 */
[----:B-----5:R1:W-:Y:S03]  /*21d90*/  STL.64 [R1+0x1a10], R4 ;  /* 0x001a100401007387 */ /* 0x0203e60000100a00 */
[----:B-1----:R-:W2:Y:S01]  /*21da0*/  LDL.LU R4, [R1+0xb0] ;  /* 0x0000b00001047983 */ /* 0x002ea20000300800 */
[----:B------:R-:W2:Y:S02]  /*21db0*/  LDL.LU R5, [R1+0xb4] ;  /* 0x0000b40001057983 */ /* 0x000ea40000300800 */
[----:B------:R-:W5:Y:S02]  /*21dc0*/  LDL.LU R6, [R1+0xb8] ;  /* 0x0000b80001067983 */ /* 0x000f640000300800 */
[----:B----4-:R-:W-:-:S02]  /*21dd0*/  IMAD.MOV.U32 R7, RZ, RZ, R0 ;  /* 0x000000ffff077224 */ /* 0x010fc400078e0000 */
[----:B------:R-:W4:Y:S01]  /*21de0*/  LDL.LU R0, [R1+0x1a90] ;  /* 0x001a900001007983 */ /* 0x000f220000300800 */
[----:B------:R-:W-:Y:S03]  /*21df0*/  HMMA.1688.F32.TF32 R16, R12, R22, R16 ;  /* 0x000000160c10723c */ /* 0x000fe60000081010 */
[----:B-----5:R-:W-:Y:S01]  /*21e00*/  STL.64 [R1+0x1a30], R6 ;  /* 0x001a300601007387 */ /* 0x020fe20000100a00 */
[----:B--2---:R1:W-:Y:S03]  /*21e10*/  STL.64 [R1+0x1a28], R4 ;  /* 0x001a280401007387 */ /* 0x0043e60000100a00 */
[----:B-1----:R-:W2:Y:S01]  /*21e20*/  LDL.LU R4, [R1+0xc0] ;  /* 0x0000c00001047983 */ /* 0x002ea20000300800 */
[----:B------:R-:W2:Y:S02]  /*21e30*/  LDL.LU R5, [R1+0xc4] ;  /* 0x0000c40001057983 */ /* 0x000ea40000300800 */
[----:B------:R-:W5:Y:S02]  /*21e40*/  LDL.LU R6, [R1+0xc8] ;  /* 0x0000c80001067983 */ /* 0x000f640000300800 */
[----:B------:R-:W5:Y:S02]  /*21e50*/  LDL.LU R7, [R1+0xcc] ;  /* 0x0000cc0001077983 */ /* 0x000f640000300800 */
[----:B------:R-:W-:-:S02]  /*21e60*/  IMAD.MOV.U32 R11, RZ, RZ, R3 ;  /* 0x000000ffff0b7224 */ /* 0x000fc400078e0003 */
[----:B------:R-:W-:Y:S01]  /*21e70*/  IMAD.MOV.U32 R3, RZ, RZ, R22 ;  /* 0x000000ffff037224 */ /* 0x000fe200078e0016 */
[----:B-----5:R-:W-:Y:S01]  /*21e80*/  STL.64 [R1+0x1a48], R6 ;  /* 0x001a480601007387 */ /* 0x020fe20000100a00 */
[----:B--2---:R1:W-:Y:S03]  /*21e90*/  STL.64 [R1+0x1a40], R4 ;  /* 0x001a400401007387 */ /* 0x0043e60000100a00 */
[----:B-1----:R-:W2:Y:S01]  /*21ea0*/  LDL.LU R4, [R1+0xd0] ;  /* 0x0000d00001047983 */ /* 0x002ea20000300800 */
[----:B------:R-:W2:Y:S02]  /*21eb0*/  LDL.LU R5, [R1+0xd4] ;  /* 0x0000d40001057983 */ /* 0x000ea40000300800 */
[----:B------:R-:W2:Y:S02]  /*21ec0*/  LDL.LU R6, [R1+0xd8] ;  /* 0x0000d80001067983 */ /* 0x000ea40000300800 */
[----:B------:R-:W-:Y:S01]  /*21ed0*/  STL.64 [R1+0x100], R16 ;  /* 0x0001001001007387 */ /* 0x000fe20000100a00 */
[----:B------:R1:W-:Y:S01]  /*21ee0*/  STL.64 [R1+0x108], R18 ;  /* 0x0001081201007387 */ /* 0x0003e20000100a00 */
[----:B----4-:R-:W-:-:S02]  /*21ef0*/  IMAD.MOV.U32 R7, RZ, RZ, R0 ;  /* 0x000000ffff077224 */ /* 0x010fc400078e0000 */
[----:B------:R-:W-:Y:S01]  /*21f00*/  IMAD.MOV.U32 R0, RZ, RZ, R23 ;  /* 0x000000ffff007224 */ /* 0x000fe200078e0017 */
[----:B-1----:R-:W4:Y:S01]  /*21f10*/  LDL.LU.64 R18, [R1+0x1a88] ;  /* 0x001a880001127983 */ /* 0x002f220000300a00 */
[----:B------:R-:W4:Y:S02]  /*21f20*/  LDL.LU.64 R16, [R1+0x1a80] ;  /* 0x001a800001107983 */ /* 0x000f240000300a00 */
[----:B------:R-:W5:Y:S02]  /*21f30*/  LDL.LU.64 R22, [R1+0x1a78] ;  /* 0x001a780001167983 */ /* 0x000f640000300a00 */
[----:B------:R-:W2:Y:S01]  /*21f40*/  LDL.LU.64 R20, [R1+0x1a70] ;  /* 0x001a700001147983 */ /* 0x000ea20000300a00 */
[C---:B-----5:R-:W-:Y:S11]  /*21f50*/  HMMA.1688.F32.TF32 R24, R12.reuse, R22, R24 ;  /* 0x000000160c18723c */ /* 0x060ff60000081018 */
[----:B------:R-:W-:Y:S11]  /*21f60*/  @!UPT UIADD3 URZ, URZ, URZ, URZ ;  /* 0x0000003f3f3ff290 */ /* 0x000ff6000fffe03f */
[----:B------:R-:W-:Y:S01]  /*21f70*/  @!UPT UIADD3 URZ, URZ, URZ, URZ ;  /* 0x0000003f3f3ff290 */ /* 0x000fe2000fffe03f */
[----:B------:R-:W-:Y:S01]  /*21f80*/  STL.64 [R1+0xf0], R24 ;  /* 0x0000f01801007387 */ /* 0x000fe20000100a00 */
[----:B------:R1:W-:Y:S03]  /*21f90*/  STL.64 [R1+0xf8], R26 ;  /* 0x0000f81a01007387 */ /* 0x0003e60000100a00 */
[----:B-1----:R-:W4:Y:S01]  /*21fa0*/  LDL.LU.64 R26, [R1+0x1a68] ;  /* 0x001a6800011a7983 */ /* 0x002f220000300a00 */
[----:B------:R-:W5:Y:S01]  /*21fb0*/  LDL.LU.64 R24, [R1+0x1a60] ;  /* 0x001a600001187983 */ /* 0x000f620000300a00 */
[----:B----4-:R-:W-:Y:S02]  /*21fc0*/  HMMA.1688.F32.TF32 R12, R12, R26, R16 ;  /* 0x0000001a0c0c723c */ /* 0x010fe40000081010 */
[----:B------:R-:W2:Y:S01]  /*21fd0*/  LDL.LU.64 R18, [R1+0x1a58] ;  /* 0x001a580001127983 */ /* 0x000ea20000300a00 */
[----:B------:R-:W2:Y:S11]  /*21fe0*/  LDL.LU.64 R16, [R1+0x1a50] ;  /* 0x001a500001107983 */ /* 0x000eb60000300a00 */
[----:B------:R-:W-:Y:S09]  /*21ff0*/  @!UPT UIADD3 URZ, URZ, URZ, URZ ;  /* 0x0000003f3f3ff290 */ /* 0x000ff2000fffe03f */
[----:B------:R-:W-:Y:S01]  /*22000*/  STL.64 [R1+0xe0], R12 ;  /* 0x0000e00c01007387 */ /* 0x000fe20000100a00 */
[----:B------:R1:W-:Y:S02]  /*22010*/  STL.64 [R1+0xe8], R14 ;  /* 0x0000e80e01007387 */ /* 0x0003e40000100a00 */
[----:B-1----:R-:W-:Y:S01]  /*22020*/  IMAD.MOV.U32 R15, RZ, RZ, R0 ;  /* 0x000000ffff0f7224 */ /* 0x002fe200078e0000 */
[C---:B--2---:R-:W-:Y:S01]  /*22030*/  HMMA.1688.F32.TF32 R8, R16.reuse, R10, R4 ;  /* 0x0000000a1008723c */ /* 0x044fe20000081004 */
[----:B------:R-:W2:Y:S01]  /*22040*/  LDL.LU.64 R6, [R1+0x1a48] ;  /* 0x001a480001067983 */ /* 0x000ea20000300a00 */
[----:B------:R-:W2:Y:S11]  /*22050*/  LDL.LU.64 R4, [R1+0x1a40] ;  /* 0x001a400001047983 */ /* 0x000eb60000300a00 */
[----:B------:R-:W-:Y:S10]  /*22060*/  @!UPT UIADD3 URZ, URZ, URZ, URZ ;  /* 0x0000003f3f3ff290 */ /* 0x000ff4000fffe03f */
[----:B------:R-:W-:Y:S01]  /*22070*/  STL.64 [R1+0xd0], R8 ;  /* 0x0000d00801007387 */ /* 0x000fe20000100a00 */
[----:B------:R1:W-:Y:S02]  /*22080*/  STL [R1+0xd8], R10 ;  /* 0x0000d80a01007387 */ /* 0x0003e40000100800 */
[----:B------:R-:W-:Y:S02]  /*22090*/  IMAD.MOV.U32 R0, RZ, RZ, R11 ;  /* 0x000000ffff007224 */ /* 0x000fe400078e000b */
[----:B-1----:R-:W2:Y:S03]  /*220a0*/  LDL.LU.64 R10, [R1+0x1a38] ;  /* 0x001a3800010a7983 */ /* 0x002ea60000300a00 */
[----:B------:R-:W-:Y:S01]  /*220b0*/  STL [R1+0x1888], R0 ;  /* 0x0018880001007387 */ /* 0x000fe20000100800 */
[C---:B--2---:R-:W-:Y:S01]  /*220c0*/  HMMA.1688.F32.TF32 R8, R16.reuse, R10, R4 ;  /* 0x0000000a1008723c */ /* 0x044fe20000081004 */
[----:B------:R-:W2:Y:S01]  /*220d0*/  LDL.LU.64 R6, [R1+0x1a30] ;  /* 0x001a300001067983 */ /* 0x000ea20000300a00 */
[----:B------:R-:W2:Y:S11]  /*220e0*/  LDL.LU.64 R4, [R1+0x1a28] ;  /* 0x001a280001047983 */ /* 0x000eb60000300a00 */
[----:B------:R-:W-:Y:S10]  /*220f0*/  @!UPT UIADD3 URZ, URZ, URZ, URZ ;  /* 0x0000003f3f3ff290 */ /* 0x000ff4000fffe03f */
        /* <DEDUP_REMOVED lines=8> */
[----:B------:R1:W-:Y:S02]  /*22180*/  STL [R1+0xb8], R10 ;  /* 0x0000b80a01007387 */ /* 0x0003e40000100800 */
[----:B------:R-:W-:Y:S02]  /*22190*/  IMAD.MOV.U32 R0, RZ, RZ, R11 ;  /* 0x000000ffff007224 */ /* 0x000fe400078e000b */
[----:B-1----:R-:W2:Y:S03]  /*221a0*/  LDL.LU.64 R10, [R1+0x1a08] ;  /* 0x001a0800010a7983 */ /* 0x002ea60000300a00 */
[----:B------:R-:W-:Y:S01]  /*221b0*/  STL [R1+0x18dc], R0 ;  /* 0x0018dc0001007387 */ /* 0x000fe20000100800 */
[C---:B--2---:R-:W-:Y:S01]  /*221c0*/  HMMA.1688.F32.TF32 R8, R16.reuse, R10, R4 ;  /* 0x0000000a1008723c */ /* 0x044fe20000081004 */
[----:B------:R-:W2:Y:S11]  /*221d0*/  LDL.LU.64 R6, [R1+0x1a00] ;  /* 0x001a000001067983 */ /* 0x000eb60000300a00 */
[----:B------:R-:W-:Y:S11]  /*221e0*/  @!UPT UIADD3 URZ, URZ, URZ, URZ ;  /* 0x0000003f3f3ff290 */ /* 0x000ff6000fffe03f */
[----:B------:R-:W-:Y:S01]  /*221f0*/  STL.64 [R1+0xa0], R8 ;  /* 0x0000a00801007387 */ /* 0x000fe20000100a00 */
[----:B------:R1:W-:Y:S03]  /*22200*/  STL.64 [R1+0xa8], R10 ;  /* 0x0000a80a01007387 */ /* 0x0003e60000100a00 */
[----:B-1----:R-:W2:Y:S01]  /*22210*/  LDL.LU.64 R10, [R1+0x19f8] ;  /* 0x0019f800010a7983 */ /* 0x002ea20000300a00 */
[----:B------:R-:W2:Y:S02]  /*22220*/  LDL.LU.64 R8, [R1+0x19f0] ;  /* 0x0019f00001087983 */ /* 0x000ea40000300a00 */
[----:B------:R-:W-:Y:S01]  /*22230*/  IMAD.MOV.U32 R14, RZ, RZ, R3 ;  /* 0x000000ffff0e7224 */ /* 0x000fe200078e0003 */
[C---:B--2---:R-:W-:Y:S01]  /*22240*/  HMMA.1688.F32.TF32 R4, R16.reuse, R6, R8 ;  /* 0x000000061004723c */ /* 0x044fe20000081008 */
[----:B------:R-:W2:Y:S01]  /*22250*/  LDL.LU.64 R10, [R1+0x19e8] ;  /* 0x0019e800010a7983 */ /* 0x000ea20000300a00 */
[----:B------:R-:W2:Y:S11]  /*22260*/  LDL.LU.64 R8, [R1+0x19e0] ;  /* 0x0019e00001087983 */ /* 0x000eb60000300a00 */
[----:B------:R-:W-:Y:S10]  /*22270*/  @!UPT UIADD3 URZ, URZ, URZ, URZ ;  /* 0x0000003f3f3ff290 */ /* 0x000ff4000fffe03f */
[----:B------:R1:W-:Y:S01]  /*22280*/  STL.64 [R1+0x90], R4 ;  /* 0x0000900401007387 */ /* 0x0003e20000100a00 */
[----:B------:R-:W-:Y:S02]  /*22290*/  IMAD.MOV.U32 R0, RZ, RZ, R6 ;  /* 0x000000ffff007224 */ /* 0x000fe400078e0006 */
[----:B------:R-:W-:Y:S02]  /*222a0*/  IMAD.MOV.U32 R3, RZ, RZ, R7 ;  /* 0x000000ffff037224 */ /* 0x000fe400078e0007 */
[----:B------:R-:W4:Y:S04]  /*222b0*/  LDL.LU.64 R6, [R1+0x19d8] ;  /* 0x0019d80001067983 */ /* 0x000f280000300a00 */
[----:B-1----:R-:W4:Y:S02]  /*222c0*/  LDL.LU.64 R4, [R1+0x19d0] ;  /* 0x0019d00001047983 */ /* 0x002f240000300a00 */
[C---:B----4-:R-:W-:Y:S02]  /*222d0*/  HMMA.1688.F32.TF32 R12, R16.reuse, R14, R4 ;  /* 0x0000000e100c723c */ /* 0x050fe40000081004 */
[----:B------:R-:W4:Y:S01]  /*222e0*/  LDL.LU.64 R6, [R1+0x19c8] ;  /* 0x0019c80001067983 */ /* 0x000f220000300a00 */
[----:B------:R-:W4:Y:S11]  /*222f0*/  LDL.LU.64 R4, [R1+0x19c0] ;  /* 0x0019c00001047983 */ /* 0x000f360000300a00 */
[----:B------:R-:W-:Y:S09]  /*22300*/  @!UPT UIADD3 URZ, URZ, URZ, URZ ;  /* 0x0000003f3f3ff290 */ /* 0x000ff2000fffe03f */
[----:B------:R-:W-:Y:S01]  /*22310*/  STL.64 [R1+0x17e8], R14 ;  /* 0x0017e80e01007387 */ /* 0x000fe20000100a00 */
[----:B------:R1:W-:Y:S03]  /*22320*/  STL.64 [R1+0x17e0], R12 ;  /* 0x0017e00c01007387 */ /* 0x0003e60000100a00 */
[----:B-1----:R-:W4:Y:S01]  /*22330*/  LDL.LU R12, [R1+0x60] ;  /* 0x00006000010c7983 */ /* 0x002f220000300800 */
[----:B---3--:R-:W-:Y:S02]  /*22340*/  IMAD.MOV.U32 R13, RZ, RZ, R2 ;  /* 0x000000ffff0d7224 */ /* 0x008fe400078e0002 */
[----:B------:R-:W3:Y:S02]  /*22350*/  LDL.LU R2, [R1+0x19b8] ;  /* 0x0019b80001027983 */ /* 0x000ee40000300800 */
[----:B------:R-:W-:Y:S02]  /*22360*/  IMAD.MOV.U32 R14, RZ, RZ, R21 ;  /* 0x000000ffff0e7224 */ /* 0x000fe400078e0015 */
[----:B------:R-:W-:Y:S01]  /*22370*/  IMAD.MOV.U32 R15, RZ, RZ, R20 ;  /* 0x000000ffff0f7224 */ /* 0x000fe200078e0014 */
[C---:B--2---:R-:W-:Y:S11]  /*22380*/  HMMA.1688.F32.TF32 R8, R16.reuse, R22, R8 ;  /* 0x000000161008723c */ /* 0x044ff60000081008 */
[----:B------:R-:W-:Y:S11]  /*22390*/  @!UPT UIADD3 URZ, URZ, URZ, URZ ;  /* 0x0000003f3f3ff290 */ /* 0x000ff6000fffe03f */
[----:B------:R-:W-:Y:S01]  /*223a0*/  @!UPT UIADD3 URZ, URZ, URZ, URZ ;  /* 0x0000003f3f3ff290 */ /* 0x000fe2000fffe03f */
[----:B------:R-:W-:Y:S01]  /*223b0*/  STL.64 [R1+0x17d8], R10 ;  /* 0x0017d80a01007387 */ /* 0x000fe20000100a00 */
[----:B------:R-:W-:Y:S01]  /*223c0*/  STL.64 [R1+0x17d0], R8 ;  /* 0x0017d00801007387 */ /* 0x000fe20000100a00 */
[----:B----4-:R-:W-:Y:S02]  /*223d0*/  HMMA.1688.F32.TF32 R16, R16, R26, R12 ;  /* 0x0000001a1010723c */ /* 0x010fe4000008100c */
[----:B---3--:R-:W-:Y:S04]  /*223e0*/  LDSM.16.M88.4 R12, [R2+0x44100] ;  /* 0x04410000020c783b */ /* 0x008fe80000000200 */
[----:B------:R-:W-:Y:S04]  /*223f0*/  LDSM.16.M88.4 R8, [R2+0x48100] ;  /* 0x048100000208783b */ /* 0x000fe80000000200 */
[----:B------:R-:W-:Y:S11]  /*22400*/  LDSM.16.M88.4 R20, [R2+0x58100] ;  /* 0x058100000214783b */ /* 0x000ff60000000200 */
[----:B------:R-:W-:Y:S02]  /*22410*/  @!UPT UIADD3 URZ, URZ, URZ, URZ ;  /* 0x0000003f3f3ff290 */ /* 0x000fe4000fffe03f */
[----:B------:R1:W-:Y:S01]  /*22420*/  STL.64 [R1+0x17f8], R18 ;  /* 0x0017f81201007387 */ /* 0x0003e20000100a00 */
[----:B------:R2:W-:Y:S02]  /*22430*/  STL.64 [R1+0x17f0], R16 ;  /* 0x0017f01001007387 */ /* 0x0005e40000100a00 */
[----:B-1----:R-:W-:Y:S02]  /*22440*/  IMAD.MOV.U32 R18, RZ, RZ, R5 ;  /* 0x000000ffff127224 */ /* 0x002fe400078e0005 */
[----:B------:R-:W-:Y:S02]  /*22450*/  IMAD.MOV.U32 R19, RZ, RZ, R4 ;  /* 0x000000ffff137224 */ /* 0x000fe400078e0004 */
[----:B--2---:R-:W-:Y:S02]  /*22460*/  IMAD.MOV.U32 R16, RZ, RZ, R7 ;  /* 0x000000ffff107224 */ /* 0x004fe400078e0007 */
[----:B------:R-:W-:Y:S01]  /*22470*/  IMAD.MOV.U32 R17, RZ, RZ, R6 ;  /* 0x000000ffff117224 */ /* 0x000fe200078e0006 */
[----:B------:R-:W-:Y:S04]  /*22480*/  LDS R4, [R28+0x10000] ;  /* 0x010000001c047984 */ /* 0x000fe80000000800 */
[----:B------:R-:W-:Y:S01]  /*22490*/  STL.64 [R1+0x18e8], R18 ;  /* 0x0018e81201007387 */ /* 0x000fe20000100a00 */
[----:B------:R-:W-:Y:S03]  /*224a0*/  STL.64 [R1+0x18e0], R16 ;  /* 0x0018e01001007387 */ /* 0x000fe60000100a00 */
[----:B------:R-:W-:Y:S04]  /*224b0*/  LDS R6, [R28+0x11000] ;  /* 0x011000001c067984 */ /* 0x000fe80000000800 */
[----:B------:R-:W1:Y:S04]  /*224c0*/  LDSM.16.M88.4 R16, [R2+0x40100] ;  /* 0x040100000210783b */ /* 0x000e680000000200 */
[----:B------:R-:W-:Y:S04]  /*224d0*/  LDS R5, [R29+0x10000] ;  /* 0x010000001d057984 */ /* 0x000fe80000000800 */
[----:B------:R-:W-:Y:S04]  /*224e0*/  LDS R7, [R29+0x11000] ;  /* 0x011000001d077984 */ /* 0x000fe80000000800 */
[----:B-1----:R-:W-:Y:S01]  /*224f0*/  STL.64 [R1+0x50], R16 ;  /* 0x0000501001007387 */ /* 0x002fe20000100a00 */
[----:B------:R-:W-:Y:S02]  /*22500*/  STL.64 [R1+0x58], R18 ;  /* 0x0000581201007387 */ /* 0x000fe40000100a00 */
[----:B------:R-:W-:Y:S02]  /*22510*/  STL.64 [R1+0x40], R12 ;  /* 0x0000400c01007387 */ /* 0x000fe40000100a00 */
[----:B------:R-:W-:Y:S01]  /*22520*/  STL.64 [R1+0x48], R14 ;  /* 0x0000480e01007387 */ /* 0x000fe20000100a00 */
[----:B------:R-:W-:Y:S01]  /*22530*/  STL.64 [R1+0x30], R8 ;  /* 0x0000300801007387 */ /* 0x000fe20000100a00 */
[----:B------:R-:W-:Y:S02]  /*22540*/  STL.64 [R1+0x38], R10 ;  /* 0x0000380a01007387 */ /* 0x000fe40000100a00 */
[----:B------:R-:W-:Y:S02]  /*22550*/  STL.64 [R1+0x1960], R22 ;  /* 0x0019601601007387 */ /* 0x000fe40000100a00 */
[----:B------:R1:W-:Y:S01]  /*22560*/  STL.64 [R1+0x1958], R20 ;  /* 0x0019581401007387 */ /* 0x0003e20000100a00 */
[----:B------:R-:W2:Y:S04]  /*22570*/  LDSM.16.M88.4 R16, [R2+0x4c100] ;  /* 0x04c100000210783b */ /* 0x000ea80000000200 */
[----:B------:R-:W-:Y:S04]  /*22580*/  LDSM.16.M88.4 R12, [R2+0x50100] ;  /* 0x05010000020c783b */ /* 0x000fe80000000200 */
[----:B------:R-:W-:Y:S04]  /*22590*/  LDSM.16.M88.4 R8, [R2+0x54100] ;  /* 0x054100000208783b */ /* 0x000fe80000000200 */
[----:B-1----:R-:W3:Y:S01]  /*225a0*/  LDL.LU R20, [R1+0x230] ;  /* 0x0002300001147983 */ /* 0x002ee20000300800 */
[----:B------:R-:W3:Y:S02]  /*225b0*/  LDL.LU R21, [R1+0x234] ;  /* 0x0002340001157983 */ /* 0x000ee40000300800 */
[----:B-----5:R-:W-:-:S02]  /*225c0*/  IMAD.MOV.U32 R22, RZ, RZ, R24 ;  /* 0x000000ffff167224 */ /* 0x020fc400078e0018 */
[----:B------:R-:W-:Y:S01]  /*225d0*/  IMAD.MOV.U32 R23, RZ, RZ, R25 ;  /* 0x000000ffff177224 */ /* 0x000fe200078e0019 */
[----:B------:R-:W4:Y:S01]  /*225e0*/  LDL.LU R24, [R1+0x19b4] ;  /* 0x0019b40001187983 */ /* 0x000f220000300800 */
[----:B------:R-:W5:Y:S03]  /*225f0*/  LDL.LU R25, [R1+0x19b0] ;  /* 0x0019b00001197983 */ /* 0x000f660000300800 */
[----:B------:R-:W-:Y:S04]  /*22600*/  STL.64 [R1+0x1988], R22 ;  /* 0x0019881601007387 */ /* 0x000fe80000100a00 */
[----:B---3--:R1:W-:Y:S04]  /*22610*/  STL.64 [R1+0x1980], R20 ;  /* 0x0019801401007387 */ /* 0x0083e80000100a00 */
[----:B-1----:R-:W3:Y:S04]  /*22620*/  LDL.64 R20, [R1+0x40] ;  /* 0x0000400001147983 */ /* 0x002ee80000100a00 */
[----:B---3--:R1:W-:Y:S04]  /*22630*/  STL.64 [R1+0x1998], R20 ;  /* 0x0019981401007387 */ /* 0x0083e80000100a00 */
[----:B-1----:R-:W3:Y:S01]  /*22640*/  LDL.64 R20, [R1+0x50] ;  /* 0x0000500001147983 */ /* 0x002ee20000100a00 */
[----:B--2---:R-:W-:Y:S02]  /*22650*/  STL.64 [R1+0x28], R18 ;  /* 0x0000281201007387 */ /* 0x004fe40000100a00 */
[----:B------:R1:W-:Y:S02]  /*22660*/  STL.64 [R1+0x1990], R16 ;  /* 0x0019901001007387 */ /* 0x0003e40000100a00 */
[----:B-1----:R-:W2:Y:S01]  /*22670*/  LDL.LU R16, [R1+0x240] ;  /* 0x0002400001107983 */ /* 0x002ea20000300800 */
[----:B------:R-:W2:Y:S02]  /*22680*/  LDL.LU R17, [R1+0x244] ;  /* 0x0002440001117983 */ /* 0x000ea40000300800 */
[----:B------:R-:W2:Y:S02]  /*22690*/  LDL.LU R18, [R1+0x248] ;  /* 0x0002480001127983 */ /* 0x000ea40000300800 */
[----:B------:R-:W2:Y:S02]  /*226a0*/  LDL.LU R19, [R1+0x24c] ;  /* 0x00024c0001137983 */ /* 0x000ea40000300800 */
[----:B--2---:R5:W-:Y:S02]  /*226b0*/  STL.64 [R1+0x19a8], R18 ;  /* 0x0019a81201007387 */ /* 0x004be40000100a00 */
[----:B-----5:R-:W-:-:S02]  /*226c0*/  IMAD.MOV.U32 R18, RZ, RZ, R25 ;  /* 0x000000ffff127224 */ /* 0x020fc400078e0019 */
[----:B----4-:R-:W-:Y:S02]  /*226d0*/  IMAD.MOV.U32 R19, RZ, RZ, R24 ;  /* 0x000000ffff137224 */ /* 0x010fe400078e0018 */
[----:B------:R-:W1:Y:S04]  /*226e0*/  LDSM.16.M88.4 R24, [R2+0x5c100] ;  /* 0x05c100000218783b */ /* 0x000e680000000200 */
[----:B------:R2:W-:Y:S04]  /*226f0*/  STL.64 [R1+0x19a0], R16 ;  /* 0x0019a01001007387 */ /* 0x0005e80000100a00 */
[----:B--2---:R-:W3:Y:S01]  /*22700*/  LDL.LU R16, [R1+0x250] ;  /* 0x0002500001107983 */ /* 0x004ee20000300800 */
[----:B------:R-:W3:Y:S03]  /*22710*/  LDL.LU R17, [R1+0x254] ;  /* 0x0002540001117983 */ /* 0x000ee60000300800 */
[----:B-1----:R-:W-:Y:S01]  /*22720*/  STL.64 [R1+0x1950], R26 ;  /* 0x0019501a01007387 */ /* 0x002fe20000100a00 */
[----:B------:R1:W-:Y:S03]  /*22730*/  STL.64 [R1+0x1948], R24 ;  /* 0x0019481801007387 */ /* 0x0003e60000100a00 */
[----:B-1----:R-:W2:Y:S01]  /*22740*/  LDL.LU R24, [R1+0x220] ;  /* 0x0002200001187983 */ /* 0x002ea20000300800 */
[----:B------:R-:W2:Y:S02]  /*22750*/  LDL.LU R25, [R1+0x224] ;  /* 0x0002240001197983 */ /* 0x000ea40000300800 */
[----:B------:R-:W4:Y:S02]  /*22760*/  LDL.LU R26, [R1+0x228] ;  /* 0x00022800011a7983 */ /* 0x000f240000300800 */
[----:B------:R-:W4:Y:S01]  /*22770*/  LDL.LU R27, [R1+0x22c] ;  /* 0x00022c00011b7983 */ /* 0x000f220000300800 */
[----:B---3--:R-:W-:Y:S01]  /*22780*/  HMMA.1688.F32.TF32 R16, R4, R20, R16 ;  /* 0x000000140410723c */ /* 0x008fe20000081010 */
[----:B----4-:R-:W-:Y:S01]  /*22790*/  STL.64 [R1+0x1978], R26 ;  /* 0x0019781a01007387 */ /* 0x010fe20000100a00 */
[----:B--2---:R1:W-:Y:S03]  /*227a0*/  STL.64 [R1+0x1970], R24 ;  /* 0x0019701801007387 */ /* 0x0043e60000100a00 */
[----:B-1----:R-:W2:Y:S01]  /*227b0*/  LDL.64 R24, [R1+0x30] ;  /* 0x0000300001187983 */ /* 0x002ea20000100a00 */
[----:B------:R-:W-:Y:S02]  /*227c0*/  STL.64 [R1+0x18], R14 ;  /* 0x0000180e01007387 */ /* 0x000fe40000100a00 */
[----:B------:R-:W-:Y:S02]  /*227d0*/  STL [R1+0x1140], R2 ;  /* 0x0011400201007387 */ /* 0x000fe40000100800 */
[----:B------:R-:W-:Y:S01]  /*227e0*/  STL.64 [R1+0x8], R10 ;  /* 0x0000080a01007387 */ /* 0x000fe20000100a00 */
[----:B------:R1:W-:Y:S04]  /*227f0*/  STL.64 [R1+0x1968], R8 ;  /* 0x0019680801007387 */ /* 0x0003e80000100a00 */
[----:B-1----:R-:W3:Y:S01]  /*22800*/  LDL.LU R8, [R1+0x210] ;  /* 0x0002100001087983 */ /* 0x002ee20000300800 */
[----:B------:R-:W3:Y:S02]  /*22810*/  LDL.LU R9, [R1+0x214] ;  /* 0x0002140001097983 */ /* 0x000ee40000300800 */
[----:B------:R-:W3:Y:S02]  /*22820*/  LDL.LU R10, [R1+0x218] ;  /* 0x00021800010a7983 */ /* 0x000ee40000300800 */
[----:B------:R-:W3:Y:S03]  /*22830*/  LDL.LU R11, [R1+0x21c] ;  /* 0x00021c00010b7983 */ /* 0x000ee60000300800 */
[----:B------:R-:W-:Y:S01]  /*22840*/  STL.64 [R1+0x250], R16 ;  /* 0x0002501001007387 */ /* 0x000fe20000100a00 */
[----:B------:R1:W-:Y:S02]  /*22850*/  STL.64 [R1+0x258], R18 ;  /* 0x0002581201007387 */ /* 0x0003e40000100a00 */
[----:B------:R-:W-:-:S02]  /*22860*/  IMAD.MOV.U32 R14, RZ, RZ, R20 ;  /* 0x000000ffff0e7224 */ /* 0x000fc400078e0014 */
[----:B------:R-:W-:Y:S01]  /*22870*/  IMAD.MOV.U32 R2, RZ, RZ, R21 ;  /* 0x000000ffff027224 */ /* 0x000fe200078e0015 */
[----:B-1----:R-:W4:Y:S01]  /*22880*/  LDL.LU.64 R18, [R1+0x19a8] ;  /* 0x0019a80001127983 */ /* 0x002f220000300a00 */
[----:B------:R-:W4:Y:S02]  /*22890*/  LDL.LU.64 R16, [R1+0x19a0] ;  /* 0x0019a00001107983 */ /* 0x000f240000300a00 */
[----:B------:R-:W4:Y:S02]  /*228a0*/  LDL.LU.64 R20, [R1+0x1998] ;  /* 0x0019980001147983 */ /* 0x000f240000300a00 */
[C---:B----4-:R-:W-:Y:S01]  /*228b0*/  HMMA.1688.F32.TF32 R16, R4.reuse, R20, R16 ;  /* 0x000000140410723c */ /* 0x050fe20000081010 */
[----:B------:R-:W-:Y:S11]  /*228c0*/  IMAD.MOV.U32 R15, RZ, RZ, R21 ;  /* 0x000000ffff0f7224 */ /* 0x000ff600078e0015 */
[----:B------:R-:W-:Y:S11]  /*228d0*/  @!UPT UIADD3 URZ, URZ, URZ, URZ ;  /* 0x0000003f3f3ff290 */ /* 0x000ff6000fffe03f */
[----:B------:R1:W-:Y:S01]  /*228e0*/  STL.64 [R1+0x240], R16 ;  /* 0x0002401001007387 */ /* 0x0003e20000100a00 */
[----:B------:R4:W-:Y:S03]  /*228f0*/  STL.64 [R1+0x248], R18 ;  /* 0x0002481201007387 */ /* 0x0009e60000100a00 */
[----:B-1----:R-:W5:Y:S01]  /*22900*/  LDL.LU.64 R16, [R1+0x1990] ;  /* 0x0019900001107983 */ /* 0x002f620000300a00 */
[----:B----4-:R-:W-:Y:S02]  /*22910*/  IMAD.MOV.U32 R18, RZ, RZ, R20 ;  /* 0x000000ffff127224 */ /* 0x010fe400078e0014 */
[----:B------:R-:W4:Y:S02]  /*22920*/  LDL.LU.64 R22, [R1+0x1988] ;  /* 0x0019880001167983 */ /* 0x000f240000300a00 */
[----:B------:R-:W4:Y:S02]  /*22930*/  LDL.LU.64 R20, [R1+0x1980] ;  /* 0x0019800001147983 */ /* 0x000f240000300a00 */
[----:B--2---:R-:W-:Y:S01]  /*22940*/  IMAD.MOV.U32 R19, RZ, RZ, R25 ;  /* 0x000000ffff137224 */ /* 0x004fe200078e0019 */
[C---:B----4-:R-:W-:Y:S11]  /*22950*/  HMMA.1688.F32.TF32 R20, R4.reuse, R24, R20 ;  /* 0x000000180414723c */ /* 0x050ff60000081014 */
[----:B------:R-:W-:Y:S11]  /*22960*/  @!UPT UIADD3 URZ, URZ, URZ, URZ ;  /* 0x0000003f3f3ff290 */ /* 0x000ff6000fffe03f */
[----:B------:R-:W-:Y:S01]  /*22970*/  @!UPT UIADD3 URZ, URZ, URZ, URZ ;  /* 0x0000003f3f3ff290 */ /* 0x000fe2000fffe03f */
[----:B------:R1:W-:Y:S01]  /*22980*/  STL.64 [R1+0x230], R20 ;  /* 0x0002301401007387 */ /* 0x0003e20000100a00 */
[----:B------:R-:W-:Y:S02]  /*22990*/  STL.64 [R1+0x238], R22 ;  /* 0x0002381601007387 */ /* 0x000fe40000100a00 */
[----:B------:R-:W2:Y:S02]  /*229a0*/  LDL.LU.64 R26, [R1+0x1978] ;  /* 0x00197800011a7983 */ /* 0x000ea40000300a00 */
[----:B-1----:R-:W-:Y:S02]  /*229b0*/  IMAD.MOV.U32 R20, RZ, RZ, R24 ;  /* 0x000000ffff147224 */ /* 0x002fe400078e0018 */
[----:B------:R-:W2:Y:S01]  /*229c0*/  LDL.LU.64 R24, [R1+0x1970] ;  /* 0x0019700001187983 */ /* 0x000ea20000300a00 */
[----:B-----5:R1:W-:Y:S01]  /*229d0*/  STL.64 [R1+0x18f8], R16 ;  /* 0x0018f81001007387 */ /* 0x0203e20000100a00 */
[C---:B---3--:R-:W-:Y:S08]  /*229e0*/  HMMA.1688.F32.TF32 R8, R4.reuse, R12, R8 ;  /* 0x0000000c0408723c */ /* 0x048ff00000081008 */
[----:B--2---:R-:W-:Y:S07]  /*229f0*/  HMMA.1688.F32.TF32 R24, R4, R16, R24 ;  /* 0x000000100418723c */ /* 0x004fee0000081018 */
[----:B-1----:R-:W-:-:S02]  /*22a00*/  IMAD.MOV.U32 R16, RZ, RZ, R20 ;  /* 0x000000ffff107224 */ /* 0x002fc400078e0014 */
[----:B------:R-:W-:Y:S11]  /*22a10*/  IMAD.MOV.U32 R17, RZ, RZ, R19 ;  /* 0x000000ffff117224 */ /* 0x000ff600078e0013 */
[----:B------:R-:W-:Y:S03]  /*22a20*/  @!UPT UIADD3 URZ, URZ, URZ, URZ ;  /* 0x0000003f3f3ff290 */ /* 0x000fe6000fffe03f */
[----:B------:R-:W-:Y:S01]  /*22a30*/  STL.64 [R1+0x220], R24 ;  /* 0x0002201801007387 */ /* 0x000fe20000100a00 */
[----:B------:R-:W-:Y:S02]  /*22a40*/  STL.64 [R1+0x228], R26 ;  /* 0x0002281a01007387 */ /* 0x000fe40000100a00 */
[----:B------:R1:W-:Y:S02]  /*22a50*/  STL.64 [R1+0x1910], R16 ;  /* 0x0019101001007387 */ /* 0x0003e40000100a00 */
[----:B-1----:R-:W-:Y:S02]  /*22a60*/  IMAD.MOV.U32 R16, RZ, RZ, R18 ;  /* 0x000000ffff107224 */ /* 0x002fe400078e0012 */
[----:B------:R-:W-:-:S05]  /*22a70*/  IMAD.MOV.U32 R17, RZ, RZ, R15 ;  /* 0x000000ffff117224 */ /* 0x000fca00078e000f */
[----:B------:R1:W-:Y:S01]  /*22a80*/  STL.64 [R1+0x1928], R16 ;  /* 0x0019281001007387 */ /* 0x0003e20000100a00 */
[----:B------:R-:W2:Y:S02]  /*22a90*/  LDL.LU R20, [R1+0x200] ;  /* 0x0002000001147983 */ /* 0x000ea40000300800 */
[----:B------:R-:W2:Y:S02]  /*22aa0*/  LDL.LU R21, [R1+0x204] ;  /* 0x0002040001157983 */ /* 0x000ea40000300800 */
[----:B------:R-:W2:Y:S01]  /*22ab0*/  LDL.LU R22, [R1+0x208] ;  /* 0x0002080001167983 */ /* 0x000ea20000300800 */
[----:B------:R-:W2:Y:S01]  /*22ac0*/  LDL.LU R23, [R1+0x20c] ;  /* 0x00020c0001177983 */ /* 0x000ea20000300800 */
[----:B------:R-:W3:Y:S02]  /*22ad0*/  LDL.LU R24, [R1+0x1f0] ;  /* 0x0001f00001187983 */ /* 0x000ee40000300800 */
[----:B------:R-:W3:Y:S02]  /*22ae0*/  LDL.LU R25, [R1+0x1f4] ;  /* 0x0001f40001197983 */ /* 0x000ee40000300800 */
[----:B------:R-:W3:Y:S01]  /*22af0*/  LDL.LU R26, [R1+0x1f8] ;  /* 0x0001f800011a7983 */ /* 0x000ee20000300800 */
[----:B------:R-:W3:Y:S01]  /*22b00*/  LDL.LU R27, [R1+0x1fc] ;  /* 0x0001fc00011b7983 */ /* 0x000ee20000300800 */
[----:B-1----:R-:W-:-:S02]  /*22b10*/  IMAD.MOV.U32 R16, RZ, RZ, R14 ;  /* 0x000000ffff107224 */ /* 0x002fc400078e000e */
[----:B------:R-:W-:-:S05]  /*22b20*/  IMAD.MOV.U32 R17, RZ, RZ, R2 ;  /* 0x000000ffff117224 */ /* 0x000fca00078e0002 */
[----:B------:R1:W-:Y:S04]  /*22b30*/  STL.64 [R1+0x1940], R16 ;  /* 0x0019401001007387 */ /* 0x0003e80000100a00 */
[----:B-1----:R-:W4:Y:S01]  /*22b40*/  LDL.LU R16, [R1+0x1e0] ;  /* 0x0001e00001107983 */ /* 0x002f220000300800 */
[----:B------:R-:W4:Y:S02]  /*22b50*/  LDL.LU R17, [R1+0x1e4] ;  /* 0x0001e40001117983 */ /* 0x000f240000300800 */
[----:B------:R-:W4:Y:S02]  /*22b60*/  LDL.LU R18, [R1+0x1e8] ;  /* 0x0001e80001127983 */ /* 0x000f240000300800 */
[----:B------:R-:W4:Y:S01]  /*22b70*/  LDL.LU R19, [R1+0x1ec] ;  /* 0x0001ec0001137983 */ /* 0x000f220000300800 */
[----:B------:R1:W-:Y:S01]  /*22b80*/  STL.64 [R1+0x210], R8 ;  /* 0x0002100801007387 */ /* 0x0003e20000100a00 */
[----:B------:R-:W-:Y:S03]  /*22b90*/  STL.64 [R1+0x218], R10 ;  /* 0x0002180a01007387 */ /* 0x000fe60000100a00 */
[----:B-1----:R-:W2:Y:S01]  /*22ba0*/  LDL.LU.64 R8, [R1+0x1968] ;  /* 0x0019680001087983 */ /* 0x002ea20000300a00 */
[----:B------:R1:W-:Y:S03]  /*22bb0*/  STL.64 [R1+0x18f0], R12 ;  /* 0x0018f00c01007387 */ /* 0x0003e60000100a00 */
[----:B-1----:R-:W5:Y:S01]  /*22bc0*/  LDL.LU R12, [R1+0x1a0] ;  /* 0x0001a000010c7983 */ /* 0x002f620000300800 */
[----:B------:R-:W5:Y:S02]  /*22bd0*/  LDL.LU R13, [R1+0x1a4] ;  /* 0x0001a400010d7983 */ /* 0x000f640000300800 */
[----:B------:R-:W2:Y:S02]  /*22be0*/  LDL.LU R14, [R1+0x1a8] ;  /* 0x0001a800010e7983 */ /* 0x000ea40000300800 */
[----:B------:R-:W2:Y:S02]  /*22bf0*/  LDL.LU R15, [R1+0x1ac] ;  /* 0x0001ac00010f7983 */ /* 0x000ea40000300800 */
[----:B--2---:R-:W-:Y:S01]  /*22c00*/  STL.64 [R1+0x1908], R14 ;  /* 0x0019080e01007387 */ /* 0x004fe20000100a00 */
[----:B-----5:R1:W-:Y:S03]  /*22c10*/  STL.64 [R1+0x1900], R12 ;  /* 0x0019000c01007387 */ /* 0x0203e60000100a00 */
[----:B-1----:R-:W2:Y:S01]  /*22c20*/  LDL.LU R12, [R1+0x1b0] ;  /* 0x0001b000010c7983 */ /* 0x002ea20000300800 */
[----:B------:R-:W2:Y:S02]  /*22c30*/  LDL.LU R13, [R1+0x1b4] ;  /* 0x0001b400010d7983 */ /* 0x000ea40000300800 */
[----:B------:R-:W5:Y:S02]  /*22c40*/  LDL.LU R14, [R1+0x1b8] ;  /* 0x0001b800010e7983 */ /* 0x000f640000300800 */
[----:B------:R-:W5:Y:S01]  /*22c50*/  LDL.LU R15, [R1+0x1bc] ;  /* 0x0001bc00010f7983 */ /* 0x000f620000300800 */
[C---:B------:R-:W-:Y:S01]  /*22c60*/  HMMA.1688.F32.TF32 R20, R4.reuse, R8, R20 ;  /* 0x000000080414723c */ /* 0x040fe20000081014 */
[----:B-----5:R-:W-:Y:S01]  /*22c70*/  STL.64 [R1+0x1920], R14 ;  /* 0x0019200e01007387 */ /* 0x020fe20000100a00 */
[----:B--2---:R1:W-:Y:S03]  /*22c80*/  STL.64 [R1+0x1918], R12 ;  /* 0x0019180c01007387 */ /* 0x0043e60000100a00 */
[----:B-1----:R-:W2:Y:S01]  /*22c90*/  LDL.LU R12, [R1+0x1c0] ;  /* 0x0001c000010c7983 */ /* 0x002ea20000300800 */
[----:B------:R-:W2:Y:S02]  /*22ca0*/  LDL.LU R13, [R1+0x1c4] ;  /* 0x0001c400010d7983 */ /* 0x000ea40000300800 */
[----:B------:R-:W5:Y:S02]  /*22cb0*/  LDL.LU R14, [R1+0x1c8] ;  /* 0x0001c800010e7983 */ /* 0x000f640000300800 */
[----:B------:R-:W5:Y:S11]  /*22cc0*/  LDL.LU R15, [R1+0x1cc] ;  /* 0x0001cc00010f7983 */ /* 0x000f760000300800 */
[----:B------:R-:W-:Y:S03]  /*22cd0*/  @!UPT UIADD3 URZ, URZ, URZ, URZ ;  /* 0x0000003f3f3ff290 */ /* 0x000fe6000fffe03f */
[----:B------:R-:W-:Y:S01]  /*22ce0*/  IMAD.MOV.U32 R2, RZ, RZ, R23 ;  /* 0x000000ffff027224 */ /* 0x000fe200078e0017 */
[----:B-----5:R-:W-:Y:S01]  /*22cf0*/  STL.64 [R1+0x1938], R14 ;  /* 0x0019380e01007387 */ /* 0x020fe20000100a00 */
[----:B--2---:R1:W-:Y:S03]  /*22d00*/  STL.64 [R1+0x1930], R12 ;  /* 0x0019300c01007387 */ /* 0x0043e60000100a00 */
[----:B-1----:R-:W2:Y:S01]  /*22d10*/  LDL.LU R12, [R1+0x1d0] ;  /* 0x0001d000010c7983 */ /* 0x002ea20000300800 */
[----:B------:R-:W2:Y:S02]  /*22d20*/  LDL.LU R13, [R1+0x1d4] ;  /* 0x0001d400010d7983 */ /* 0x000ea40000300800 */
[----:B------:R-:W2:Y:S02]  /*22d30*/  LDL.LU R14, [R1+0x1d8] ;  /* 0x0001d800010e7983 */ /* 0x000ea40000300800 */
[----:B------:R-:W2:Y:S01]  /*22d40*/  LDL.LU R15, [R1+0x1dc] ;  /* 0x0001dc00010f7983 */ /* 0x000ea20000300800 */
[----:B------:R-:W-:Y:S01]  /*22d50*/  STL.64 [R1+0x200], R20 ;  /* 0x0002001401007387 */ /* 0x000fe20000100a00 */
[----:B------:R1:W-:Y:S03]  /*22d60*/  STL [R1+0x208], R22 ;  /* 0x0002081601007387 */ /* 0x0003e60000100800 */
[----:B-1----:R-:W5:Y:S01]  /*22d70*/  LDL.LU.64 R22, [R1+0x1960] ;  /* 0x0019600001167983 */ /* 0x002f620000300a00 */
[----:B------:R-:W3:Y:S02]  /*22d80*/  LDL.LU.64 R20, [R1+0x1958] ;  /* 0x0019580001147983 */ /* 0x000ee40000300a00 */
[----:B------:R-:W-:Y:S01]  /*22d90*/  STL [R1+0x17c8], R2 ;  /* 0x0017c80201007387 */ /* 0x000fe20000100800 */
[C---:B---3--:R-:W-:Y:S11]  /*22da0*/  HMMA.1688.F32.TF32 R24, R4.reuse, R20, R24 ;  /* 0x000000140418723c */ /* 0x048ff60000081018 */
[----:B------:R-:W-:Y:S11]  /*22db0*/  @!UPT UIADD3 URZ, URZ, URZ, URZ ;  /* 0x0000003f3f3ff290 */ /* 0x000ff6000fffe03f */
[----:B------:R-:W-:Y:S01]  /*22dc0*/  @!UPT UIADD3 URZ, URZ, URZ, URZ ;  /* 0x0000003f3f3ff290 */ /* 0x000fe2000fffe03f */
[----:B------:R-:W-:Y:S01]  /*22dd0*/  STL.64 [R1+0x1f0], R24 ;  /* 0x0001f01801007387 */ /* 0x000fe20000100a00 */
[----:B------:R1:W-:Y:S03]  /*22de0*/  STL.64 [R1+0x1f8], R26 ;  /* 0x0001f81a01007387 */ /* 0x0003e60000100a00 */
[----:B-1----:R-:W3:Y:S01]  /*22df0*/  LDL.LU.64 R26, [R1+0x1950] ;  /* 0x00195000011a7983 */ /* 0x002ee20000300a00 */
[----:B------:R-:W4:Y:S02]  /*22e00*/  LDL.LU.64 R24, [R1+0x1948] ;  /* 0x0019480001187983 */ /* 0x000f240000300a00 */
[----:B----4-:R-:W-:Y:S01]  /*22e10*/  HMMA.1688.F32.TF32 R4, R4, R24, R16 ;  /* 0x000000180404723c */ /* 0x010fe20000081010 */
[----:B------:R-:W2:Y:S11]  /*22e20*/  LDL.LU.64 R16, [R1+0x1940] ;  /* 0x0019400001107983 */ /* 0x000eb60000300a00 */
[----:B------:R-:W-:Y:S11]  /*22e30*/  @!UPT UIADD3 URZ, URZ, URZ, URZ ;  /* 0x0000003f3f3ff290 */ /* 0x000ff6000fffe03f */
[----:B------:R-:W-:Y:S01]  /*22e40*/  STL.64 [R1+0x1e0], R4 ;  /* 0x0001e00401007387 */ /* 0x000fe20000100a00 */
[----:B------:R-:W-:Y:S02]  /*22e50*/  STL [R1+0x1e8], R6 ;  /* 0x0001e80601007387 */ /* 0x000fe40000100800 */
[----:B------:R-:W-:Y:S02]  /*22e60*/  IMAD.MOV.U32 R2, RZ, RZ, R7 ;  /* 0x000000ffff027224 */ /* 0x000fe400078e0007 */
[----:B------:R-:W-:Y:S01]  /*22e70*/  LDS R4, [R28+0x10100] ;  /* 0x010100001c047984 */ /* 0x000fe20000000800 */
[----:B------:R-:W-:Y:S04]  /*22e80*/  LDS R6, [R28+0x11100] ;  /* 0x011100001c067984 */ /* 0x000fe80000000800 */
[----:B------:R-:W-:Y:S04]  /*22e90*/  LDS R5, [R29+0x10100] ;  /* 0x010100001d057984 */ /* 0x000fe80000000800 */
[----:B------:R-:W2:Y:S02]  /*22ea0*/  LDS R7, [R29+0x11100] ;  /* 0x011100001d077984 */ /* 0x000ea40000000800 */
[C---:B--2---:R-:W-:Y:S02]  /*22eb0*/  HMMA.1688.F32.TF32 R16, R4.reuse, R16, R12 ;  /* 0x000000100410723c */ /* 0x044fe4000008100c */
[----:B------:R-:W2:Y:S01]  /*22ec0*/  LDL.LU.64 R14, [R1+0x1938] ;  /* 0x00193800010e7983 */ /* 0x000ea20000300a00 */
[----:B------:R-:W2:Y:S11]  /*22ed0*/  LDL.LU.64 R12, [R1+0x1930] ;  /* 0x00193000010c7983 */ /* 0x000eb60000300a00 */
[----:B------:R-:W-:Y:S09]  /*22ee0*/  @!UPT UIADD3 URZ, URZ, URZ, URZ ;  /* 0x0000003f3f3ff290 */ /* 0x000ff2000fffe03f */
[----:B------:R1:W-:Y:S01]  /*22ef0*/  STL.64 [R1+0x1d0], R16 ;  /* 0x0001d01001007387 */ /* 0x0003e20000100a00 */
[----:B------:R2:W-:Y:S03]  /*22f00*/  STL.64 [R1+0x1d8], R18 ;  /* 0x0001d81201007387 */ /* 0x0005e60000100a00 */
[----:B-1----:R-:W2:Y:S02]  /*22f10*/  LDL.LU.64 R16, [R1+0x1928] ;  /* 0x0019280001107983 */ /* 0x002ea40000300a00 */
        /* <DEDUP_REMOVED lines=12> */
[----:B------:R-:W-:Y:S03]  /*22fe0*/  STL.64 [R1+0x1b8], R18 ;  /* 0x0001b81201007387 */ /* 0x000fe60000100a00 */
[----:B-1----:R-:W2:Y:S02]  /*22ff0*/  LDL.LU.64 R16, [R1+0x18f8] ;  /* 0x0018f80001107983 */ /* 0x002ea40000300a00 */
[C---:B--2---:R-:W-:Y:S01]  /*23000*/  HMMA.1688.F32.TF32 R12, R4.reuse, R16, R12 ;  /* 0x00000010040c723c */ /* 0x044fe2000008100c */
[----:B------:R-:W-:Y:S02]  /*23010*/  IMAD.MOV.U32 R11, RZ, RZ, R16 ;  /* 0x000000ffff0b7224 */ /* 0x000fe400078e0010 */
[----:B------:R-:W-:Y:S11]  /*23020*/  IMAD.MOV.U32 R10, RZ, RZ, R17 ;  /* 0x000000ffff0a7224 */ /* 0x000ff600078e0011 */
[----:B------:R-:W-:Y:S09]  /*23030*/  @!UPT UIADD3 URZ, URZ, URZ, URZ ;  /* 0x0000003f3f3ff290 */ /* 0x000ff2000fffe03f */
[----:B------:R1:W-:Y:S01]  /*23040*/  STL.64 [R1+0x1a0], R12 ;  /* 0x0001a00c01007387 */ /* 0x0003e20000100a00 */
[----:B------:R-:W-:Y:S03]  /*23050*/  STL.64 [R1+0x1a8], R14 ;  /* 0x0001a80e01007387 */ /* 0x000fe60000100a00 */
[----:B-1----:R-:W2:Y:S01]  /*23060*/  LDL.LU.64 R12, [R1+0x18f0] ;  /* 0x0018f000010c7983 */ /* 0x002ea20000300a00 */
[----:B------:R-:W2:Y:S02]  /*23070*/  LDL.LU.64 R18, [R1+0x18e8] ;  /* 0x0018e80001127983 */ /* 0x000ea40000300a00 */
[----:B------:R-:W2:Y:S02]  /*23080*/  LDL.LU.64 R16, [R1+0x18e0] ;  /* 0x0018e00001107983 */ /* 0x000ea40000300a00 */
[----:B--2---:R-:W-:Y:S01]  /*23090*/  HMMA.1688.F32.TF32 R16, R4, R12, R16 ;  /* 0x0000000c0410723c */ /* 0x004fe20000081010 */
[----:B------:R1:W-:Y:S04]  /*230a0*/  STL.64 [R1+0x18d0], R12 ;  /* 0x0018d00c01007387 */ /* 0x0003e80000100a00 */
[----:B-1----:R-:W2:Y:S11]  /*230b0*/  LDL.LU R12, [R1+0x170] ;  /* 0x00017000010c7983 */ /* 0x002eb60000300800 */
[----:B------:R-:W-:Y:S07]  /*230c0*/  @!UPT UIADD3 URZ, URZ, URZ, URZ ;  /* 0x0000003f3f3ff290 */ /* 0x000fee000fffe03f */
[----:B------:R1:W-:Y:S01]  /*230d0*/  STL.64 [R1+0x190], R16 ;  /* 0x0001901001007387 */ /* 0x0003e20000100a00 */
[----:B------:R4:W-:Y:S02]  /*230e0*/  STL.64 [R1+0x198], R18 ;  /* 0x0001981201007387 */ /* 0x0009e40000100a00 */
[----:B------:R-:W2:Y:S02]  /*230f0*/  LDL.LU R13, [R1+0x174] ;  /* 0x00017400010d7983 */ /* 0x000ea40000300800 */
[----:B------:R-:W2:Y:S01]  /*23100*/  LDL.LU R14, [R1+0x178] ;  /* 0x00017800010e7983 */ /* 0x000ea20000300800 */
[----:B------:R-:W2:Y:S04]  /*23110*/  LDL.LU R15, [R1+0x17c] ;  /* 0x00017c00010f7983 */ /* 0x000ea80000300800 */
[----:B-1----:R-:W2:Y:S01]  /*23120*/  LDL.LU R16, [R1+0x90] ;  /* 0x0000900001107983 */ /* 0x002ea20000300800 */
[----:B------:R-:W2:Y:S02]  /*23130*/  LDL.LU R17, [R1+0x94] ;  /* 0x0000940001117983 */ /* 0x000ea40000300800 */
[----:B----4-:R-:W-:-:S02]  /*23140*/  IMAD.MOV.U32 R18, RZ, RZ, R0 ;  /* 0x000000ffff127224 */ /* 0x010fc400078e0000 */
[----:B------:R-:W-:Y:S01]  /*23150*/  IMAD.MOV.U32 R19, RZ, RZ, R3 ;  /* 0x000000ffff137224 */ /* 0x000fe200078e0003 */
[----:B------:R-:W4:Y:S01]  /*23160*/  LDL.LU R0, [R1+0x18dc] ;  /* 0x0018dc0001007983 */ /* 0x000f220000300800 */
[----:B------:R-:W3:Y:S03]  /*23170*/  LDL.LU R3, [R1+0x18d8] ;  /* 0x0018d80001037983 */ /* 0x000ee60000300800 */
[----:B------:R-:W-:Y:S04]  /*23180*/  STL.64 [R1+0x1808], R18 ;  /* 0x0018081201007387 */ /* 0x000fe80000100a00 */
[----:B--2---:R1:W-:Y:S02]  /*23190*/  STL.64 [R1+0x1800], R16 ;  /* 0x0018001001007387 */ /* 0x0043e40000100a00 */
[----:B-1----:R-:W-:-:S02]  /*231a0*/  IMAD.MOV.U32 R16, RZ, RZ, R11 ;  /* 0x000000ffff107224 */ /* 0x002fc400078e000b */
[----:B------:R-:W-:-:S05]  /*231b0*/  IMAD.MOV.U32 R17, RZ, RZ, R10 ;  /* 0x000000ffff117224 */ /* 0x000fca00078e000a */
[----:B------:R1:W-:Y:S04]  /*231c0*/  STL.64 [R1+0x18b8], R16 ;  /* 0x0018b81001007387 */ /* 0x0003e80000100a00 */
[----:B-1----:R-:W2:Y:S01]  /*231d0*/  LDL.LU R16, [R1+0x180] ;  /* 0x0001800001107983 */ /* 0x002ea20000300800 */
[----:B------:R-:W2:Y:S02]  /*231e0*/  LDL.LU R17, [R1+0x184] ;  /* 0x0001840001117983 */ /* 0x000ea40000300800 */
[----:B------:R-:W2:Y:S02]  /*231f0*/  LDL.LU R18, [R1+0x188] ;  /* 0x0001880001127983 */ /* 0x000ea40000300800 */
[----:B---3--:R-:W-:Y:S01]  /*23200*/  IMAD.MOV.U32 R19, RZ, RZ, R3 ;  /* 0x000000ffff137224 */ /* 0x008fe200078e0003 */
[C---:B------:R-:W-:Y:S08]  /*23210*/  HMMA.1688.F32.TF32 R12, R4.reuse, R20, R12 ;  /* 0x00000014040c723c */ /* 0x040ff0000008100c */
[C---:B--2---:R-:W-:Y:S11]  /*23220*/  HMMA.1688.F32.TF32 R16, R4.reuse, R8, R16 ;  /* 0x000000080410723c */ /* 0x044ff60000081010 */
[----:B------:R-:W-:Y:S11]  /*23230*/  @!UPT UIADD3 URZ, URZ, URZ, URZ ;  /* 0x0000003f3f3ff290 */ /* 0x000ff6000fffe03f */
[----:B------:R-:W-:Y:S01]  /*23240*/  @!UPT UIADD3 URZ, URZ, URZ, URZ ;  /* 0x0000003f3f3ff290 */ /* 0x000fe2000fffe03f */
[----:B------:R-:W-:Y:S01]  /*23250*/  STL.64 [R1+0x180], R16 ;  /* 0x0001801001007387 */ /* 0x000fe20000100a00 */
[----:B------:R-:W-:Y:S02]  /*23260*/  STL [R1+0x188], R18 ;  /* 0x0001881201007387 */ /* 0x000fe40000100800 */
[----:B------:R-:W-:Y:S02]  /*23270*/  IMAD.MOV.U32 R3, RZ, RZ, R19 ;  /* 0x000000ffff037224 */ /* 0x000fe400078e0013 */
[----:B------:R1:W-:Y:S02]  /*23280*/  STL.64 [R1+0x1890], R8 ;  /* 0x0018900801007387 */ /* 0x0003e40000100a00 */
[----:B-1----:R-:W2:Y:S01]  /*23290*/  LDL.LU R8, [R1+0x160] ;  /* 0x0001600001087983 */ /* 0x002ea20000300800 */
[----:B------:R-:W2:Y:S02]  /*232a0*/  LDL.LU R9, [R1+0x164] ;  /* 0x0001640001097983 */ /* 0x000ea40000300800 */
[----:B------:R-:W2:Y:S02]  /*232b0*/  LDL.LU R10, [R1+0x168] ;  /* 0x00016800010a7983 */ /* 0x000ea40000300800 */
[----:B------:R-:W2:Y:S01]  /*232c0*/  LDL.LU R11, [R1+0x16c] ;  /* 0x00016c00010b7983 */ /* 0x000ea20000300800 */
[----:B------:R-:W-:Y:S01]  /*232d0*/  STL [R1+0x16f0], R3 ;  /* 0x0016f00301007387 */ /* 0x000fe20000100800 */
[----:B------:R-:W3:Y:S02]  /*232e0*/  LDL.LU R16, [R1+0x140] ;  /* 0x0001400001107983 */ /* 0x000ee40000300800 */
[----:B------:R1:W-:Y:S02]  /*232f0*/  STL.64 [R1+0x170], R12 ;  /* 0x0001700c01007387 */ /* 0x0003e40000100a00 */
[----:B------:R4:W-:Y:S01]  /*23300*/  STL.64 [R1+0x178], R14 ;  /* 0x0001780e01007387 */ /* 0x0009e20000100a00 */
[----:B------:R-:W3:Y:S01]  /*23310*/  LDL.LU R17, [R1+0x144] ;  /* 0x0001440001117983 */ /* 0x000ee20000300800 */
[----:B------:R-:W2:Y:S02]  /*23320*/  LDL.LU R18, [R1+0x148] ;  /* 0x0001480001127983 */ /* 0x000ea40000300800 */
[----:B------:R-:W2:Y:S01]  /*23330*/  LDL.LU R19, [R1+0x14c] ;  /* 0x00014c0001137983 */ /* 0x000ea20000300800 */
[----:B-1----:R-:W5:Y:S01]  /*23340*/  LDL.LU R12, [R1+0x150] ;  /* 0x00015000010c7983 */ /* 0x002f620000300800 */
[----:B------:R-:W5:Y:S02]  /*23350*/  LDL.LU R13, [R1+0x154] ;  /* 0x00015400010d7983 */ /* 0x000f640000300800 */
[----:B----4-:R-:W4:Y:S02]  /*23360*/  LDL.LU R14, [R1+0x158] ;  /* 0x00015800010e7983 */ /* 0x010f240000300800 */
[----:B------:R-:W4:Y:S01]  /*23370*/  LDL.LU R15, [R1+0x15c] ;  /* 0x00015c00010f7983 */ /* 0x000f220000300800 */
[----:B--2---:R-:W-:Y:S01]  /*23380*/  STL.64 [R1+0x18c8], R18 ;  /* 0x0018c81201007387 */ /* 0x004fe20000100a00 */
[----:B---3--:R1:W-:Y:S03]  /*23390*/  STL.64 [R1+0x18c0], R16 ;  /* 0x0018c01001007387 */ /* 0x0083e60000100a00 */
[----:B-1----:R-:W4:Y:S01]  /*233a0*/  LDL.LU.64 R16, [R1+0x50] ;  /* 0x0000500001107983 */ /* 0x002f220000300a00 */
[----:B-----5:R-:W-:Y:S02]  /*233b0*/  STL.64 [R1+0x1880], R22 ;  /* 0x0018801601007387 */ /* 0x020fe40000100a00 */
[----:B------:R1:W-:Y:S02]  /*233c0*/  STL.64 [R1+0x1878], R20 ;  /* 0x0018781401007387 */ /* 0x0003e40000100a00 */
[----:B-1----:R-:W2:Y:S01]  /*233d0*/  LDL.LU R20, [R1+0x130] ;  /* 0x0001300001147983 */ /* 0x002ea20000300800 */
[----:B------:R-:W2:Y:S02]  /*233e0*/  LDL.LU R21, [R1+0x134] ;  /* 0x0001340001157983 */ /* 0x000ea40000300800 */
[----:B------:R-:W3:Y:S02]  /*233f0*/  LDL.LU R22, [R1+0x138] ;  /* 0x0001380001167983 */ /* 0x000ee40000300800 */
[----:B------:R-:W3:Y:S01]  /*23400*/  LDL.LU R23, [R1+0x13c] ;  /* 0x00013c0001177983 */ /* 0x000ee20000300800 */
[----:B------:R-:W-:Y:S11]  /*23410*/  HMMA.1688.F32.TF32 R4, R4, R24, R8 ;  /* 0x000000180404723c */ /* 0x000ff60000081008 */
[----:B------:R-:W-:Y:S11]  /*23420*/  @!UPT UIADD3 URZ, URZ, URZ, URZ ;  /* 0x0000003f3f3ff290 */ /* 0x000ff6000fffe03f */
[----:B------:R-:W-:Y:S02]  /*23430*/  @!UPT UIADD3 URZ, URZ, URZ, URZ ;  /* 0x0000003f3f3ff290 */ /* 0x000fe4000fffe03f */
[----:B------:R-:W-:Y:S02]  /*23440*/  IMAD.MOV.U32 R3, RZ, RZ, R7 ;  /* 0x000000ffff037224 */ /* 0x000fe400078e0007 */
[----:B------:R-:W-:Y:S04]  /*23450*/  LDS R7, [R29+0x11200] ;  /* 0x011200001d077984 */ /* 0x000fe80000000800 */
[----:B---3--:R-:W-:Y:S01]  /*23460*/  STL.64 [R1+0x18b0], R22 ;  /* 0x0018b01601007387 */ /* 0x008fe20000100a00 */
[----:B--2---:R1:W-:Y:S03]  /*23470*/  STL.64 [R1+0x18a8], R20 ;  /* 0x0018a81401007387 */ /* 0x0043e60000100a00 */
[----:B-1----:R-:W2:Y:S01]  /*23480*/  LDL.LU.64 R20, [R1+0x40] ;  /* 0x0000400001147983 */ /* 0x002ea20000300a00 */
[----:B------:R-:W-:Y:S02]  /*23490*/  STL.64 [R1+0x160], R4 ;  /* 0x0001600401007387 */ /* 0x000fe40000100a00 */
[----:B------:R-:W-:Y:S02]  /*234a0*/  STL [R1+0x168], R6 ;  /* 0x0001680601007387 */ /* 0x000fe40000100800 */
[----:B------:R-:W3:Y:S01]  /*234b0*/  LDL.LU R8, [R1+0x110] ;  /* 0x0001100001087983 */ /* 0x000ee20000300800 */
[----:B------:R-:W3:Y:S01]  /*234c0*/  LDL.LU R9, [R1+0x114] ;  /* 0x0001140001097983 */ /* 0x000ee20000300800 */
[----:B------:R-:W5:Y:S02]  /*234d0*/  LDL.LU R10, [R1+0x118] ;  /* 0x00011800010a7983 */ /* 0x000f640000300800 */
[----:B------:R-:W5:Y:S01]  /*234e0*/  LDL.LU R11, [R1+0x11c] ;  /* 0x00011c00010b7983 */ /* 0x000f620000300800 */
[----:B------:R-:W-:Y:S04]  /*234f0*/  LDS R4, [R28+0x10200] ;  /* 0x010200001c047984 */ /* 0x000fe80000000800 */
[----:B------:R-:W-:Y:S04]  /*23500*/  LDS R6, [R28+0x11200] ;  /* 0x011200001c067984 */ /* 0x000fe80000000800 */
[----:B------:R-:W4:Y:S02]  /*23510*/  LDS R5, [R29+0x10200] ;  /* 0x010200001d057984 */ /* 0x000f240000000800 */
[----:B----4-:R-:W-:Y:S02]  /*23520*/  HMMA.1688.F32.TF32 R12, R4, R16, R12 ;  /* 0x00000010040c723c */ /* 0x010fe4000008100c */
[----:B-----5:R-:W-:Y:S01]  /*23530*/  STL.64 [R1+0x18a0], R10 ;  /* 0x0018a00a01007387 */ /* 0x020fe20000100a00 */
[----:B---3--:R1:W-:Y:S03]  /*23540*/  STL.64 [R1+0x1898], R8 ;  /* 0x0018980801007387 */ /* 0x0083e60000100a00 */
[----:B-1----:R-:W3:Y:S01]  /*23550*/  LDL.LU.64 R8, [R1+0x30] ;  /* 0x0000300001087983 */ /* 0x002ee20000300a00 */
[----:B------:R-:W-:Y:S02]  /*23560*/  STL.64 [R1+0x1870], R26 ;  /* 0x0018701a01007387 */ /* 0x000fe40000100a00 */
[----:B------:R1:W-:Y:S02]  /*23570*/  STL.64 [R1+0x1868], R24 ;  /* 0x0018681801007387 */ /* 0x0003e40000100a00 */
[----:B-1----:R-:W4:Y:S01]  /*23580*/  LDL.LU R24, [R1+0x120] ;  /* 0x0001200001187983 */ /* 0x002f220000300800 */
[----:B------:R-:W4:Y:S02]  /*23590*/  LDL.LU R25, [R1+0x124] ;  /* 0x0001240001197983 */ /* 0x000f240000300800 */
[----:B------:R-:W4:Y:S02]  /*235a0*/  LDL.LU R26, [R1+0x128] ;  /* 0x00012800011a7983 */ /* 0x000f240000300800 */
[----:B------:R-:W4:Y:S01]  /*235b0*/  LDL.LU R27, [R1+0x12c] ;  /* 0x00012c00011b7983 */ /* 0x000f220000300800 */
[----:B------:R1:W-:Y:S06]  /*235c0*/  STL [R1+0x1730], R3 ;  /* 0x0017300301007387 */ /* 0x0003ec0000100800 */
[----:B------:R5:W-:Y:S02]  /*235d0*/  STL.64 [R1+0x150], R12 ;  /* 0x0001500c01007387 */ /* 0x000be40000100a00 */
[----:B------:R2:W-:Y:S02]  /*235e0*/  STL.64 [R1+0x158], R14 ;  /* 0x0001580e01007387 */ /* 0x0005e40000100a00 */
[----:B-1----:R-:W-:Y:S01]  /*235f0*/  IMAD.MOV.U32 R3, RZ, RZ, R17 ;  /* 0x000000ffff037224 */ /* 0x002fe200078e0011 */
[----:B-----5:R-:W5:Y:S01]  /*23600*/  LDL.LU.64 R12, [R1+0x18d0] ;  /* 0x0018d000010c7983 */ /* 0x020f620000300a00 */
[----:B--2---:R-:W-:-:S02]  /*23610*/  IMAD.MOV.U32 R14, RZ, RZ, R16 ;  /* 0x000000ffff0e7224 */ /* 0x004fc400078e0010 */
[----:B------:R-:W2:Y:S02]  /*23620*/  LDL.LU.64 R18, [R1+0x18c8] ;  /* 0x0018c80001127983 */ /* 0x000ea40000300a00 */
[----:B------:R-:W2:Y:S02]  /*23630*/  LDL.LU.64 R16, [R1+0x18c0] ;  /* 0x0018c00001107983 */ /* 0x000ea40000300a00 */
[----:B------:R-:W-:Y:S01]  /*23640*/  IMAD.MOV.U32 R15, RZ, RZ, R21 ;  /* 0x000000ffff0f7224 */ /* 0x000fe200078e0015 */
[C---:B--2---:R-:W-:Y:S11]  /*23650*/  HMMA.1688.F32.TF32 R16, R4.reuse, R20, R16 ;  /* 0x000000140410723c */ /* 0x044ff60000081010 */
[----:B------:R-:W-:Y:S11]  /*23660*/  @!UPT UIADD3 URZ, URZ, URZ, URZ ;  /* 0x0000003f3f3ff290 */ /* 0x000ff6000fffe03f */
[----:B------:R-:W-:Y:S01]  /*23670*/  @!UPT UIADD3 URZ, URZ, URZ, URZ ;  /* 0x0000003f3f3ff290 */ /* 0x000fe2000fffe03f */
[----:B------:R1:W-:Y:S01]  /*23680*/  STL.64 [R1+0x140], R16 ;  /* 0x0001401001007387 */ /* 0x0003e20000100a00 */
[----:B------:R2:W-:Y:S03]  /*23690*/  STL.64 [R1+0x148], R18 ;  /* 0x0001481201007387 */ /* 0x0005e60000100a00 */
[----:B-1----:R-:W4:Y:S01]  /*236a0*/  LDL.LU.64 R16, [R1+0x18b8] ;  /* 0x0018b80001107983 */ /* 0x002f220000300a00 */
[----:B--2---:R-:W-:Y:S02]  /*236b0*/  IMAD.MOV.U32 R18, RZ, RZ, R20 ;  /* 0x000000ffff127224 */ /* 0x004fe400078e0014 */
[----:B------:R-:W2:Y:S02]  /*236c0*/  LDL.LU.64 R22, [R1+0x18b0] ;  /* 0x0018b00001167983 */ /* 0x000ea40000300a00 */
[----:B------:R-:W2:Y:S02]  /*236d0*/  LDL.LU.64 R20, [R1+0x18a8] ;  /* 0x0018a80001147983 */ /* 0x000ea40000300a00 */
[----:B---3--:R-:W-:Y:S01]  /*236e0*/  IMAD.MOV.U32 R19, RZ, RZ, R9 ;  /* 0x000000ffff137224 */ /* 0x008fe200078e0009 */
[C---:B--2---:R-:W-:Y:S11]  /*236f0*/  HMMA.1688.F32.TF32 R20, R4.reuse, R8, R20 ;  /* 0x000000080414723c */ /* 0x044ff60000081014 */
[----:B------:R-:W-:Y:S11]  /*23700*/  @!UPT UIADD3 URZ, URZ, URZ, URZ ;  /* 0x0000003f3f3ff290 */ /* 0x000ff6000fffe03f */
[----:B------:R-:W-:Y:S01]  /*23710*/  @!UPT UIADD3 URZ, URZ, URZ, URZ ;  /* 0x0000003f3f3ff290 */ /* 0x000fe2000fffe03f */
[----:B------:R1:W-:Y:S01]  /*23720*/  STL.64 [R1+0x130], R20 ;  /* 0x0001301401007387 */ /* 0x0003e20000100a00 */
[----:B------:R-:W-:Y:S02]  /*23730*/  STL.64 [R1+0x138], R22 ;  /* 0x0001381601007387 */ /* 0x000fe40000100a00 */
[----:B------:R-:W5:Y:S02]  /*23740*/  LDL.LU.64 R10, [R1+0x18a0] ;  /* 0x0018a000010a7983 */ /* 0x000f640000300a00 */
[----:B-1----:R-:W-:Y:S02]  /*23750*/  IMAD.MOV.U32 R20, RZ, RZ, R8 ;  /* 0x000000ffff147224 */ /* 0x002fe400078e0008 */
[----:B------:R-:W5:Y:S01]  /*23760*/  LDL.LU.64 R8, [R1+0x1898] ;  /* 0x0018980001087983 */ /* 0x000f620000300a00 */
[----:B----4-:R-:W-:Y:S01]  /*23770*/  HMMA.1688.F32.TF32 R24, R4, R16, R24 ;  /* 0x000000100418723c */ /* 0x010fe20000081018 */
[----:B------:R1:W-:Y:S06]  /*23780*/  STL.64 [R1+0x1818], R16 ;  /* 0x0018181001007387 */ /* 0x0003ec0000100a00 */
        /* <DEDUP_REMOVED lines=24> */
[----:B-----5:R-:W-:Y:S11]  /*23910*/  HMMA.1688.F32.TF32 R8, R4, R12, R8 ;  /* 0x0000000c0408723c */ /* 0x020ff60000081008 */
[----:B------:R-:W-:Y:S11]  /*23920*/  @!UPT UIADD3 URZ, URZ, URZ, URZ ;  /* 0x0000003f3f3ff290 */ /* 0x000ff6000fffe03f */
[----:B------:R-:W-:Y:S01]  /*23930*/  @!UPT UIADD3 URZ, URZ, URZ, URZ ;  /* 0x0000003f3f3ff290 */ /* 0x000fe2000fffe03f */
        /* <DEDUP_REMOVED lines=13> */
[----:B------:R-:W-:-:S02]  /*23a10*/  IMAD.MOV.U32 R15, RZ, RZ, R0 ;  /* 0x000000ffff0f7224 */ /* 0x000fc400078e0000 */
[----:B------:R-:W3:Y:S01]  /*23a20*/  LDL.LU R0, [R1+0x1888] ;  /* 0x0018880001007983 */ /* 0x000ee20000300800 */
[C---:B------:R-:W-:Y:S03]  /*23a30*/  HMMA.1688.F32.TF32 R20, R4.reuse, R8, R20 ;  /* 0x000000080414723c */ /* 0x040fe60000081014 */
[----:B-----5:R-:W-:Y:S01]  /*23a40*/  STL.64 [R1+0x1840], R14 ;  /* 0x0018400e01007387 */ /* 0x020fe20000100a00 */
[----:B--2---:R1:W-:Y:S03]  /*23a50*/  STL.64 [R1+0x1838], R12 ;  /* 0x0018380c01007387 */ /* 0x0043e60000100a00 */
[----:B-1----:R-:W2:Y:S01]  /*23a60*/  LDL.LU R12, [R1+0xc0] ;  /* 0x0000c000010c7983 */ /* 0x002ea20000300800 */
[----:B------:R-:W2:Y:S02]  /*23a70*/  LDL.LU R13, [R1+0xc4] ;  /* 0x0000c400010d7983 */ /* 0x000ea40000300800 */
[----:B------:R-:W5:Y:S02]  /*23a80*/  LDL.LU R14, [R1+0xc8] ;  /* 0x0000c800010e7983 */ /* 0x000f640000300800 */
[----:B------:R-:W5:Y:S02]  /*23a90*/  LDL.LU R15, [R1+0xcc] ;  /* 0x0000cc00010f7983 */ /* 0x000f640000300800 */
[----:B-----5:R-:W-:Y:S01]  /*23aa0*/  STL.64 [R1+0x1858], R14 ;  /* 0x0018580e01007387 */ /* 0x020fe20000100a00 */
[----:B--2---:R1:W-:Y:S03]  /*23ab0*/  STL.64 [R1+0x1850], R12 ;  /* 0x0018500c01007387 */ /* 0x0043e60000100a00 */
[----:B-1----:R-:W2:Y:S01]  /*23ac0*/  LDL.LU R12, [R1+0xd0] ;  /* 0x0000d000010c7983 */ /* 0x002ea20000300800 */
[----:B------:R-:W2:Y:S02]  /*23ad0*/  LDL.LU R13, [R1+0xd4] ;  /* 0x0000d400010d7983 */ /* 0x000ea40000300800 */
[----:B------:R-:W2:Y:S02]  /*23ae0*/  LDL.LU R14, [R1+0xd8] ;  /* 0x0000d800010e7983 */ /* 0x000ea40000300800 */
[----:B------:R-:W-:Y:S01]  /*23af0*/  STL.64 [R1+0x100], R20 ;  /* 0x0001001401007387 */ /* 0x000fe20000100a00 */
[----:B------:R1:W-:Y:S04]  /*23b00*/  STL.64 [R1+0x108], R22 ;  /* 0x0001081601007387 */ /* 0x0003e80000100a00 */
[----:B-1----:R-:W5:Y:S01]  /*23b10*/  LDL.LU.64 R22, [R1+0x1880] ;  /* 0x0018800001167983 */ /* 0x002f620000300a00 */
[----:B------:R-:W3:Y:S02]  /*23b20*/  LDL.LU.64 R20, [R1+0x1878] ;  /* 0x0018780001147983 */ /* 0x000ee40000300a00 */
[C---:B---3--:R-:W-:Y:S11]  /*23b30*/  HMMA.1688.F32.TF32 R24, R4.reuse, R20, R24 ;  /* 0x000000140418723c */ /* 0x048ff60000081018 */
[----:B------:R-:W-:Y:S11]  /*23b40*/  @!UPT UIADD3 URZ, URZ, URZ, URZ ;  /* 0x0000003f3f3ff290 */ /* 0x000ff6000fffe03f */
[----:B------:R-:W-:Y:S01]  /*23b50*/  @!UPT UIADD3 URZ, URZ, URZ, URZ ;  /* 0x0000003f3f3ff290 */ /* 0x000fe2000fffe03f */
[----:B------:R-:W-:Y:S01]  /*23b60*/  STL.64 [R1+0xf0], R24 ;  /* 0x0000f01801007387 */ /* 0x000fe20000100a00 */
[----:B------:R1:W-:Y:S03]  /*23b70*/  STL.64 [R1+0xf8], R26 ;  /* 0x0000f81a01007387 */ /* 0x0003e60000100a00 */
[----:B-1----:R-:W3:Y:S01]  /*23b80*/  LDL.LU.64 R26, [R1+0x1870] ;  /* 0x00187000011a7983 */ /* 0x002ee20000300a00 */
[----:B------:R-:W4:Y:S02]  /*23b90*/  LDL.LU.64 R24, [R1+0x1868] ;  /* 0x0018680001187983 */ /* 0x000f240000300a00 */
[----:B------:R-:W-:Y:S01]  /*23ba0*/  IMAD.MOV.U32 R15, RZ, RZ, R0 ;  /* 0x000000ffff0f7224 */ /* 0x000fe200078e0000 */
[----:B----4-:R-:W-:Y:S01]  /*23bb0*/  HMMA.1688.F32.TF32 R4, R4, R24, R16 ;  /* 0x000000180404723c */ /* 0x010fe20000081010 */
[----:B------:R-:W2:Y:S11]  /*23bc0*/  LDL.LU.64 R16, [R1+0x1860] ;  /* 0x0018600001107983 */ /* 0x000eb60000300a00 */
[----:B------:R-:W-:Y:S11]  /*23bd0*/  @!UPT UIADD3 URZ, URZ, URZ, URZ ;  /* 0x0000003f3f3ff290 */ /* 0x000ff6000fffe03f */
[----:B------:R-:W-:Y:S01]  /*23be0*/  STL.64 [R1+0xe0], R4 ;  /* 0x0000e00401007387 */ /* 0x000fe20000100a00 */
[----:B------:R-:W-:Y:S02]  /*23bf0*/  STL.64 [R1+0xe8], R6 ;  /* 0x0000e80601007387 */ /* 0x000fe40000100a00 */
[----:B------:R-:W-:Y:S04]  /*23c00*/  LDS R4, [R28+0x10300] ;  /* 0x010300001c047984 */ /* 0x000fe80000000800 */
[----:B------:R-:W-:Y:S01]  /*23c10*/  LDS R6, [R28+0x11300] ;  /* 0x011300001c067984 */ /* 0x000fe20000000800 */
[----:B------:R-:W-:Y:S04]  /*23c20*/  LDS R5, [R29+0x10300] ;  /* 0x010300001d057984 */ /* 0x000fe80000000800 */
[----:B------:R-:W2:Y:S02]  /*23c30*/  LDS R7, [R29+0x11300] ;  /* 0x011300001d077984 */ /* 0x000ea40000000800 */
[----:B--2---:R-:W-:Y:S02]  /*23c40*/  HMMA.1688.F32.TF32 R16, R4, R16, R12 ;  /* 0x000000100410723c */ /* 0x004fe4000008100c */
[----:B------:R-:W2:Y:S01]  /*23c50*/  LDL.LU.64 R14, [R1+0x1858] ;  /* 0x00185800010e7983 */ /* 0x000ea20000300a00 */
[----:B------:R-:W2:Y:S11]  /*23c60*/  LDL.LU.64 R12, [R1+0x1850] ;  /* 0x00185000010c7983 */ /* 0x000eb60000300a00 */
[----:B------:R-:W-:Y:S09]  /*23c70*/  @!UPT UIADD3 URZ, URZ, URZ, URZ ;  /* 0x0000003f3f3ff290 */ /* 0x000ff2000fffe03f */
[----:B------:R1:W-:Y:S01]  /*23c80*/  STL.64 [R1+0xd0], R16 ;  /* 0x0000d01001007387 */ /* 0x0003e20000100a00 */
[----:B------:R2:W-:Y:S03]  /*23c90*/  STL [R1+0xd8], R18 ;  /* 0x0000d81201007387 */ /* 0x0005e60000100800 */
[----:B-1----:R-:W2:Y:S01]  /*23ca0*/  LDL.LU.64 R16, [R1+0x1848] ;  /* 0x0018480001107983 */ /* 0x002ea20000300a00 */
[----:B------:R-:W-:-:S05]  /*23cb0*/  IMAD.MOV.U32 R0, RZ, RZ, R19 ;  /* 0x000000ffff007224 */ /* 0x000fca00078e0013 */
[----:B------:R-:W-:Y:S01]  /*23cc0*/  STL [R1+0x1654], R0 ;  /* 0x0016540001007387 */ /* 0x000fe20000100800 */
[C---:B--2---:R-:W-:Y:S03]  /*23cd0*/  HMMA.1688.F32.TF32 R16, R4.reuse, R16, R12 ;  /* 0x000000100410723c */ /* 0x044fe6000008100c */
[----:B------:R-:W2:Y:S01]  /*23ce0*/  LDL.LU.64 R14, [R1+0x1840] ;  /* 0x00184000010e7983 */ /* 0x000ea20000300a00 */
[----:B------:R-:W2:Y:S11]  /*23cf0*/  LDL.LU.64 R12, [R1+0x1838] ;  /* 0x00183800010c7983 */ /* 0x000eb60000300a00 */
[----:B------:R-:W-:Y:S08]  /*23d00*/  @!UPT UIADD3 URZ, URZ, URZ, URZ ;  /* 0x0000003f3f3ff290 */ /* 0x000ff0000fffe03f */
[----:B------:R1:W-:Y:S01]  /*23d10*/  STL.64 [R1+0xc0], R16 ;  /* 0x0000c01001007387 */ /* 0x0003e20000100a00 */
[----:B------:R2:W-:Y:S03]  /*23d20*/  STL.64 [R1+0xc8], R18 ;  /* 0x0000c81201007387 */ /* 0x0005e60000100a00 */
[----:B-1----:R-:W2:Y:S02]  /*23d30*/  LDL.LU.64 R16, [R1+0x1830] ;  /* 0x0018300001107983 */ /* 0x002ea40000300a00 */
        /* <DEDUP_REMOVED lines=10> */
[----:B------:R-:W2:Y:S11]  /*23de0*/  LDL.LU.64 R12, [R1+0x1810] ;  /* 0x00181000010c7983 */ /* 0x000eb60000300a00 */
[----:B------:R-:W-:Y:S09]  /*23df0*/  @!UPT UIADD3 URZ, URZ, URZ, URZ ;  /* 0x0000003f3f3ff290 */ /* 0x000ff2000fffe03f */
[----:B------:R-:W-:Y:S01]  /*23e00*/  STL.64 [R1+0xa0], R16 ;  /* 0x0000a01001007387 */ /* 0x000fe20000100a00 */
[----:B------:R1:W-:Y:S03]  /*23e10*/  STL.64 [R1+0xa8], R18 ;  /* 0x0000a81201007387 */ /* 0x0003e60000100a00 */
[----:B-1----:R-:W2:Y:S01]  /*23e20*/  LDL.LU.64 R18, [R1+0x1808] ;  /* 0x0018080001127983 */ /* 0x002ea20000300a00 */
[----:B------:R-:W2:Y:S02]  /*23e30*/  LDL.LU.64 R16, [R1+0x1800] ;  /* 0x0018000001107983 */ /* 0x000ea40000300a00 */
[C---:B--2---:R-:W-:Y:S01]  /*23e40*/  HMMA.1688.F32.TF32 R12, R4.reuse, R12, R16 ;  /* 0x0000000c040c723c */ /* 0x044fe20000081010 */
[----:B------:R-:W2:Y:S01]  /*23e50*/  LDL.LU.64 R18, [R1+0x17f8] ;  /* 0x0017f80001127983 */ /* 0x000ea20000300a00 */
[----:B------:R-:W2:Y:S11]  /*23e60*/  LDL.LU.64 R16, [R1+0x17f0] ;  /* 0x0017f00001107983 */ /* 0x000eb60000300a00 */
[----:B------:R-:W-:Y:S10]  /*23e70*/  @!UPT UIADD3 URZ, URZ, URZ, URZ ;  /* 0x0000003f3f3ff290 */ /* 0x000ff4000fffe03f */
[----:B------:R-:W-:Y:S01]  /*23e80*/  STL.64 [R1+0x90], R12 ;  /* 0x0000900c01007387 */ /* 0x000fe20000100a00 */
[----:B------:R1:W-:Y:S02]  /*23e90*/  STL [R1+0x98], R14 ;  /* 0x0000980e01007387 */ /* 0x0003e40000100800 */
[----:B------:R-:W-:Y:S02]  /*23ea0*/  IMAD.MOV.U32 R0, RZ, RZ, R15 ;  /* 0x000000ffff007224 */ /* 0x000fe400078e000f */
[----:B-1----:R-:W4:Y:S01]  /*23eb0*/  LDL.LU.64 R14, [R1+0x17e8] ;  /* 0x0017e800010e7983 */ /* 0x002f220000300a00 */
[----:B------:R-:W4:Y:S02]  /*23ec0*/  LDL.LU.64 R12, [R1+0x17e0] ;  /* 0x0017e000010c7983 */ /* 0x000f240000300a00 */
[----:B------:R1:W-:Y:S02]  /*23ed0*/  STL [R1+0x169c], R0 ;  /* 0x00169c0001007387 */ /* 0x0003e40000100800 */
[----:B------:R-:W2:Y:S01]  /*23ee0*/  LDL.LU.64 R10, [R1+0x17d8] ;  /* 0x0017d800010a7983 */ /* 0x000ea20000300a00 */
[C---:B----4-:R-:W-:Y:S01]  /*23ef0*/  HMMA.1688.F32.TF32 R12, R4.reuse, R8, R12 ;  /* 0x00000008040c723c */ /* 0x050fe2000008100c */
[----:B------:R-:W2:Y:S11]  /*23f00*/  LDL.LU.64 R8, [R1+0x17d0] ;  /* 0x0017d00001087983 */ /* 0x000eb60000300a00 */
[----:B------:R-:W-:Y:S11]  /*23f10*/  @!UPT UIADD3 URZ, URZ, URZ, URZ ;  /* 0x0000003f3f3ff290 */ /* 0x000ff6000fffe03f */
[----:B------:R-:W-:Y:S01]  /*23f20*/  @!UPT UIADD3 URZ, URZ, URZ, URZ ;  /* 0x0000003f3f3ff290 */ /* 0x000fe2000fffe03f */
[----:B------:R-:W-:Y:S01]  /*23f30*/  IMAD.MOV.U32 R3, RZ, RZ, R15 ;  /* 0x000000ffff037224 */ /* 0x000fe200078e000f */
[----:B------:R-:W-:Y:S01]  /*23f40*/  STL.64 [R1+0x80], R12 ;  /* 0x0000800c01007387 */ /* 0x000fe20000100a00 */
[----:B------:R-:W-:Y:S02]  /*23f50*/  STL [R1+0x88], R14 ;  /* 0x0000880e01007387 */ /* 0x000fe40000100800 */
[----:B------:R-:W-:Y:S01]  /*23f60*/  LDS R14, [R28+0x13200] ;  /* 0x013200001c0e7984 */ /* 0x000fe20000000800 */
[----:B------:R-:W-:Y:S04]  /*23f70*/  LDS R15, [R29+0x13200] ;  /* 0x013200001d0f7984 */ /* 0x000fe80000000800 */
[----:B------:R4:W-:Y:S01]  /*23f80*/  STL [R1+0x1734], R3 ;  /* 0x0017340301007387 */ /* 0x0009e20000100800 */
[----:B------:R-:W-:Y:S04]  /*23f90*/  LDS R12, [R28+0x12200] ;  /* 0x012200001c0c7984 */ /* 0x000fe80000000800 */
[----:B------:R-:W-:Y:S01]  /*23fa0*/  LDS R13, [R29+0x12200] ;  /* 0x012200001d0d7984 */ /* 0x000fe20000000800 */
[C---:B--2---:R-:W-:Y:S08]  /*23fb0*/  HMMA.1688.F32.TF32 R8, R4.reuse, R20, R8 ;  /* 0x000000140408723c */ /* 0x044ff00000081008 */
[----:B------:R-:W-:Y:S01]  /*23fc0*/  HMMA.1688.F32.TF32 R4, R4, R24, R16 ;  /* 0x000000180404723c */ /* 0x000fe20000081010 */
[----:B------:R-:W-:Y:S04]  /*23fd0*/  LDS R18, [R28+0x13300] ;  /* 0x013300001c127984 */ /* 0x000fe80000000800 */
[----:B------:R-:W-:Y:S04]  /*23fe0*/  LDS R19, [R29+0x13300] ;  /* 0x013300001d137984 */ /* 0x000fe80000000800 */
[----:B------:R-:W-:Y:S04]  /*23ff0*/  LDS R16, [R28+0x12300] ;  /* 0x012300001c107984 */ /* 0x000fe80000000800 */
[----:B------:R-:W-:Y:S04]  /*24000*/  LDS R17, [R29+0x12300] ;  /* 0x012300001d117984 */ /* 0x000fe80000000800 */
[----:B------:R-:W-:Y:S01]  /*24010*/  STL.64 [R1+0x70], R8 ;  /* 0x0000700801007387 */ /* 0x000fe20000100a00 */
[----:B------:R-:W-:Y:S06]  /*24020*/  STL [R1+0x7c], R11 ;  /* 0x00007c0b01007387 */ /* 0x000fec0000100800 */
[----:B------:R-:W-:-:S02]  /*24030*/  IMAD.MOV.U32 R25, RZ, RZ, R6 ;  /* 0x000000ffff197224 */ /* 0x000fc400078e0006 */
[----:B------:R-:W-:Y:S01]  /*24040*/  IMAD.MOV.U32 R24, RZ, RZ, R7 ;  /* 0x000000ffff187224 */ /* 0x000fe200078e0007 */
[----:B-----5:R-:W-:Y:S01]  /*24050*/  STL.64 [R1+0x1770], R22 ;  /* 0x0017701601007387 */ /* 0x020fe20000100a00 */
[----:B------:R-:W-:Y:S02]  /*24060*/  STL [R1+0x60], R4 ;  /* 0x0000600401007387 */ /* 0x000fe40000100800 */
[----:B---3--:R-:W-:Y:S02]  /*24070*/  STL.64 [R1+0x1750], R26 ;  /* 0x0017501a01007387 */ /* 0x008fe40000100a00 */
[----:B-1----:R-:W-:Y:S01]  /*24080*/  IMAD.MOV.U32 R0, RZ, RZ, R10 ;  /* 0x000000ffff007224 */ /* 0x002fe200078e000a */
[----:B------:R1:W-:Y:S04]  /*24090*/  STL.64 [R1+0x1748], R24 ;  /* 0x0017481801007387 */ /* 0x0003e80000100a00 */
[----:B------:R-:W-:Y:S04]  /*240a0*/  LDS R10, [R28+0x13100] ;  /* 0x013100001c0a7984 */ /* 0x000fe80000000800 */
[----:B------:R-:W2:Y:S04]  /*240b0*/  LDS R11, [R29+0x13100] ;  /* 0x013100001d0b7984 */ /* 0x000ea80000000800 */
[----:B------:R-:W-:Y:S04]  /*240c0*/  LDS R8, [R28+0x12100] ;  /* 0x012100001c087984 */ /* 0x000fe80000000800 */
[----:B------:R-:W3:Y:S01]  /*240d0*/  LDS R9, [R29+0x12100] ;  /* 0x012100001d097984 */ /* 0x000ee20000000800 */
[----:B----4-:R-:W-:-:S03]  /*240e0*/  IMAD.MOV.U32 R3, RZ, RZ, R5 ;  /* 0x000000ffff037224 */ /* 0x010fc600078e0005 */
[----:B------:R-:W-:Y:S04]  /*240f0*/  LDS R4, [R28+0x12000] ;  /* 0x012000001c047984 */ /* 0x000fe80000000800 */
[----:B------:R-:W-:Y:S01]  /*24100*/  LDS R6, [R28+0x13000] ;  /* 0x013000001c067984 */ /* 0x000fe20000000800 */
[----:B------:R-:W-:Y:S03]  /*24110*/  LDS R5, [R29+0x12000] ;  /* 0x012000001d057984 */ /* 0x000fe60000000800 */
[----:B------:R-:W4:Y:S04]  /*24120*/  LDS R7, [R29+0x13000] ;  /* 0x013000001d077984 */ /* 0x000f280000000800 */
[----:B-1----:R-:W5:Y:S01]  /*24130*/  LDL.LU R24, [R1+0x1f0] ;  /* 0x0001f00001187983 */ /* 0x002f620000300800 */
[----:B------:R-:W5:Y:S02]  /*24140*/  LDL.LU R25, [R1+0x1f4] ;  /* 0x0001f40001197983 */ /* 0x000f640000300800 */
[----:B------:R-:W2:Y:S02]  /*24150*/  LDL.LU R26, [R1+0x1f8] ;  /* 0x0001f800011a7983 */ /* 0x000ea40000300800 */
[----:B------:R-:W2:Y:S01]  /*24160*/  LDL.LU R27, [R1+0x1fc] ;  /* 0x0001fc00011b7983 */ /* 0x000ea20000300800 */
[----:B------:R-:W2:Y:S01]  /*24170*/  LDL.LU R20, [R1+0x210] ;  /* 0x0002100001147983 */ /* 0x000ea20000300800 */
[----:B------:R-:W2:Y:S02]  /*24180*/  LDL.LU R21, [R1+0x214] ;  /* 0x0002140001157983 */ /* 0x000ea40000300800 */
[----:B------:R-:W2:Y:S02]  /*24190*/  LDL.LU R22, [R1+0x218] ;  /* 0x0002180001167983 */ /* 0x000ea40000300800 */
[----:B------:R-:W2:Y:S02]  /*241a0*/  LDL.LU R23, [R1+0x21c] ;  /* 0x00021c0001177983 */ /* 0x000ea40000300800 */
[----:B--2---:R1:W-:Y:S01]  /*241b0*/  STL.64 [R1+0x1780], R22 ;  /* 0x0017801601007387 */ /* 0x0043e20000100a00 */
[----:B------:R-:W-:Y:S03]  /*241c0*/  STL.64 [R1+0x1778], R20 ;  /* 0x0017781401007387 */ /* 0x000fe60000100a00 */
[----:B-1----:R-:W2:Y:S04]  /*241d0*/  LDL R22, [R1+0x28] ;  /* 0x0000280001167983 */ /* 0x002ea80000100800 */
[----:B------:R-:W2:Y:S04]  /*241e0*/  LDL R23, [R1+0x2c] ;  /* 0x00002c0001177983 */ /* 0x000ea80000100800 */
[----:B--2---:R-:W-:Y:S01]  /*241f0*/  STL.64 [R1+0x1790], R22 ;  /* 0x0017901601007387 */ /* 0x004fe20000100a00 */
[----:B------:R1:W-:Y:S02]  /*24200*/  STL.64 [R1+0x1760], R26 ;  /* 0x0017601a01007387 */ /* 0x0003e40000100a00 */
[----:B-----5:R-:W-:Y:S01]  /*24210*/  STL.64 [R1+0x1758], R24 ;  /* 0x0017581801007387 */ /* 0x020fe20000100a00 */
[----:B-1----:R-:W2:Y:S04]  /*24220*/  LDL.64 R26, [R1+0x8] ;  /* 0x00000800011a7983 */ /* 0x002ea80000100a00 */
[----:B--2---:R1:W-:Y:S04]  /*24230*/  STL.64 [R1+0x1768], R26 ;  /* 0x0017681a01007387 */ /* 0x0043e80000100a00 */
[----:B-1----:R-:W2:Y:S04]  /*24240*/  LDL.LU.64 R26, [R1+0x18] ;  /* 0x00001800011a7983 */ /* 0x002ea80000300a00 */
[----:B--2---:R1:W-:Y:S01]  /*24250*/  STL.64 [R1+0x1788], R26 ;  /* 0x0017881a01007387 */ /* 0x0043e20000100a00 */
[----:B------:R-:W2:Y:S02]  /*24260*/  LDL.LU R24, [R1+0x220] ;  /* 0x0002200001187983 */ /* 0x000ea40000300800 */
[----:B------:R-:W2:Y:S01]  /*24270*/  LDL.LU R25, [R1+0x224] ;  /* 0x0002240001197983 */ /* 0x000ea20000300800 */
[----:B-1----:R-:W5:Y:S01]  /*24280*/  LDL.LU R26, [R1+0x228] ;  /* 0x00022800011a7983 */ /* 0x002f620000300800 */
[----:B------:R-:W5:Y:S03]  /*24290*/  LDL.LU R27, [R1+0x22c] ;  /* 0x00022c00011b7983 */ /* 0x000f660000300800 */
[----:B-----5:R-:W-:Y:S01]  /*242a0*/  STL.64 [R1+0x17a0], R26 ;  /* 0x0017a01a01007387 */ /* 0x020fe20000100a00 */
[----:B--2---:R-:W-:Y:S02]  /*242b0*/  STL.64 [R1+0x1798], R24 ;  /* 0x0017981801007387 */ /* 0x004fe40000100a00 */
[----:B------:R-:W2:Y:S02]  /*242c0*/  LDL.LU R20, [R1+0x230] ;  /* 0x0002300001147983 */ /* 0x000ea40000300800 */
[----:B------:R-:W2:Y:S01]  /*242d0*/  LDL.LU R21, [R1+0x234] ;  /* 0x0002340001157983 */ /* 0x000ea20000300800 */
[----:B------:R-:W5:Y:S01]  /*242e0*/  LDL.LU R22, [R1+0x238] ;  /* 0x0002380001167983 */ /* 0x000f620000300800 */
[----:B------:R-:W5:Y:S03]  /*242f0*/  LDL.LU R23, [R1+0x23c] ;  /* 0x00023c0001177983 */ /* 0x000f660000300800 */
[----:B-----5:R-:W-:Y:S01]  /*24300*/  STL.64 [R1+0x17b0], R22 ;  /* 0x0017b01601007387 */ /* 0x020fe20000100a00 */
[----:B--2---:R1:W-:Y:S03]  /*24310*/  STL.64 [R1+0x17a8], R20 ;  /* 0x0017a81401007387 */ /* 0x0043e60000100a00 */
[----:B-1----:R-:W2:Y:S01]  /*24320*/  LDL.LU R20, [R1+0x240] ;  /* 0x0002400001147983 */ /* 0x002ea20000300800 */
[----:B------:R-:W2:Y:S02]  /*24330*/  LDL.LU R21, [R1+0x244] ;  /* 0x0002440001157983 */ /* 0x000ea40000300800 */
[----:B------:R-:W5:Y:S02]  /*24340*/  LDL.LU R22, [R1+0x248] ;  /* 0x0002480001167983 */ /* 0x000f640000300800 */
[----:B------:R-:W5:Y:S02]  /*24350*/  LDL.LU R23, [R1+0x24c] ;  /* 0x00024c0001177983 */ /* 0x000f640000300800 */
[----:B-----5:R1:W-:Y:S01]  /*24360*/  STL.64 [R1+0x17c0], R22 ;  /* 0x0017c01601007387 */ /* 0x0203e20000100a00 */
[----:B--2---:R-:W-:Y:S02]  /*24370*/  STL.64 [R1+0x17b8], R20 ;  /* 0x0017b81401007387 */ /* 0x004fe40000100a00 */
[----:B------:R-:W2:Y:S01]  /*24380*/  LDL.64 R26, [R1+0x48] ;  /* 0x00004800011a7983 */ /* 0x000ea20000100a00 */
[----:B-1----:R-:W4:Y:S01]  /*24390*/  LDL.64 R22, [R1+0x58] ;  /* 0x0000580001167983 */ /* 0x002f220000100a00 */
[----:B------:R-:W-:Y:S02]  /*243a0*/  STL.64 [R1+0x1740], R10 ;  /* 0x0017400a01007387 */ /* 0x000fe40000100a00 */
[----:B---3--:R1:W-:Y:S02]  /*243b0*/  STL.64 [R1+0x1738], R8 ;  /* 0x0017380801007387 */ /* 0x0083e40000100a00 */
[----:B-1----:R-:W3:Y:S01]  /*243c0*/  LDL.LU R8, [R1+0x1e0] ;  /* 0x0001e00001087983 */ /* 0x002ee20000300800 */
[----:B------:R-:W3:Y:S02]  /*243d0*/  LDL.LU R9, [R1+0x1e4] ;  /* 0x0001e40001097983 */ /* 0x000ee40000300800 */
[----:B------:R-:W3:Y:S02]  /*243e0*/  LDL.LU R10, [R1+0x1e8] ;  /* 0x0001e800010a7983 */ /* 0x000ee40000300800 */
[----:B------:R-:W-:-:S02]  /*243f0*/  IMAD.MOV.U32 R11, RZ, RZ, R2 ;  /* 0x000000ffff0b7224 */ /* 0x000fc400078e0002 */
[----:B------:R-:W5:Y:S01]  /*24400*/  LDL.LU R2, [R1+0x17c8] ;  /* 0x0017c80001027983 */ /* 0x000f620000300800 */
[----:B------:R1:W-:Y:S02]  /*24410*/  STL.64 [R1+0x16a8], R14 ;  /* 0x0016a80e01007387 */ /* 0x0003e40000100a00 */
[----:B------:R-:W-:Y:S01]  /*24420*/  STL.64 [R1+0x16a0], R12 ;  /* 0x0016a00c01007387 */ /* 0x000fe20000100a00 */
[----:B-1----:R-:W2:Y:S04]  /*24430*/  LDL R14, [R1+0x38] ;  /* 0x00003800010e7983 */ /* 0x002ea80000100800 */
[----:B------:R-:W2:Y:S01]  /*24440*/  LDL R15, [R1+0x3c] ;  /* 0x00003c00010f7983 */ /* 0x000ea20000100800 */
[----:B------:R-:W-:Y:S02]  /*24450*/  STL.64 [R1+0x1628], R18 ;  /* 0x0016281201007387 */ /* 0x000fe40000100a00 */
[----:B------:R1:W-:Y:S02]  /*24460*/  STL.64 [R1+0x1620], R16 ;  /* 0x0016201001007387 */ /* 0x0003e40000100a00 */
[----:B-1----:R-:W4:Y:S01]  /*24470*/  LDL.LU R16, [R1+0x250] ;  /* 0x0002500001107983 */ /* 0x002f220000300800 */
[----:B------:R-:W4:Y:S02]  /*24480*/  LDL.LU R17, [R1+0x254] ;  /* 0x0002540001117983 */ /* 0x000f240000300800 */
[----:B------:R-:W4:Y:S02]  /*24490*/  LDL.LU R18, [R1+0x258] ;  /* 0x0002580001127983 */ /* 0x000f240000300800 */
[----:B------:R-:W4:Y:S02]  /*244a0*/  LDL.LU R19, [R1+0x25c] ;  /* 0x00025c0001137983 */ /* 0x000f240000300800 */
[C---:B----4-:R-:W-:Y:S11]  /*244b0*/  HMMA.1688.F32.TF32 R16, R4.reuse, R22, R16 ;  /* 0x000000160410723c */ /* 0x050ff60000081010 */
[----:B------:R-:W-:Y:S11]  /*244c0*/  @!UPT UIADD3 URZ, URZ, URZ, URZ ;  /* 0x0000003f3f3ff290 */ /* 0x000ff6000fffe03f */
[----:B------:R-:W-:Y:S01]  /*244d0*/  @!UPT UIADD3 URZ, URZ, URZ, URZ ;  /* 0x0000003f3f3ff290 */ /* 0x000fe2000fffe03f */
[----:B------:R1:W-:Y:S01]  /*244e0*/  STL.64 [R1+0x350], R16 ;  /* 0x0003501001007387 */ /* 0x0003e20000100a00 */
[----:B------:R-:W-:Y:S02]  /*244f0*/  STL.64 [R1+0x358], R18 ;  /* 0x0003581201007387 */ /* 0x000fe40000100a00 */
[----:B-1----:R-:W-:Y:S02]  /*24500*/  IMAD.MOV.U32 R17, RZ, RZ, R22 ;  /* 0x000000ffff117224 */ /* 0x002fe400078e0016 */
[----:B------:R-:W-:Y:S02]  /*24510*/  IMAD.MOV.U32 R16, RZ, RZ, R23 ;  /* 0x000000ffff107224 */ /* 0x000fe400078e0017 */
[----:B------:R-:W2:Y:S01]  /*24520*/  LDL.LU.64 R22, [R1+0x17c0] ;  /* 0x0017c00001167983 */ /* 0x000ea20000300a00 */
[----:B------:R-:W2:Y:S02]  /*24530*/  LDL.LU.64 R20, [R1+0x17b8] ;  /* 0x0017b80001147983 */ /* 0x000ea40000300a00 */
[C---:B--2---:R-:W-:Y:S11]  /*24540*/  HMMA.1688.F32.TF32 R20, R4.reuse, R26, R20 ;  /* 0x0000001a0414723c */ /* 0x044ff60000081014 */
[----:B------:R-:W-:Y:S11]  /*24550*/  @!UPT UIADD3 URZ, URZ, URZ, URZ ;  /* 0x0000003f3f3ff290 */ /* 0x000ff6000fffe03f */
[----:B------:R-:W-:Y:S01]  /*24560*/  @!UPT UIADD3 URZ, URZ, URZ, URZ ;  /* 0x0000003f3f3ff290 */ /* 0x000fe2000fffe03f */
[----:B------:R-:W-:Y:S01]  /*24570*/  STL.64 [R1+0x340], R20 ;  /* 0x0003401401007387 */ /* 0x000fe20000100a00 */
[----:B------:R1:W-:Y:S03]  /*24580*/  STL.64 [R1+0x348], R22 ;  /* 0x0003481601007387 */ /* 0x0003e60000100a00 */
[----:B-1----:R-:W2:Y:S01]  /*24590*/  LDL.LU.64 R22, [R1+0x17b0] ;  /* 0x0017b00001167983 */ /* 0x002ea20000300a00 */
[----:B------:R-:W2:Y:S02]  /*245a0*/  LDL.LU.64 R20, [R1+0x17a8] ;  /* 0x0017a80001147983 */ /* 0x000ea40000300a00 */
[----:B------:R-:W-:Y:S02]  /*245b0*/  IMAD.MOV.U32 R19, RZ, RZ, R26 ;  /* 0x000000ffff137224 */ /* 0x000fe400078e001a */
[----:B------:R-:W-:Y:S02]  /*245c0*/  IMAD.MOV.U32 R18, RZ, RZ, R27 ;  /* 0x000000ffff127224 */ /* 0x000fe400078e001b */
[----:B------:R-:W4:Y:S01]  /*245d0*/  LDL.LU.64 R26, [R1+0x17a0] ;  /* 0x0017a000011a7983 */ /* 0x000f220000300a00 */
[----:B------:R-:W4:Y:S01]  /*245e0*/  LDL.LU.64 R24, [R1+0x1798] ;  /* 0x0017980001187983 */ /* 0x000f220000300a00 */
[C---:B--2---:R-:W-:Y:S11]  /*245f0*/  HMMA.1688.F32.TF32 R20, R4.reuse, R14, R20 ;  /* 0x0000000e0414723c */ /* 0x044ff60000081014 */
[----:B------:R-:W-:Y:S11]  /*24600*/  @!UPT UIADD3 URZ, URZ, URZ, URZ ;  /* 0x0000003f3f3ff290 */ /* 0x000ff6000fffe03f */
[----:B------:R-:W-:Y:S01]  /*24610*/  @!UPT UIADD3 URZ, URZ, URZ, URZ ;  /* 0x0000003f3f3ff290 */ /* 0x000fe2000fffe03f */
[----:B------:R-:W-:Y:S01]  /*24620*/  STL.64 [R1+0x330], R20 ;  /* 0x0003301401007387 */ /* 0x000fe20000100a00 */
[----:B------:R1:W-:Y:S03]  /*24630*/  STL.64 [R1+0x338], R22 ;  /* 0x0003381601007387 */ /* 0x0003e60000100a00 */
[----:B-1----:R-:W4:Y:S01]  /*24640*/  LDL.LU.64 R22, [R1+0x1790] ;  /* 0x0017900001167983 */ /* 0x002f220000300a00 */
[----:B------:R1:W-:Y:S02]  /*24650*/  STL.64 [R1+0x1708], R14 ;  /* 0x0017080e01007387 */ /* 0x0003e40000100a00 */
[----:B------:R-:W2:Y:S02]  /*24660*/  LDL.LU R12, [R1+0x200] ;  /* 0x00020000010c7983 */ /* 0x000ea40000300800 */
[----:B------:R-:W2:Y:S01]  /*24670*/  LDL.LU R13, [R1+0x204] ;  /* 0x00020400010d7983 */ /* 0x000ea20000300800 */
[----:B-1----:R-:W2:Y:S01]  /*24680*/  LDL.LU R14, [R1+0x208] ;  /* 0x00020800010e7983 */ /* 0x002ea20000300800 */
[C---:B----4-:R-:W-:Y:S03]  /*24690*/  HMMA.1688.F32.TF32 R20, R4.reuse, R22, R24 ;  /* 0x000000160414723c */ /* 0x050fe60000081018 */
[----:B------:R-:W4:Y:S11]  /*246a0*/  LDL.LU.64 R26, [R1+0x1788] ;  /* 0x00178800011a7983 */ /* 0x000f360000300a00 */
[----:B------:R-:W-:Y:S09]  /*246b0*/  @!UPT UIADD3 URZ, URZ, URZ, URZ ;  /* 0x0000003f3f3ff290 */ /* 0x000ff2000fffe03f */
[----:B------:R-:W-:Y:S01]  /*246c0*/  STL.64 [R1+0x320], R20 ;  /* 0x0003201401007387 */ /* 0x000fe20000100a00 */
[----:B------:R1:W-:Y:S03]  /*246d0*/  STL.64 [R1+0x328], R22 ;  /* 0x0003281601007387 */ /* 0x0003e60000100a00 */
[----:B-1----:R-:W4:Y:S01]  /*246e0*/  LDL.LU.64 R22, [R1+0x1780] ;  /* 0x0017800001167983 */ /* 0x002f220000300a00 */
[----:B------:R-:W4:Y:S02]  /*246f0*/  LDL.LU.64 R20, [R1+0x1778] ;  /* 0x0017780001147983 */ /* 0x000f240000300a00 */
[----:B----4-:R-:W-:Y:S11]  /*24700*/  HMMA.1688.F32.TF32 R20, R4, R26, R20 ;  /* 0x0000001a0414723c */ /* 0x010ff60000081014 */
[----:B------:R-:W-:Y:S11]  /*24710*/  @!UPT UIADD3 URZ, URZ, URZ, URZ ;  /* 0x0000003f3f3ff290 */ /* 0x000ff6000fffe03f */
[----:B------:R-:W-:Y:S01]  /*24720*/  @!UPT UIADD3 URZ, URZ, URZ, URZ ;  /* 0x0000003f3f3ff290 */ /* 0x000fe2000fffe03f */
[----:B------:R1:W-:Y:S01]  /*24730*/  STL.64 [R1+0x310], R20 ;  /* 0x0003101401007387 */ /* 0x0003e20000100a00 */
[----:B------:R4:W-:Y:S02]  /*24740*/  STL.64 [R1+0x318], R22 ;  /* 0x0003181601007387 */ /* 0x0009e40000100a00 */
[----:B-1----:R-:W-:Y:S01]  /*24750*/  IMAD.MOV.U32 R21, RZ, RZ, R26 ;  /* 0x000000ffff157224 */ /* 0x002fe200078e001a */
[----:B----4-:R-:W4:Y:S01]  /*24760*/  LDL.LU.64 R22, [R1+0x1770] ;  /* 0x0017700001167983 */ /* 0x010f220000300a00 */
[----:B------:R-:W-:Y:S02]  /*24770*/  IMAD.MOV.U32 R20, RZ, RZ, R27 ;  /* 0x000000ffff147224 */ /* 0x000fe400078e001b */
[----:B------:R-:W2:Y:S02]  /*24780*/  LDL.LU.64 R26, [R1+0x1768] ;  /* 0x00176800011a7983 */ /* 0x000ea40000300a00 */
[----:B-----5:R-:W-:-:S07]  /*24790*/  IMAD.MOV.U32 R15, RZ, RZ, R2 ;  /* 0x000000ffff0f7224 */ /* 0x020fce00078e0002 */
[C---:B--2---:R-:W-:Y:S11]  /*247a0*/  HMMA.1688.F32.TF32 R12, R4.reuse, R26, R12 ;  /* 0x0000001a040c723c */ /* 0x044ff6000008100c */
[----:B------:R-:W-:Y:S11]  /*247b0*/  @!UPT UIADD3 URZ, URZ, URZ, URZ ;  /* 0x0000003f3f3ff290 */ /* 0x000ff6000fffe03f */
[----:B------:R-:W-:Y:S01]  /*247c0*/  @!UPT UIADD3 URZ, URZ, URZ, URZ ;  /* 0x0000003f3f3ff290 */ /* 0x000fe2000fffe03f */
[----:B------:R1:W-:Y:S01]  /*247d0*/  STL.64 [R1+0x300], R12 ;  /* 0x0003000c01007387 */ /* 0x0003e20000100a00 */
[----:B------:R-:W-:Y:S02]  /*247e0*/  STL.64 [R1+0x308], R14 ;  /* 0x0003080e01007387 */ /* 0x000fe40000100a00 */
[----:B-1----:R-:W-:Y:S02]  /*247f0*/  IMAD.MOV.U32 R13, RZ, RZ, R26 ;  /* 0x000000ffff0d7224 */ /* 0x002fe400078e001a */
[----:B------:R-:W-:Y:S02]  /*24800*/  IMAD.MOV.U32 R12, RZ, RZ, R27 ;  /* 0x000000ffff0c7224 */ /* 0x000fe400078e001b */
[----:B------:R-:W4:Y:S01]  /*24810*/  LDL.LU.64 R26, [R1+0x1760] ;  /* 0x00176000011a7983 */ /* 0x000f220000300a00 */
[----:B------:R-:W4:Y:S02]  /*24820*/  LDL.LU.64 R24, [R1+0x1758] ;  /* 0x0017580001187983 */ /* 0x000f240000300a00 */
[----:B----4-:R-:W-:Y:S11]  /*24830*/  HMMA.1688.F32.TF32 R24, R4, R22, R24 ;  /* 0x000000160418723c */ /* 0x010ff60000081018 */
[----:B------:R-:W-:Y:S11]  /*24840*/  @!UPT UIADD3 URZ, URZ, URZ, URZ ;  /* 0x0000003f3f3ff290 */ /* 0x000ff6000fffe03f */
[----:B------:R-:W-:Y:S01]  /*24850*/  @!UPT UIADD3 URZ, URZ, URZ, URZ ;  /* 0x0000003f3f3ff290 */ /* 0x000fe2000fffe03f */
[----:B------:R-:W-:Y:S01]  /*24860*/  STL.64 [R1+0x2f0], R24 ;  /* 0x0002f01801007387 */ /* 0x000fe20000100a00 */
[----:B------:R1:W-:Y:S03]  /*24870*/  STL.64 [R1+0x2f8], R26 ;  /* 0x0002f81a01007387 */ /* 0x0003e60000100a00 */
[----:B-1----:R-:W3:Y:S01]  /*24880*/  LDL.LU.64 R26, [R1+0x1750] ;  /* 0x00175000011a7983 */ /* 0x002ee20000300a00 */
[----:B------:R-:W2:Y:S02]  /*24890*/  LDL.LU.64 R24, [R1+0x1748] ;  /* 0x0017480001187983 */ /* 0x000ea40000300a00 */
[----:B------:R1:W-:Y:S02]  /*248a0*/  STL.64 [R1+0x16c0], R22 ;  /* 0x0016c01601007387 */ /* 0x0003e40000100a00 */
[----:B------:R-:W-:Y:S02]  /*248b0*/  IMAD.MOV.U32 R14, RZ, RZ, R19 ;  /* 0x000000ffff0e7224 */ /* 0x000fe400078e0013 */
[----:B------:R-:W-:-:S02]  /*248c0*/  IMAD.MOV.U32 R15, RZ, RZ, R18 ;  /* 0x000000ffff0f7224 */ /* 0x000fc400078e0012 */
[----:B-1----:R-:W-:Y:S02]  /*248d0*/  IMAD.MOV.U32 R23, RZ, RZ, R16 ;  /* 0x000000ffff177224 */ /* 0x002fe400078e0010 */
[----:B------:R-:W-:Y:S01]  /*248e0*/  IMAD.MOV.U32 R22, RZ, RZ, R17 ;  /* 0x000000ffff167224 */ /* 0x000fe200078e0011 */
[----:B---3--:R-:W-:Y:S01]  /*248f0*/  HMMA.1688.F32.TF32 R4, R4, R26, R8 ;  /* 0x0000001a0404723c */ /* 0x008fe20000081008 */
[----:B------:R-:W3:Y:S01]  /*24900*/  LDL.LU.64 R10, [R1+0x1740] ;  /* 0x00174000010a7983 */ /* 0x000ee20000300a00 */
[----:B------:R-:W3:Y:S11]  /*24910*/  LDL.LU.64 R8, [R1+0x1738] ;  /* 0x0017380001087983 */ /* 0x000ef60000300a00 */
[----:B------:R-:W-:Y:S10]  /*24920*/  @!UPT UIADD3 URZ, URZ, URZ, URZ ;  /* 0x0000003f3f3ff290 */ /* 0x000ff4000fffe03f */
[----:B------:R1:W-:Y:S01]  /*24930*/  STL.64 [R1+0x200], R4 ;  /* 0x0002000401007387 */ /* 0x0003e20000100a00 */
[----:B------:R4:W-:Y:S02]  /*24940*/  STL [R1+0x208], R6 ;  /* 0x0002080601007387 */ /* 0x0009e40000100800 */
[----:B------:R-:W-:Y:S01]  /*24950*/  STL.64 [R1+0x16e8], R26 ;  /* 0x0016e81a01007387 */ /* 0x000fe20000100a00 */
[----:B-1----:R-:W5:Y:S01]  /*24960*/  LDL.LU R4, [R1+0x60] ;  /* 0x0000600001047983 */ /* 0x002f620000300800 */
[----:B------:R-:W-:Y:S02]  /*24970*/  IMAD.MOV.U32 R5, RZ, RZ, R3 ;  /* 0x000000ffff057224 */ /* 0x000fe400078e0003 */
[----:B------:R-:W3:Y:S02]  /*24980*/  LDL.LU R3, [R1+0x1734] ;  /* 0x0017340001037983 */ /* 0x000ee40000300800 */
[----:B------:R-:W-:Y:S01]  /*24990*/  STL.64 [R1+0x1728], R14 ;  /* 0x0017280e01007387 */ /* 0x000fe20000100a00 */
[----:B------:R1:W-:Y:S01]  /*249a0*/  STL.64 [R1+0x1720], R12 ;  /* 0x0017200c01007387 */ /* 0x0003e20000100a00 */
[----:B------:R-:W-:-:S02]  /*249b0*/  IMAD.MOV.U32 R2, RZ, RZ, R7 ;  /* 0x000000ffff027224 */ /* 0x000fc400078e0007 */
[----:B--2---:R-:W-:Y:S02]  /*249c0*/  IMAD.MOV.U32 R7, RZ, RZ, R24 ;  /* 0x000000ffff077224 */ /* 0x004fe400078e0018 */
[----:B----4-:R-:W-:Y:S01]  /*249d0*/  IMAD.MOV.U32 R6, RZ, RZ, R25 ;  /* 0x000000ffff067224 */ /* 0x010fe200078e0019 */
[----:B-1----:R-:W2:Y:S01]  /*249e0*/  LDL.LU R12, [R1+0x1d0] ;  /* 0x0001d000010c7983 */ /* 0x002ea20000300800 */
[----:B------:R-:W2:Y:S02]  /*249f0*/  LDL.LU R13, [R1+0x1d4] ;  /* 0x0001d400010d7983 */ /* 0x000ea40000300800 */
[----:B------:R-:W2:Y:S02]  /*24a00*/  LDL.LU R14, [R1+0x1d8] ;  /* 0x0001d800010e7983 */ /* 0x000ea40000300800 */
[----:B------:R-:W2:Y:S01]  /*24a10*/  LDL.LU R15, [R1+0x1dc] ;  /* 0x0001dc00010f7983 */ /* 0x000ea20000300800 */
[----:B------:R-:W4:Y:S01]  /*24a20*/  LDL.LU R16, [R1+0x190] ;  /* 0x0001900001107983 */ /* 0x000f220000300800 */
[----:B------:R-:W4:Y:S02]  /*24a30*/  LDL.LU R17, [R1+0x194] ;  /* 0x0001940001117983 */ /* 0x000f240000300800 */
[----:B------:R-:W2:Y:S02]  /*24a40*/  LDL.LU R18, [R1+0x198] ;  /* 0x0001980001127983 */ /* 0x000ea40000300800 */
[----:B------:R-:W2:Y:S01]  /*24a50*/  LDL.LU R19, [R1+0x19c] ;  /* 0x00019c0001137983 */ /* 0x000ea20000300800 */
[----:B------:R-:W2:Y:S01]  /*24a60*/  LDL.LU R24, [R1+0x1a0] ;  /* 0x0001a00001187983 */ /* 0x000ea20000300800 */
[----:B------:R-:W2:Y:S02]  /*24a70*/  LDL.LU R25, [R1+0x1a4] ;  /* 0x0001a40001197983 */ /* 0x000ea40000300800 */
[----:B------:R-:W2:Y:S02]  /*24a80*/  LDL.LU R26, [R1+0x1a8] ;  /* 0x0001a800011a7983 */ /* 0x000ea40000300800 */
[----:B------:R-:W2:Y:S02]  /*24a90*/  LDL.LU R27, [R1+0x1ac] ;  /* 0x0001ac00011b7983 */ /* 0x000ea40000300800 */
        /* <DEDUP_REMOVED lines=11> */
[----:B------:R-:W2:Y:S01]  /*24b50*/  LDL.LU R27, [R1+0x1cc] ;  /* 0x0001cc00011b7983 */ /* 0x000ea20000300800 */
[----:B------:R1:W-:Y:S01]  /*24b60*/  STL.64 [R1+0x16e0], R18 ;  /* 0x0016e01201007387 */ /* 0x0003e20000100a00 */
[----:B----4-:R-:W-:Y:S03]  /*24b70*/  STL.64 [R1+0x16d8], R16 ;  /* 0x0016d81001007387 */ /* 0x010fe60000100a00 */
[----:B-1----:R-:W4:Y:S01]  /*24b80*/  LDL.LU.64 R18, [R1+0x28] ;  /* 0x0000280001127983 */ /* 0x002f220000300a00 */
[----:B------:R-:W-:Y:S02]  /*24b90*/  STL.64 [R1+0x1598], R6 ;  /* 0x0015980601007387 */ /* 0x000fe40000100a00 */
[----:B-----5:R1:W-:Y:S02]  /*24ba0*/  STL.64 [R1+0x1590], R4 ;  /* 0x0015900401007387 */ /* 0x0203e40000100a00 */
[----:B-1----:R-:W5:Y:S01]  /*24bb0*/  LDL.LU R4, [R1+0x80] ;  /* 0x0000800001047983 */ /* 0x002f620000300800 */
[----:B------:R-:W5:Y:S02]  /*24bc0*/  LDL.LU R5, [R1+0x84] ;  /* 0x0000840001057983 */ /* 0x000f640000300800 */
[----:B------:R-:W2:Y:S02]  /*24bd0*/  LDL.LU R6, [R1+0x88] ;  /* 0x0000880001067983 */ /* 0x000ea40000300800 */
[----:B---3--:R-:W-:-:S02]  /*24be0*/  IMAD.MOV.U32 R7, RZ, RZ, R3 ;  /* 0x000000ffff077224 */ /* 0x008fc400078e0003 */
[----:B------:R-:W3:Y:S04]  /*24bf0*/  LDL.LU R3, [R1+0x1730] ;  /* 0x0017300001037983 */ /* 0x000ee80000300800 */
[----:B--2---:R1:W-:Y:S01]  /*24c00*/  STL.64 [R1+0x15a8], R6 ;  /* 0x0015a80601007387 */ /* 0x0043e20000100a00 */
[----:B-----5:R-:W-:Y:S02]  /*24c10*/  STL.64 [R1+0x15a0], R4 ;  /* 0x0015a00401007387 */ /* 0x020fe40000100a00 */
[----:B-1----:R-:W-:Y:S02]  /*24c20*/  IMAD.MOV.U32 R6, RZ, RZ, R21 ;  /* 0x000000ffff067224 */ /* 0x002fe400078e0015 */
[----:B------:R-:W-:Y:S02]  /*24c30*/  IMAD.MOV.U32 R7, RZ, RZ, R20 ;  /* 0x000000ffff077224 */ /* 0x000fe400078e0014 */
[C---:B------:R-:W-:Y:S01]  /*24c40*/  HMMA.1688.F32.TF32 R20, R8.reuse, R22, R12 ;  /* 0x000000160814723c */ /* 0x040fe2000008100c */
[----:B------:R-:W2:Y:S01]  /*24c50*/  LDL.LU.64 R14, [R1+0x1728] ;  /* 0x00172800010e7983 */ /* 0x000ea20000300a00 */
[----:B------:R-:W5:Y:S11]  /*24c60*/  LDL.LU.64 R12, [R1+0x1720] ;  /* 0x00172000010c7983 */ /* 0x000f760000300a00 */
[----:B------:R-:W-:Y:S10]  /*24c70*/  @!UPT UIADD3 URZ, URZ, URZ, URZ ;  /* 0x0000003f3f3ff290 */ /* 0x000ff4000fffe03f */
[----:B------:R-:W-:Y:S01]  /*24c80*/  STL.64 [R1+0x2e0], R20 ;  /* 0x0002e01401007387 */ /* 0x000fe20000100a00 */
[----:B------:R5:W-:Y:S02]  /*24c90*/  STL.64 [R1+0x2e8], R22 ;  /* 0x0002e81601007387 */ /* 0x000be40000100a00 */
[----:B-----5:R-:W-:Y:S02]  /*24ca0*/  IMAD.MOV.U32 R22, RZ, RZ, R13 ;  /* 0x000000ffff167224 */ /* 0x020fe400078e000d */
[----:B------:R-:W-:Y:S02]  /*24cb0*/  IMAD.MOV.U32 R23, RZ, RZ, R12 ;  /* 0x000000ffff177224 */ /* 0x000fe400078e000c */
        /* <DEDUP_REMOVED lines=8> */
[----:B------:R-:W4:Y:S01]  /*24d40*/  LDL.LU.64 R26, [R1+0x1700] ;  /* 0x00170000011a7983 */ /* 0x000f220000300a00 */
[----:B------:R-:W4:Y:S11]  /*24d50*/  LDL.LU.64 R24, [R1+0x16f8] ;  /* 0x0016f80001187983 */ /* 0x000f360000300a00 */
[----:B------:R-:W-:Y:S09]  /*24d60*/  @!UPT UIADD3 URZ, URZ, URZ, URZ ;  /* 0x0000003f3f3ff290 */ /* 0x000ff2000fffe03f */
[----:B------:R1:W-:Y:S01]  /*24d70*/  STL.64 [R1+0x2c0], R12 ;  /* 0x0002c00c01007387 */ /* 0x0003e20000100a00 */
[----:B------:R2:W-:Y:S03]  /*24d80*/  STL.64 [R1+0x2c8], R14 ;  /* 0x0002c80e01007387 */ /* 0x0005e60000100a00 */
[----:B-1----:R-:W5:Y:S01]  /*24d90*/  LDL.LU R12, [R1+0x160] ;  /* 0x00016000010c7983 */ /* 0x002f620000300800 */
[----:B------:R-:W5:Y:S02]  /*24da0*/  LDL.LU R13, [R1+0x164] ;  /* 0x00016400010d7983 */ /* 0x000f640000300800 */
[----:B--2---:R-:W2:Y:S02]  /*24db0*/  LDL.LU R14, [R1+0x168] ;  /* 0x00016800010e7983 */ /* 0x004ea40000300800 */
[----:B---3--:R-:W-:Y:S02]  /*24dc0*/  IMAD.MOV.U32 R15, RZ, RZ, R3 ;  /* 0x000000ffff0f7224 */ /* 0x008fe400078e0003 */
[----:B------:R-:W3:Y:S04]  /*24dd0*/  LDL.LU R3, [R1+0x16f0] ;  /* 0x0016f00001037983 */ /* 0x000ee80000300800 */
[----:B--2---:R-:W-:Y:S01]  /*24de0*/  STL.64 [R1+0x16b8], R14 ;  /* 0x0016b80e01007387 */ /* 0x004fe20000100a00 */
[----:B-----5:R1:W-:Y:S03]  /*24df0*/  STL.64 [R1+0x16b0], R12 ;  /* 0x0016b00c01007387 */ /* 0x0203e60000100a00 */
[----:B-1----:R-:W2:Y:S01]  /*24e00*/  LDL.LU R12, [R1+0x170] ;  /* 0x00017000010c7983 */ /* 0x002ea20000300800 */
[----:B------:R-:W2:Y:S02]  /*24e10*/  LDL.LU R13, [R1+0x174] ;  /* 0x00017400010d7983 */ /* 0x000ea40000300800 */
[----:B------:R-:W5:Y:S02]  /*24e20*/  LDL.LU R14, [R1+0x178] ;  /* 0x00017800010e7983 */ /* 0x000f640000300800 */
[----:B------:R-:W5:Y:S01]  /*24e30*/  LDL.LU R15, [R1+0x17c] ;  /* 0x00017c00010f7983 */ /* 0x000f620000300800 */
[C---:B----4-:R-:W-:Y:S01]  /*24e40*/  HMMA.1688.F32.TF32 R24, R8.reuse, R18, R24 ;  /* 0x000000120818723c */ /* 0x050fe20000081018 */
[----:B-----5:R-:W-:Y:S01]  /*24e50*/  STL.64 [R1+0x16d0], R14 ;  /* 0x0016d00e01007387 */ /* 0x020fe20000100a00 */
[----:B--2---:R1:W-:Y:S03]  /*24e60*/  STL.64 [R1+0x16c8], R12 ;  /* 0x0016c80c01007387 */ /* 0x0043e60000100a00 */
[----:B-1----:R-:W2:Y:S01]  /*24e70*/  LDL.LU R12, [R1+0x180] ;  /* 0x00018000010c7983 */ /* 0x002ea20000300800 */
[----:B------:R-:W2:Y:S02]  /*24e80*/  LDL.LU R13, [R1+0x184] ;  /* 0x00018400010d7983 */ /* 0x000ea40000300800 */
[----:B------:R-:W2:Y:S11]  /*24e90*/  LDL.LU R14, [R1+0x188] ;  /* 0x00018800010e7983 */ /* 0x000eb60000300800 */
[----:B------:R-:W-:Y:S04]  /*24ea0*/  @!UPT UIADD3 URZ, URZ, URZ, URZ ;  /* 0x0000003f3f3ff290 */ /* 0x000fe8000fffe03f */
[----:B------:R1:W-:Y:S02]  /*24eb0*/  STL.64 [R1+0x2b0], R24 ;  /* 0x0002b01801007387 */ /* 0x0003e40000100a00 */
[----:B---3--:R-:W-:Y:S01]  /*24ec0*/  IMAD.MOV.U32 R15, RZ, RZ, R3 ;  /* 0x000000ffff0f7224 */ /* 0x008fe200078e0003 */
[----:B------:R3:W-:Y:S01]  /*24ed0*/  STL.64 [R1+0x2b8], R26 ;  /* 0x0002b81a01007387 */ /* 0x0007e20000100a00 */
[----:B------:R-:W-:Y:S02]  /*24ee0*/  IMAD.MOV.U32 R3, RZ, RZ, R19 ;  /* 0x000000ffff037224 */ /* 0x000fe400078e0013 */
[----:B-1----:R-:W-:Y:S01]  /*24ef0*/  IMAD.MOV.U32 R24, RZ, RZ, R18 ;  /* 0x000000ffff187224 */ /* 0x002fe200078e0012 */
[----:B---3--:R-:W3:Y:S01]  /*24f00*/  LDL.LU.64 R26, [R1+0x16e8] ;  /* 0x0016e800011a7983 */ /* 0x008ee20000300a00 */
[----:B------:R-:W4:Y:S02]  /*24f10*/  LDL.LU.64 R18, [R1+0x16e0] ;  /* 0x0016e00001127983 */ /* 0x000f240000300a00 */
[----:B------:R-:W4:Y:S02]  /*24f20*/  LDL.LU.64 R16, [R1+0x16d8] ;  /* 0x0016d80001107983 */ /* 0x000f240000300a00 */
[----:B------:R-:W-:Y:S01]  /*24f30*/  STL.64 [R1+0x1690], R6 ;  /* 0x0016900601007387 */ /* 0x000fe20000100a00 */
[C---:B----4-:R-:W-:Y:S11]  /*24f40*/  HMMA.1688.F32.TF32 R16, R8.reuse, R6, R16 ;  /* 0x000000060810723c */ /* 0x050ff60000081010 */
[----:B------:R-:W-:Y:S11]  /*24f50*/  @!UPT UIADD3 URZ, URZ, URZ, URZ ;  /* 0x0000003f3f3ff290 */ /* 0x000ff6000fffe03f */
[----:B------:R-:W-:Y:S01]  /*24f60*/  @!UPT UIADD3 URZ, URZ, URZ, URZ ;  /* 0x0000003f3f3ff290 */ /* 0x000fe2000fffe03f */
[----:B------:R1:W-:Y:S01]  /*24f70*/  STL.64 [R1+0x2a0], R16 ;  /* 0x0002a01001007387 */ /* 0x0003e20000100a00 */
[----:B------:R4:W-:Y:S03]  /*24f80*/  STL.64 [R1+0x2a8], R18 ;  /* 0x0002a81201007387 */ /* 0x0009e60000100a00 */
[----:B-1----:R-:W5:Y:S01]  /*24f90*/  LDL.LU R16, [R1+0x130] ;  /* 0x0001300001107983 */ /* 0x002f620000300800 */
[----:B------:R-:W5:Y:S02]  /*24fa0*/  LDL.LU R17, [R1+0x134] ;  /* 0x0001340001117983 */ /* 0x000f640000300800 */
[----:B----4-:R-:W4:Y:S02]  /*24fb0*/  LDL.LU R18, [R1+0x138] ;  /* 0x0001380001127983 */ /* 0x010f240000300800 */
[----:B------:R-:W4:Y:S01]  /*24fc0*/  LDL.LU R19, [R1+0x13c] ;  /* 0x00013c0001137983 */ /* 0x000f220000300800 */
[----:B------:R-:W3:Y:S01]  /*24fd0*/  LDL.LU R4, [R1+0x150] ;  /* 0x0001500001047983 */ /* 0x000ee20000300800 */
[----:B------:R-:W3:Y:S02]  /*24fe0*/  LDL.LU R5, [R1+0x154] ;  /* 0x0001540001057983 */ /* 0x000ee40000300800 */
[----:B------:R-:W3:Y:S02]  /*24ff0*/  LDL.LU R6, [R1+0x158] ;  /* 0x0001580001067983 */ /* 0x000ee40000300800 */
[----:B------:R-:W3:Y:S01]  /*25000*/  LDL.LU R7, [R1+0x15c] ;  /* 0x00015c0001077983 */ /* 0x000ee20000300800 */
[C---:B--2---:R-:W-:Y:S01]  /*25010*/  HMMA.1688.F32.TF32 R20, R8.reuse, R22, R12 ;  /* 0x000000160814723c */ /* 0x044fe2000008100c */
[----:B----4-:R1:W-:Y:S01]  /*25020*/  STL.64 [R1+0x1670], R18 ;  /* 0x0016701201007387 */ /* 0x0103e20000100a00 */
[----:B-----5:R-:W-:Y:S03]  /*25030*/  STL.64 [R1+0x1668], R16 ;  /* 0x0016681001007387 */ /* 0x020fe60000100a00 */
[----:B-1----:R-:W2:Y:S04]  /*25040*/  LDL.LU.64 R18, [R1+0x48] ;  /* 0x0000480001127983 */ /* 0x002ea80000300a00 */
[----:B--2---:R1:W-:Y:S04]  /*25050*/  STL.64 [R1+0x1688], R18 ;  /* 0x0016881201007387 */ /* 0x0043e80000100a00 */
[----:B-1----:R-:W2:Y:S01]  /*25060*/  LDL.LU.64 R18, [R1+0x58] ;  /* 0x0000580001127983 */ /* 0x002ea20000300a00 */
[----:B------:R-:W4:Y:S02]  /*25070*/  LDL.LU.64 R14, [R1+0x16d0] ;  /* 0x0016d000010e7983 */ /* 0x000f240000300a00 */
[----:B------:R-:W4:Y:S07]  /*25080*/  LDL.LU.64 R12, [R1+0x16c8] ;  /* 0x0016c800010c7983 */ /* 0x000f2e0000300a00 */
[----:B------:R-:W-:Y:S01]  /*25090*/  STL.64 [R1+0x290], R20 ;  /* 0x0002901401007387 */ /* 0x000fe20000100a00 */
[----:B------:R1:W-:Y:S04]  /*250a0*/  STL.64 [R1+0x298], R22 ;  /* 0x0002981601007387 */ /* 0x0003e80000100a00 */
[----:B-1----:R-:W4:Y:S02]  /*250b0*/  LDL.LU.64 R22, [R1+0x16c0] ;  /* 0x0016c00001167983 */ /* 0x002f240000300a00 */
[C---:B----4-:R-:W-:Y:S11]  /*250c0*/  HMMA.1688.F32.TF32 R12, R8.reuse, R22, R12 ;  /* 0x00000016080c723c */ /* 0x050ff6000008100c */
[----:B------:R-:W-:Y:S11]  /*250d0*/  @!UPT UIADD3 URZ, URZ, URZ, URZ ;  /* 0x0000003f3f3ff290 */ /* 0x000ff6000fffe03f */
[----:B------:R-:W-:Y:S01]  /*250e0*/  @!UPT UIADD3 URZ, URZ, URZ, URZ ;  /* 0x0000003f3f3ff290 */ /* 0x000fe2000fffe03f */
[----:B------:R-:W-:Y:S01]  /*250f0*/  STL.64 [R1+0x280], R12 ;  /* 0x0002800c01007387 */ /* 0x000fe20000100a00 */
[----:B------:R1:W-:Y:S03]  /*25100*/  STL.64 [R1+0x288], R14 ;  /* 0x0002880e01007387 */ /* 0x0003e60000100a00 */
[----:B-1----:R-:W3:Y:S01]  /*25110*/  LDL.LU.64 R14, [R1+0x16b8] ;  /* 0x0016b800010e7983 */ /* 0x002ee20000300a00 */
[----:B------:R-:W3:Y:S02]  /*25120*/  LDL.LU.64 R12, [R1+0x16b0] ;  /* 0x0016b000010c7983 */ /* 0x000ee40000300a00 */
[----:B------:R1:W-:Y:S02]  /*25130*/  STL.64 [R1+0x1638], R22 ;  /* 0x0016381601007387 */ /* 0x0003e40000100a00 */
[----:B------:R-:W4:Y:S01]  /*25140*/  LDL.LU R20, [R1+0x120] ;  /* 0x0001200001147983 */ /* 0x000f220000300800 */
[----:B------:R-:W4:Y:S04]  /*25150*/  LDL.LU R21, [R1+0x124] ;  /* 0x0001240001157983 */ /* 0x000f280000300800 */
[----:B-1----:R-:W5:Y:S01]  /*25160*/  LDL.LU R22, [R1+0x128] ;  /* 0x0001280001167983 */ /* 0x002f620000300800 */
[----:B------:R-:W5:Y:S01]  /*25170*/  LDL.LU R23, [R1+0x12c] ;  /* 0x00012c0001177983 */ /* 0x000f620000300800 */
[----:B---3--:R-:W-:Y:S02]  /*25180*/  HMMA.1688.F32.TF32 R8, R8, R26, R12 ;  /* 0x0000001a0808723c */ /* 0x008fe4000008100c */
[----:B-----5:R-:W-:Y:S01]  /*25190*/  STL.64 [R1+0x1680], R22 ;  /* 0x0016801601007387 */ /* 0x020fe20000100a00 */
[----:B----4-:R1:W-:Y:S03]  /*251a0*/  STL.64 [R1+0x1678], R20 ;  /* 0x0016781401007387 */ /* 0x0103e60000100a00 */
[----:B-1----:R-:W3:Y:S01]  /*251b0*/  LDL.LU R20, [R1+0x140] ;  /* 0x0001400001147983 */ /* 0x002ee20000300800 */
[----:B------:R-:W3:Y:S02]  /*251c0*/  LDL.LU R21, [R1+0x144] ;  /* 0x0001440001157983 */ /* 0x000ee40000300800 */
[----:B------:R-:W3:Y:S02]  /*251d0*/  LDL.LU R22, [R1+0x148] ;  /* 0x0001480001167983 */ /* 0x000ee40000300800 */
[----:B------:R-:W3:Y:S01]  /*251e0*/  LDL.LU R23, [R1+0x14c] ;  /* 0x00014c0001177983 */ /* 0x000ee20000300800 */
[----:B------:R-:W2:Y:S01]  /*251f0*/  LDL.LU.64 R14, [R1+0x16a8] ;  /* 0x0016a800010e7983 */ /* 0x000ea20000300a00 */
[----:B------:R-:W2:Y:S02]  /*25200*/  LDL.LU.64 R12, [R1+0x16a0] ;  /* 0x0016a000010c7983 */ /* 0x000ea40000300a00 */
[----:B------:R1:W-:Y:S02]  /*25210*/  STL.64 [R1+0x1630], R26 ;  /* 0x0016301a01007387 */ /* 0x0003e40000100a00 */
[----:B-1----:R-:W4:Y:S06]  /*25220*/  LDL.LU.64 R26, [R1+0x38] ;  /* 0x00003800011a7983 */ /* 0x002f2c0000300a00 */
[----:B------:R1:W-:Y:S02]  /*25230*/  STL.64 [R1+0x190], R8 ;  /* 0x0001900801007387 */ /* 0x0003e40000100a00 */
[----:B------:R5:W-:Y:S01]  /*25240*/  STL.64 [R1+0x198], R10 ;  /* 0x0001980a01007387 */ /* 0x000be20000100a00 */
[----:B-1----:R-:W2:Y:S01]  /*25250*/  LDL.LU R8, [R1+0x70] ;  /* 0x0000700001087983 */ /* 0x002ea20000300800 */
[----:B------:R-:W2:Y:S02]  /*25260*/  LDL.LU R9, [R1+0x74] ;  /* 0x0000740001097983 */ /* 0x000ea40000300800 */
[----:B-----5:R-:W-:-:S02]  /*25270*/  IMAD.MOV.U32 R10, RZ, RZ, R0 ;  /* 0x000000ffff0a7224 */ /* 0x020fc400078e0000 */
[----:B------:R-:W5:Y:S01]  /*25280*/  LDL.LU R0, [R1+0x169c] ;  /* 0x00169c0001007983 */ /* 0x000f620000300800 */
[----:B------:R-:W2:Y:S03]  /*25290*/  LDL.LU R11, [R1+0x7c] ;  /* 0x00007c00010b7983 */ /* 0x000ea60000300800 */
[----:B--2---:R-:W-:Y:S01]  /*252a0*/  STL.64 [R1+0x15b8], R10 ;  /* 0x0015b80a01007387 */ /* 0x004fe20000100a00 */
[----:B------:R1:W-:Y:S03]  /*252b0*/  STL.64 [R1+0x15b0], R8 ;  /* 0x0015b00801007387 */ /* 0x0003e60000100a00 */
[----:B-1----:R-:W2:Y:S01]  /*252c0*/  LDL.LU R8, [R1+0x90] ;  /* 0x0000900001087983 */ /* 0x002ea20000300800 */
[----:B------:R-:W2:Y:S02]  /*252d0*/  LDL.LU R9, [R1+0x94] ;  /* 0x0000940001097983 */ /* 0x000ea40000300800 */
[----:B------:R-:W2:Y:S01]  /*252e0*/  LDL.LU R10, [R1+0x98] ;  /* 0x00009800010a7983 */ /* 0x000ea20000300800 */
[----:B------:R-:W-:Y:S01]  /*252f0*/  HMMA.1688.F32.TF32 R4, R12, R18, R4 ;  /* 0x000000120c04723c */ /* 0x000fe20000081004 */
[----:B-----5:R-:W-:-:S02]  /*25300*/  IMAD.MOV.U32 R11, RZ, RZ, R0 ;  /* 0x000000ffff0b7224 */ /* 0x020fc400078e0000 */
[----:B------:R-:W5:Y:S04]  /*25310*/  LDL.LU R0, [R1+0x1698] ;  /* 0x0016980001007983 */ /* 0x000f680000300800 */
[----:B--2---:R-:W-:Y:S01]  /*25320*/  STL.64 [R1+0x15c8], R10 ;  /* 0x0015c80a01007387 */ /* 0x004fe20000100a00 */
[----:B------:R-:W-:Y:S11]  /*25330*/  STL.64 [R1+0x15c0], R8 ;  /* 0x0015c00801007387 */ /* 0x000ff60000100a00 */
[----:B------:R-:W-:Y:S04]  /*25340*/  @!UPT UIADD3 URZ, URZ, URZ, URZ ;  /* 0x0000003f3f3ff290 */ /* 0x000fe8000fffe03f */
[----:B------:R1:W-:Y:S02]  /*25350*/  STL.64 [R1+0x270], R4 ;  /* 0x0002700401007387 */ /* 0x0003e40000100a00 */
[----:B------:R2:W-:Y:S02]  /*25360*/  STL.64 [R1+0x278], R6 ;  /* 0x0002780601007387 */ /* 0x0005e40000100a00 */
[----:B-1----:R-:W-:Y:S01]  /*25370*/  IMAD.MOV.U32 R5, RZ, RZ, R18 ;  /* 0x000000ffff057224 */ /* 0x002fe200078e0012 */
[----:B--2---:R-:W2:Y:S01]  /*25380*/  LDL.LU.64 R6, [R1+0x1690] ;  /* 0x0016900001067983 */ /* 0x004ea20000300a00 */
[----:B------:R-:W-:Y:S02]  /*25390*/  IMAD.MOV.U32 R4, RZ, RZ, R19 ;  /* 0x000000ffff047224 */ /* 0x000fe400078e0013 */
[----:B------:R-:W3:Y:S02]  /*253a0*/  LDL.LU.64 R18, [R1+0x1688] ;  /* 0x0016880001127983 */ /* 0x000ee40000300a00 */
[----:B---3--:R-:W-:Y:S01]  /*253b0*/  HMMA.1688.F32.TF32 R20, R12, R18, R20 ;  /* 0x000000120c14723c */ /* 0x008fe20000081014 */
[----:B------:R-:W-:-:S02]  /*253c0*/  IMAD.MOV.U32 R9, RZ, RZ, R18 ;  /* 0x000000ffff097224 */ /* 0x000fc400078e0012 */
[----:B------:R-:W-:Y:S11]  /*253d0*/  IMAD.MOV.U32 R8, RZ, RZ, R19 ;  /* 0x000000ffff087224 */ /* 0x000ff600078e0013 */
[----:B------:R-:W-:Y:S09]  /*253e0*/  @!UPT UIADD3 URZ, URZ, URZ, URZ ;  /* 0x0000003f3f3ff290 */ /* 0x000ff2000fffe03f */
[----:B------:R-:W-:Y:S01]  /*253f0*/  STL.64 [R1+0x260], R20 ;  /* 0x0002601401007387 */ /* 0x000fe20000100a00 */
[----:B------:R1:W-:Y:S03]  /*25400*/  STL.64 [R1+0x268], R22 ;  /* 0x0002681601007387 */ /* 0x0003e60000100a00 */
[----:B-1----:R-:W3:Y:S01]  /*25410*/  LDL.LU.64 R22, [R1+0x1680] ;  /* 0x0016800001167983 */ /* 0x002ee20000300a00 */
[----:B------:R-:W3:Y:S02]  /*25420*/  LDL.LU.64 R20, [R1+0x1678] ;  /* 0x0016780001147983 */ /* 0x000ee40000300a00 */
[----:B------:R-:W4:Y:S02]  /*25430*/  LDL.LU.64 R18, [R1+0x1670] ;  /* 0x0016700001127983 */ /* 0x000f240000300a00 */
[----:B------:R-:W4:Y:S02]  /*25440*/  LDL.LU.64 R16, [R1+0x1668] ;  /* 0x0016680001107983 */ /* 0x000f240000300a00 */
[----:B------:R-:W-:-:S02]  /*25450*/  IMAD.MOV.U32 R10, RZ, RZ, R24 ;  /* 0x000000ffff0a7224 */ /* 0x000fc400078e0018 */
[----:B------:R-:W-:-:S07]  /*25460*/  IMAD.MOV.U32 R11, RZ, RZ, R3 ;  /* 0x000000ffff0b7224 */ /* 0x000fce00078e0003 */
[C---:B---3--:R-:W-:Y:S08]  /*25470*/  HMMA.1688.F32.TF32 R20, R12.reuse, R10, R20 ;  /* 0x0000000a0c14723c */ /* 0x048ff00000081014 */
[----:B----4-:R-:W-:Y:S11]  /*25480*/  HMMA.1688.F32.TF32 R16, R12, R26, R16 ;  /* 0x0000001a0c10723c */ /* 0x010ff60000081010 */
[----:B------:R-:W-:Y:S11]  /*25490*/  @!UPT UIADD3 URZ, URZ, URZ, URZ ;  /* 0x0000003f3f3ff290 */ /* 0x000ff6000fffe03f */
[----:B------:R-:W-:Y:S01]  /*254a0*/  @!UPT UIADD3 URZ, URZ, URZ, URZ ;  /* 0x0000003f3f3ff290 */ /* 0x000fe2000fffe03f */
[----:B------:R1:W-:Y:S01]  /*254b0*/  STL.64 [R1+0x250], R16 ;  /* 0x0002501001007387 */ /* 0x0003e20000100a00 */
[----:B------:R-:W-:Y:S02]  /*254c0*/  STL.64 [R1+0x258], R18 ;  /* 0x0002581201007387 */ /* 0x000fe40000100a00 */
[----:B------:R-:W-:Y:S02]  /*254d0*/  STL.64 [R1+0x240], R20 ;  /* 0x0002401401007387 */ /* 0x000fe40000100a00 */
[----:B------:R-:W-:Y:S01]  /*254e0*/  STL [R1+0x248], R22 ;  /* 0x0002481601007387 */ /* 0x000fe20000100800 */
[----:B------:R3:W-:Y:S01]  /*254f0*/  STL.64 [R1+0x15d8], R10 ;  /* 0x0015d80a01007387 */ /* 0x0007e20000100a00 */
[----:B-1----:R-:W-:Y:S02]  /*25500*/  IMAD.MOV.U32 R17, RZ, RZ, R26 ;  /* 0x000000ffff117224 */ /* 0x002fe400078e001a */
[----:B------:R-:W-:Y:S02]  /*25510*/  IMAD.MOV.U32 R16, RZ, RZ, R27 ;  /* 0x000000ffff107224 */ /* 0x000fe400078e001b */
[----:B---3--:R-:W-:-:S02]  /*25520*/  IMAD.MOV.U32 R10, RZ, RZ, R17 ;  /* 0x000000ffff0a7224 */ /* 0x008fc400078e0011 */
[----:B------:R-:W-:-:S05]  /*25530*/  IMAD.MOV.U32 R11, RZ, RZ, R16 ;  /* 0x000000ffff0b7224 */ /* 0x000fca00078e0010 */
[----:B------:R-:W-:Y:S01]  /*25540*/  STL.64 [R1+0x15f0], R10 ;  /* 0x0015f00a01007387 */ /* 0x000fe20000100a00 */
[----:B------:R-:W3:Y:S02]  /*25550*/  LDL.LU R16, [R1+0xe0] ;  /* 0x0000e00001107983 */ /* 0x000ee40000300800 */
[----:B------:R-:W3:Y:S02]  /*25560*/  LDL.LU R17, [R1+0xe4] ;  /* 0x0000e40001117983 */ /* 0x000ee40000300800 */
[----:B------:R-:W4:Y:S01]  /*25570*/  LDL.LU R18, [R1+0xe8] ;  /* 0x0000e80001127983 */ /* 0x000f220000300800 */
[----:B------:R-:W4:Y:S04]  /*25580*/  LDL.LU R19, [R1+0xec] ;  /* 0x0000ec0001137983 */ /* 0x000f280000300800 */
[----:B----4-:R-:W-:Y:S01]  /*25590*/  STL.64 [R1+0x1648], R18 ;  /* 0x0016481201007387 */ /* 0x010fe20000100a00 */
[----:B---3--:R1:W-:Y:S03]  /*255a0*/  STL.64 [R1+0x1640], R16 ;  /* 0x0016401001007387 */ /* 0x0083e60000100a00 */
[----:B-1----:R-:W3:Y:S01]  /*255b0*/  LDL.LU R16, [R1+0x100] ;  /* 0x0001000001107983 */ /* 0x002ee20000300800 */
[----:B------:R-:W3:Y:S02]  /*255c0*/  LDL.LU R17, [R1+0x104] ;  /* 0x0001040001117983 */ /* 0x000ee40000300800 */
[----:B------:R-:W4:Y:S02]  /*255d0*/  LDL.LU R18, [R1+0x108] ;  /* 0x0001080001127983 */ /* 0x000f240000300800 */
[----:B------:R-:W4:Y:S02]  /*255e0*/  LDL.LU R19, [R1+0x10c] ;  /* 0x00010c0001137983 */ /* 0x000f240000300800 */
[----:B----4-:R-:W-:Y:S01]  /*255f0*/  STL.64 [R1+0x1660], R18 ;  /* 0x0016601201007387 */ /* 0x010fe20000100a00 */
[----:B---3--:R1:W-:Y:S03]  /*25600*/  STL.64 [R1+0x1658], R16 ;  /* 0x0016581001007387 */ /* 0x0083e60000100a00 */
[----:B-1----:R-:W2:Y:S01]  /*25610*/  LDL.LU R16, [R1+0x110] ;  /* 0x0001100001107983 */ /* 0x002ea20000300800 */
[----:B------:R-:W2:Y:S02]  /*25620*/  LDL.LU R17, [R1+0x114] ;  /* 0x0001140001117983 */ /* 0x000ea40000300800 */
[----:B------:R-:W2:Y:S02]  /*25630*/  LDL.LU R18, [R1+0x118] ;  /* 0x0001180001127983 */ /* 0x000ea40000300800 */
[----:B------:R-:W2:Y:S02]  /*25640*/  LDL.LU R19, [R1+0x11c] ;  /* 0x00011c0001137983 */ /* 0x000ea40000300800 */
[----:B------:R-:W-:-:S02]  /*25650*/  IMAD.MOV.U32 R3, RZ, RZ, R23 ;  /* 0x000000ffff037224 */ /* 0x000fc400078e0017 */
[----:B------:R-:W-:Y:S02]  /*25660*/  IMAD.MOV.U32 R10, RZ, RZ, R9 ;  /* 0x000000ffff0a7224 */ /* 0x000fe400078e0009 */
[----:B------:R-:W-:Y:S01]  /*25670*/  IMAD.MOV.U32 R11, RZ, RZ, R8 ;  /* 0x000000ffff0b7224 */ /* 0x000fe200078e0008 */
[----:B------:R-:W3:Y:S01]  /*25680*/  LDL.LU.64 R22, [R1+0x8] ;  /* 0x0000080001167983 */ /* 0x000ee20000300a00 */
[----:B------:R-:W4:Y:S02]  /*25690*/  LDL.LU R24, [R1+0xf0] ;  /* 0x0000f00001187983 */ /* 0x000f240000300800 */
[----:B------:R-:W4:Y:S02]  /*256a0*/  LDL.LU R25, [R1+0xf4] ;  /* 0x0000f40001197983 */ /* 0x000f240000300800 */
[----:B------:R-:W4:Y:S01]  /*256b0*/  LDL.LU R26, [R1+0xf8] ;  /* 0x0000f800011a7983 */ /* 0x000f220000300800 */
[----:B------:R-:W4:Y:S01]  /*256c0*/  LDL.LU R27, [R1+0xfc] ;  /* 0x0000fc00011b7983 */ /* 0x000f220000300800 */
[----:B------:R1:W-:Y:S02]  /*256d0*/  STL.64 [R1+0x1608], R10 ;  /* 0x0016080a01007387 */ /* 0x0003e40000100a00 */
[----:B------:R-:W-:Y:S02]  /*256e0*/  STL [R1+0x14c0], R3 ;  /* 0x0014c00301007387 */ /* 0x000fe40000100800 */
[----:B-1----:R-:W-:-:S02]  /*256f0*/  IMAD.MOV.U32 R11, RZ, RZ, R4 ;  /* 0x000000ffff0b7224 */ /* 0x002fc400078e0004 */
[----:B------:R-:W-:Y:S01]  /*25700*/  IMAD.MOV.U32 R10, RZ, RZ, R5 ;  /* 0x000000ffff0a7224 */ /* 0x000fe200078e0005 */
[----:B--2---:R-:W-:Y:S11]  /*25710*/  HMMA.1688.F32.TF32 R16, R12, R6, R16 ;  /* 0x000000060c10723c */ /* 0x004ff60000081010 */
[----:B------:R-:W-:Y:S11]  /*25720*/  @!UPT UIADD3 URZ, URZ, URZ, URZ ;  /* 0x0000003f3f3ff290 */ /* 0x000ff6000fffe03f */
[----:B------:R-:W-:Y:S01]  /*25730*/  @!UPT UIADD3 URZ, URZ, URZ, URZ ;  /* 0x0000003f3f3ff290 */ /* 0x000fe2000fffe03f */
[----:B------:R-:W-:Y:S01]  /*25740*/  STL.64 [R1+0x230], R16 ;  /* 0x0002301001007387 */ /* 0x000fe20000100a00 */
[----:B------:R1:W-:Y:S03]  /*25750*/  STL.64 [R1+0x238], R18 ;  /* 0x0002381201007387 */ /* 0x0003e60000100a00 */
[----:B-1----:R-:W3:Y:S01]  /*25760*/  LDL.LU.64 R18, [R1+0x1660] ;  /* 0x0016600001127983 */ /* 0x002ee20000300a00 */
[----:B------:R-:W3:Y:S02]  /*25770*/  LDL.LU.64 R16, [R1+0x1658] ;  /* 0x0016580001107983 */ /* 0x000ee40000300a00 */
[----:B------:R1:W-:Y:S02]  /*25780*/  STL.64 [R1+0x15d0], R6 ;  /* 0x0015d00601007387 */ /* 0x0003e40000100a00 */
[----:B------:R-:W2:Y:S01]  /*25790*/  LDL.LU R4, [R1+0xa0] ;  /* 0x0000a00001047983 */ /* 0x000ea20000300800 */
[----:B------:R-:W2:Y:S04]  /*257a0*/  LDL.LU R5, [R1+0xa4] ;  /* 0x0000a40001057983 */ /* 0x000ea80000300800 */
[----:B-1----:R-:W2:Y:S01]  /*257b0*/  LDL.LU R6, [R1+0xa8] ;  /* 0x0000a80001067983 */ /* 0x002ea20000300800 */
[----:B------:R-:W2:Y:S03]  /*257c0*/  LDL.LU R7, [R1+0xac] ;  /* 0x0000ac0001077983 */ /* 0x000ea60000300800 */
[----:B--2---:R-:W-:Y:S01]  /*257d0*/  STL.64 [R1+0x15e8], R6 ;  /* 0x0015e80601007387 */ /* 0x004fe20000100a00 */
[----:B------:R1:W-:Y:S03]  /*257e0*/  STL.64 [R1+0x15e0], R4 ;  /* 0x0015e00401007387 */ /* 0x0003e60000100a00 */
[----:B-1----:R-:W2:Y:S01]  /*257f0*/  LDL.LU R4, [R1+0xb0] ;  /* 0x0000b00001047983 */ /* 0x002ea20000300800 */
[----:B------:R-:W2:Y:S02]  /*25800*/  LDL.LU R5, [R1+0xb4] ;  /* 0x0000b40001057983 */ /* 0x000ea40000300800 */
[----:B------:R-:W2:Y:S02]  /*25810*/  LDL.LU R6, [R1+0xb8] ;  /* 0x0000b80001067983 */ /* 0x000ea40000300800 */
[----:B-----5:R-:W-:-:S02]  /*25820*/  IMAD.MOV.U32 R7, RZ, RZ, R0 ;  /* 0x000000ffff077224 */ /* 0x020fc400078e0000 */
[----:B------:R-:W5:Y:S01]  /*25830*/  LDL.LU R0, [R1+0x1654] ;  /* 0x0016540001007983 */ /* 0x000f620000300800 */
[----:B---3--:R-:W-:Y:S03]  /*25840*/  HMMA.1688.F32.TF32 R16, R12, R22, R16 ;  /* 0x000000160c10723c */ /* 0x008fe60000081010 */
[----:B--2---:R-:W-:Y:S01]  /*25850*/  STL.64 [R1+0x1600], R6 ;  /* 0x0016000601007387 */ /* 0x004fe20000100a00 */
[----:B------:R1:W-:Y:S03]  /*25860*/  STL.64 [R1+0x15f8], R4 ;  /* 0x0015f80401007387 */ /* 0x0003e60000100a00 */
[----:B-1----:R-:W2:Y:S01]  /*25870*/  LDL.LU R4, [R1+0xc0] ;  /* 0x0000c00001047983 */ /* 0x002ea20000300800 */
[----:B------:R-:W2:Y:S02]  /*25880*/  LDL.LU R5, [R1+0xc4] ;  /* 0x0000c40001057983 */ /* 0x000ea40000300800 */
[----:B------:R-:W3:Y:S02]  /*25890*/  LDL.LU R6, [R1+0xc8] ;  /* 0x0000c80001067983 */ /* 0x000ee40000300800 */
[----:B------:R-:W3:Y:S02]  /*258a0*/  LDL.LU R7, [R1+0xcc] ;  /* 0x0000cc0001077983 */ /* 0x000ee40000300800 */
[----:B------:R-:W-:-:S02]  /*258b0*/  IMAD.MOV.U32 R8, RZ, RZ, R22 ;  /* 0x000000ffff087224 */ /* 0x000fc400078e0016 */
[----:B------:R-:W-:Y:S01]  /*258c0*/  IMAD.MOV.U32 R3, RZ, RZ, R23 ;  /* 0x000000ffff037224 */ /* 0x000fe200078e0017 */
[----:B---3--:R-:W-:Y:S01]  /*258d0*/  STL.64 [R1+0x1618], R6 ;  /* 0x0016180601007387 */ /* 0x008fe20000100a00 */
[----:B--2---:R1:W-:Y:S03]  /*258e0*/  STL.64 [R1+0x1610], R4 ;  /* 0x0016100401007387 */ /* 0x0043e60000100a00 */
[----:B-1----:R-:W2:Y:S01]  /*258f0*/  LDL.LU R4, [R1+0xd0] ;  /* 0x0000d00001047983 */ /* 0x002ea20000300800 */
[----:B------:R-:W2:Y:S02]  /*25900*/  LDL.LU R5, [R1+0xd4] ;  /* 0x0000d40001057983 */ /* 0x000ea40000300800 */
[----:B------:R-:W2:Y:S02]  /*25910*/  LDL.LU R6, [R1+0xd8] ;  /* 0x0000d80001067983 */ /* 0x000ea40000300800 */
[----:B-----5:R-:W-:-:S02]  /*25920*/  IMAD.MOV.U32 R7, RZ, RZ, R0 ;  /* 0x000000ffff077224 */ /* 0x020fc400078e0000 */
[----:B------:R-:W3:Y:S01]  /*25930*/  LDL.LU R0, [R1+0x1650] ;  /* 0x0016500001007983 */ /* 0x000ee20000300800 */
[----:B------:R-:W-:Y:S02]  /*25940*/  STL.64 [R1+0x220], R16 ;  /* 0x0002201001007387 */ /* 0x000fe40000100a00 */
[----:B------:R1:W-:Y:S02]  /*25950*/  STL.64 [R1+0x228], R18 ;  /* 0x0002281201007387 */ /* 0x0003e40000100a00 */
[----:B-1----:R-:W5:Y:S01]  /*25960*/  LDL.LU.64 R18, [R1+0x1648] ;  /* 0x0016480001127983 */ /* 0x002f620000300a00 */
[----:B------:R-:W5:Y:S02]  /*25970*/  LDL.LU.64 R16, [R1+0x1640] ;  /* 0x0016400001107983 */ /* 0x000f640000300a00 */
[----:B------:R-:W4:Y:S02]  /*25980*/  LDL.LU.64 R22, [R1+0x1638] ;  /* 0x0016380001167983 */ /* 0x000f240000300a00 */
[C---:B----4-:R-:W-:Y:S11]  /*25990*/  HMMA.1688.F32.TF32 R24, R12.reuse, R22, R24 ;  /* 0x000000160c18723c */ /* 0x050ff60000081018 */
[----:B------:R-:W-:Y:S11]  /*259a0*/  @!UPT UIADD3 URZ, URZ, URZ, URZ ;  /* 0x0000003f3f3ff290 */ /* 0x000ff6000fffe03f */
[----:B------:R-:W-:Y:S01]  /*259b0*/  @!UPT UIADD3 URZ, URZ, URZ, URZ ;  /* 0x0000003f3f3ff290 */ /* 0x000fe2000fffe03f */
[----:B------:R-:W-:Y:S01]  /*259c0*/  STL.64 [R1+0x210], R24 ;  /* 0x0002101801007387 */ /* 0x000fe20000100a00 */
[----:B------:R1:W-:Y:S03]  /*259d0*/  STL.64 [R1+0x218], R26 ;  /* 0x0002181a01007387 */ /* 0x0003e60000100a00 */
[----:B-1----:R-:W5:Y:S02]  /*259e0*/  LDL.LU.64 R26, [R1+0x1630] ;  /* 0x00163000011a7983 */ /* 0x002f640000300a00 */
[----:B-----5:R-:W-:Y:S02]  /*259f0*/  HMMA.1688.F32.TF32 R12, R12, R26, R16 ;  /* 0x0000001a0c0c723c */ /* 0x020fe40000081010 */
[----:B------:R-:W2:Y:S01]  /*25a00*/  LDL.LU.64 R18, [R1+0x1628] ;  /* 0x0016280001127983 */ /* 0x000ea20000300a00 */
[----:B------:R-:W2:Y:S11]  /*25a10*/  LDL.LU.64 R16, [R1+0x1620] ;  /* 0x0016200001107983 */ /* 0x000eb60000300a00 */
[----:B------:R-:W-:Y:S09]  /*25a20*/  @!UPT UIADD3 URZ, URZ, URZ, URZ ;  /* 0x0000003f3f3ff290 */ /* 0x000ff2000fffe03f */
[----:B------:R-:W-:Y:S01]  /*25a30*/  STL.64 [R1+0x1f0], R12 ;  /* 0x0001f00c01007387 */ /* 0x000fe20000100a00 */
[----:B------:R1:W-:Y:S02]  /*25a40*/  STL.64 [R1+0x1f8], R14 ;  /* 0x0001f80e01007387 */ /* 0x0003e40000100a00 */
[----:B-1----:R-:W-:Y:S02]  /*25a50*/  IMAD.MOV.U32 R14, RZ, RZ, R8 ;  /* 0x000000ffff0e7224 */ /* 0x002fe400078e0008 */
        /* <DEDUP_REMOVED lines=38> */
[C---:B----4-:R-:W-:Y:S01]  /*25cc0*/  HMMA.1688.F32.TF32 R12, R16.reuse, R14, R4 ;  /* 0x0000000e100c723c */ /* 0x050fe20000081004 */
[----:B------:R-:W4:Y:S01]  /*25cd0*/  LDL.LU.64 R6, [R1+0x1598] ;  /* 0x0015980001067983 */ /* 0x000f220000300a00 */
[----:B------:R-:W4:Y:S06]  /*25ce0*/  LDL.LU.64 R4, [R1+0x1590] ;  /* 0x0015900001047983 */ /* 0x000f2c0000300a00 */
[C---:B--2---:R-:W-:Y:S01]  /*25cf0*/  HMMA.1688.F32.TF32 R8, R16.reuse, R22, R8 ;  /* 0x000000161008723c */ /* 0x044fe20000081008 */
[----:B---3--:R-:W-:Y:S11]  /*25d00*/  LDSM.16.M88.4 R20, [R0+0x58100] ;  /* 0x058100000014783b */ /* 0x008ff60000000200 */
[----:B------:R-:W-:Y:S03]  /*25d10*/  @!UPT UIADD3 URZ, URZ, URZ, URZ ;  /* 0x0000003f3f3ff290 */ /* 0x000fe6000fffe03f */
[----:B------:R-:W-:Y:S01]  /*25d20*/  STL.64 [R1+0x13c0], R14 ;  /* 0x0013c00e01007387 */ /* 0x000fe20000100a00 */
[----:B------:R-:W-:Y:S07]  /*25d30*/  STL.64 [R1+0x13b8], R12 ;  /* 0x0013b80c01007387 */ /* 0x000fee0000100a00 */
[----:B------:R-:W-:Y:S02]  /*25d40*/  STL.64 [R1+0x13b0], R10 ;  /* 0x0013b00a01007387 */ /* 0x000fe40000100a00 */
[----:B------:R-:W-:Y:S02]  /*25d50*/  STL.64 [R1+0x13a8], R8 ;  /* 0x0013a80801007387 */ /* 0x000fe40000100a00 */
[----:B------:R-:W1:Y:S04]  /*25d60*/  LDSM.16.M88.4 R8, [R0+0x40100] ;  /* 0x040100000008783b */ /* 0x000e680000000200 */
[----:B------:R-:W-:Y:S01]  /*25d70*/  LDSM.16.M88.4 R12, [R0+0x48100] ;  /* 0x04810000000c783b */ /* 0x000fe20000000200 */
[----:B----4-:R-:W-:Y:S03]  /*25d80*/  HMMA.1688.F32.TF32 R16, R16, R26, R4 ;  /* 0x0000001a1010723c */ /* 0x010fe60000081004 */
[----:B------:R-:W-:Y:S04]  /*25d90*/  LDS R4, [R28+0x14000] ;  /* 0x014000001c047984 */ /* 0x000fe80000000800 */
[----:B------:R-:W-:Y:S04]  /*25da0*/  LDS R6, [R28+0x15000] ;  /* 0x015000001c067984 */ /* 0x000fe80000000800 */
[----:B------:R-:W-:Y:S04]  /*25db0*/  LDS R5, [R29+0x14000] ;  /* 0x014000001d057984 */ /* 0x000fe80000000800 */
[----:B------:R-:W-:Y:S08]  /*25dc0*/  LDS R7, [R29+0x15000] ;  /* 0x015000001d077984 */ /* 0x000ff00000000800 */
[----:B------:R-:W-:Y:S01]  /*25dd0*/  STL.64 [R1+0x13d0], R18 ;  /* 0x0013d01201007387 */ /* 0x000fe20000100a00 */
[----:B------:R-:W-:Y:S02]  /*25de0*/  STL.64 [R1+0x13c8], R16 ;  /* 0x0013c81001007387 */ /* 0x000fe40000100a00 */
[----:B------:R-:W2:Y:S04]  /*25df0*/  LDSM.16.M88.4 R16, [R0+0x44100] ;  /* 0x044100000010783b */ /* 0x000ea80000000200 */
[----:B-1----:R-:W-:Y:S01]  /*25e00*/  STL.64 [R1+0x50], R8 ;  /* 0x0000500801007387 */ /* 0x002fe20000100a00 */
[----:B------:R-:W-:Y:S02]  /*25e10*/  STL.64 [R1+0x58], R10 ;  /* 0x0000580a01007387 */ /* 0x000fe40000100a00 */
[----:B------:R-:W1:Y:S02]  /*25e20*/  LDSM.16.M88.4 R8, [R0+0x4c100] ;  /* 0x04c100000008783b */ /* 0x000e640000000200 */
[----:B--2---:R-:W-:Y:S02]  /*25e30*/  STL.64 [R1+0x40], R16 ;  /* 0x0000401001007387 */ /* 0x004fe40000100a00 */
[----:B------:R-:W-:Y:S02]  /*25e40*/  STL.64 [R1+0x48], R18 ;  /* 0x0000481201007387 */ /* 0x000fe40000100a00 */
[----:B------:R-:W-:Y:S02]  /*25e50*/  STL.64 [R1+0x30], R12 ;  /* 0x0000300c01007387 */ /* 0x000fe40000100a00 */
[----:B------:R-:W-:Y:S02]  /*25e60*/  STL.64 [R1+0x38], R14 ;  /* 0x0000380e01007387 */ /* 0x000fe40000100a00 */
[----:B------:R-:W2:Y:S04]  /*25e70*/  LDSM.16.M88.4 R12, [R0+0x50100] ;  /* 0x05010000000c783b */ /* 0x000ea80000000200 */
[----:B-1----:R-:W-:Y:S01]  /*25e80*/  STL.64 [R1+0x20], R8 ;  /* 0x0000200801007387 */ /* 0x002fe20000100a00 */
[----:B------:R-:W-:Y:S02]  /*25e90*/  STL.64 [R1+0x28], R10 ;  /* 0x0000280a01007387 */ /* 0x000fe40000100a00 */
[----:B------:R-:W-:Y:S01]  /*25ea0*/  STL [R1+0x1340], R22 ;  /* 0x0013401601007387 */ /* 0x000fe20000100800 */
[----:B--2---:R-:W-:Y:S01]  /*25eb0*/  STL.64 [R1+0x18], R14 ;  /* 0x0000180e01007387 */ /* 0x004fe20000100a00 */
[----:B------:R-:W-:Y:S02]  /*25ec0*/  STL.64 [R1+0x1570], R12 ;  /* 0x0015700c01007387 */ /* 0x000fe40000100a00 */
[----:B------:R-:W-:Y:S02]  /*25ed0*/  STL [R1+0x133c], R23 ;  /* 0x00133c1701007387 */ /* 0x000fe40000100800 */
[----:B------:R1:W-:Y:S02]  /*25ee0*/  STL.64 [R1+0x1520], R20 ;  /* 0x0015201401007387 */ /* 0x0003e40000100a00 */
[----:B-1----:R-:W2:Y:S01]  /*25ef0*/  LDL.LU R20, [R1+0x300] ;  /* 0x0003000001147983 */ /* 0x002ea20000300800 */
[----:B------:R-:W2:Y:S02]  /*25f00*/  LDL.LU R21, [R1+0x304] ;  /* 0x0003040001157983 */ /* 0x000ea40000300800 */
[----:B------:R-:W3:Y:S02]  /*25f10*/  LDL.LU R22, [R1+0x308] ;  /* 0x0003080001167983 */ /* 0x000ee40000300800 */
[----:B------:R-:W3:Y:S01]  /*25f20*/  LDL.LU R23, [R1+0x30c] ;  /* 0x00030c0001177983 */ /* 0x000ee20000300800 */
[----:B------:R-:W4:Y:S01]  /*25f30*/  LDL.LU R16, [R1+0x330] ;  /* 0x0003300001107983 */ /* 0x000f220000300800 */
[----:B------:R-:W4:Y:S02]  /*25f40*/  LDL.LU R17, [R1+0x334] ;  /* 0x0003340001117983 */ /* 0x000f240000300800 */
[----:B------:R-:W5:Y:S02]  /*25f50*/  LDL.LU R18, [R1+0x338] ;  /* 0x0003380001127983 */ /* 0x000f640000300800 */
[----:B------:R-:W5:Y:S01]  /*25f60*/  LDL.LU R19, [R1+0x33c] ;  /* 0x00033c0001137983 */ /* 0x000f620000300800 */
[----:B------:R-:W2:Y:S01]  /*25f70*/  LDL.LU R12, [R1+0x340] ;  /* 0x00034000010c7983 */ /* 0x000ea20000300800 */
[----:B------:R-:W2:Y:S02]  /*25f80*/  LDL.LU R13, [R1+0x344] ;  /* 0x00034400010d7983 */ /* 0x000ea40000300800 */
[----:B------:R-:W2:Y:S02]  /*25f90*/  LDL.LU R14, [R1+0x348] ;  /* 0x00034800010e7983 */ /* 0x000ea40000300800 */
[----:B------:R-:W2:Y:S02]  /*25fa0*/  LDL.LU R15, [R1+0x34c] ;  /* 0x00034c00010f7983 */ /* 0x000ea40000300800 */
[----:B--2---:R-:W-:Y:S01]  /*25fb0*/  STL.64 [R1+0x1580], R14 ;  /* 0x0015800e01007387 */ /* 0x004fe20000100a00 */
[----:B------:R1:W-:Y:S03]  /*25fc0*/  STL.64 [R1+0x1578], R12 ;  /* 0x0015780c01007387 */ /* 0x0003e60000100a00 */
[----:B-1----:R-:W2:Y:S01]  /*25fd0*/  LDL.64 R12, [R1+0x50] ;  /* 0x00005000010c7983 */ /* 0x002ea20000100a00 */
[----:B-----5:R-:W-:Y:S02]  /*25fe0*/  STL.64 [R1+0x1568], R18 ;  /* 0x0015681201007387 */ /* 0x020fe40000100a00 */
[----:B----4-:R1:W-:Y:S02]  /*25ff0*/  STL.64 [R1+0x1560], R16 ;  /* 0x0015601001007387 */ /* 0x0103e40000100a00 */
[----:B-1----:R-:W4:Y:S04]  /*26000*/  LDL.64 R16, [R1+0x40] ;  /* 0x0000400001107983 */ /* 0x002f280000100a00 */
[----:B----4-:R1:W-:Y:S04]  /*26010*/  STL.64 [R1+0x1588], R16 ;  /* 0x0015881001007387 */ /* 0x0103e80000100a00 */
[----:B-1----:R-:W2:Y:S01]  /*26020*/  LDL.LU R16, [R1+0x350] ;  /* 0x0003500001107983 */ /* 0x002ea20000300800 */
[----:B------:R-:W2:Y:S02]  /*26030*/  LDL.LU R17, [R1+0x354] ;  /* 0x0003540001117983 */ /* 0x000ea40000300800 */
[----:B------:R-:W2:Y:S02]  /*26040*/  LDL.LU R18, [R1+0x358] ;  /* 0x0003580001127983 */ /* 0x000ea40000300800 */
[----:B------:R-:W2:Y:S01]  /*26050*/  LDL.LU R19, [R1+0x35c] ;  /* 0x00035c0001137983 */ /* 0x000ea20000300800 */
[----:B---3--:R-:W-:Y:S01]  /*26060*/  STL.64 [R1+0x1530], R22 ;  /* 0x0015301601007387 */ /* 0x008fe20000100a00 */
[----:B------:R1:W-:Y:S03]  /*26070*/  STL.64 [R1+0x1528], R20 ;  /* 0x0015281401007387 */ /* 0x0003e60000100a00 */
[----:B-1----:R-:W3:Y:S01]  /*26080*/  LDL.LU R20, [R1+0x310] ;  /* 0x0003100001147983 */ /* 0x002ee20000300800 */
[----:B------:R-:W3:Y:S02]  /*26090*/  LDL.LU R21, [R1+0x314] ;  /* 0x0003140001157983 */ /* 0x000ee40000300800 */
[----:B------:R-:W4:Y:S02]  /*260a0*/  LDL.LU R22, [R1+0x318] ;  /* 0x0003180001167983 */ /* 0x000f240000300800 */
[----:B------:R-:W4:Y:S02]  /*260b0*/  LDL.LU R23, [R1+0x31c] ;  /* 0x00031c0001177983 */ /* 0x000f240000300800 */
[----:B------:R-:W-:-:S02]  /*260c0*/  IMAD.MOV.U32 R25, RZ, RZ, R8 ;  /* 0x000000ffff197224 */ /* 0x000fc400078e0008 */
[----:B------:R-:W-:Y:S02]  /*260d0*/  IMAD.MOV.U32 R24, RZ, RZ, R9 ;  /* 0x000000ffff187224 */ /* 0x000fe400078e0009 */
[----:B------:R-:W1:Y:S04]  /*260e0*/  LDSM.16.M88.4 R8, [R0+0x54100] ;  /* 0x054100000008783b */ /* 0x000e680000000200 */
[----:B----4-:R-:W-:Y:S01]  /*260f0*/  STL.64 [R1+0x1540], R22 ;  /* 0x0015401601007387 */ /* 0x010fe20000100a00 */
[----:B---3--:R3:W-:Y:S02]  /*26100*/  STL.64 [R1+0x1538], R20 ;  /* 0x0015381401007387 */ /* 0x0087e40000100a00 */
[----:B---3--:R-:W-:Y:S02]  /*26110*/  IMAD.MOV.U32 R20, RZ, RZ, R25 ;  /* 0x000000ffff147224 */ /* 0x008fe400078e0019 */
[----:B------:R-:W-:-:S02]  /*26120*/  IMAD.MOV.U32 R21, RZ, RZ, R24 ;  /* 0x000000ffff157224 */ /* 0x000fc400078e0018 */
[----:B------:R-:W3:Y:S04]  /*26130*/  LDSM.16.M88.4 R24, [R0+0x5c100] ;  /* 0x05c100000018783b */ /* 0x000ee80000000200 */
[----:B------:R4:W-:Y:S04]  /*26140*/  STL.64 [R1+0x1558], R20 ;  /* 0x0015581401007387 */ /* 0x0009e80000100a00 */
[----:B----4-:R-:W4:Y:S01]  /*26150*/  LDL.64 R20, [R1+0x30] ;  /* 0x0000300001147983 */ /* 0x010f220000100a00 */
[----:B-1----:R-:W-:Y:S03]  /*26160*/  STL.64 [R1+0x8], R10 ;  /* 0x0000080a01007387 */ /* 0x002fe60000100a00 */
[----:B---3--:R-:W-:Y:S01]  /*26170*/  STL [R1+0x1344], R26 ;  /* 0x0013441a01007387 */ /* 0x008fe20000100800 */
[----:B------:R-:W-:Y:S02]  /*26180*/  STL [R1+0x1338], R27 ;  /* 0x0013381b01007387 */ /* 0x000fe40000100800 */
[----:B------:R1:W-:Y:S02]  /*26190*/  STL.64 [R1+0x1518], R24 ;  /* 0x0015181801007387 */ /* 0x0003e40000100a00 */
[----:B-1----:R-:W3:Y:S01]  /*261a0*/  LDL.LU R24, [R1+0x2f0] ;  /* 0x0002f00001187983 */ /* 0x002ee20000300800 */
[----:B------:R-:W3:Y:S02]  /*261b0*/  LDL.LU R25, [R1+0x2f4] ;  /* 0x0002f40001197983 */ /* 0x000ee40000300800 */
[----:B------:R-:W5:Y:S02]  /*261c0*/  LDL.LU R26, [R1+0x2f8] ;  /* 0x0002f800011a7983 */ /* 0x000f640000300800 */
[----:B------:R-:W5:Y:S01]  /*261d0*/  LDL.LU R27, [R1+0x2fc] ;  /* 0x0002fc00011b7983 */ /* 0x000f620000300800 */
[----:B--2---:R-:W-:Y:S01]  /*261e0*/  HMMA.1688.F32.TF32 R16, R4, R12, R16 ;  /* 0x0000000c0410723c */ /* 0x004fe20000081010 */
[----:B------:R-:W-:-:S02]  /*261f0*/  IMAD.MOV.U32 R11, RZ, RZ, R12 ;  /* 0x000000ffff0b7224 */ /* 0x000fc400078e000c */
[----:B------:R-:W-:Y:S01]  /*26200*/  IMAD.MOV.U32 R10, RZ, RZ, R13 ;  /* 0x000000ffff0a7224 */ /* 0x000fe200078e000d */
[----:B-----5:R-:W-:Y:S01]  /*26210*/  STL.64 [R1+0x1550], R26 ;  /* 0x0015501a01007387 */ /* 0x020fe20000100a00 */
[----:B---3--:R1:W-:Y:S03]  /*26220*/  STL.64 [R1+0x1548], R24 ;  /* 0x0015481801007387 */ /* 0x0083e60000100a00 */
[----:B-1----:R-:W2:Y:S01]  /*26230*/  LDL.LU R24, [R1+0x320] ;  /* 0x0003200001187983 */ /* 0x002ea20000300800 */
[----:B------:R-:W2:Y:S02]  /*26240*/  LDL.LU R25, [R1+0x324] ;  /* 0x0003240001197983 */ /* 0x000ea40000300800 */
[----:B------:R-:W2:Y:S02]  /*26250*/  LDL.LU R26, [R1+0x328] ;  /* 0x00032800011a7983 */ /* 0x000ea40000300800 */
[----:B------:R-:W2:Y:S01]  /*26260*/  LDL.LU R27, [R1+0x32c] ;  /* 0x00032c00011b7983 */ /* 0x000ea20000300800 */
[----:B------:R-:W-:Y:S09]  /*26270*/  STL [R1+0xd28], R0 ;  /* 0x000d280001007387 */ /* 0x000ff20000100800 */
[----:B------:R1:W-:Y:S02]  /*26280*/  STL.64 [R1+0x180], R16 ;  /* 0x0001801001007387 */ /* 0x0003e40000100a00 */
[----:B------:R-:W-:Y:S01]  /*26290*/  STL.64 [R1+0x188], R18 ;  /* 0x0001881201007387 */ /* 0x000fe20000100a00 */
[----:B-1----:R-:W3:Y:S01]  /*262a0*/  LDL.LU.64 R16, [R1+0x1588] ;  /* 0x0015880001107983 */ /* 0x002ee20000300a00 */
[----:B------:R-:W3:Y:S02]  /*262b0*/  LDL.LU.64 R14, [R1+0x1580] ;  /* 0x00158000010e7983 */ /* 0x000ee40000300a00 */
[----:B------:R-:W3:Y:S02]  /*262c0*/  LDL.LU.64 R12, [R1+0x1578] ;  /* 0x00157800010c7983 */ /* 0x000ee40000300a00 */
[C---:B---3--:R-:W-:Y:S01]  /*262d0*/  HMMA.1688.F32.TF32 R12, R4.reuse, R16, R12 ;  /* 0x00000010040c723c */ /* 0x048fe2000008100c */
[----:B------:R-:W-:Y:S11]  /*262e0*/  IMAD.MOV.U32 R0, RZ, RZ, R17 ;  /* 0x000000ffff007224 */ /* 0x000ff600078e0011 */
[----:B------:R-:W-:Y:S11]  /*262f0*/  @!UPT UIADD3 URZ, URZ, URZ, URZ ;  /* 0x0000003f3f3ff290 */ /* 0x000ff6000fffe03f */
[----:B------:R1:W-:Y:S01]  /*26300*/  STL.64 [R1+0x170], R12 ;  /* 0x0001700c01007387 */ /* 0x0003e20000100a00 */
[----:B------:R3:W-:Y:S03]  /*26310*/  STL.64 [R1+0x178], R14 ;  /* 0x0001780e01007387 */ /* 0x0007e60000100a00 */
[----:B-1----:R-:W5:Y:S01]  /*26320*/  LDL.LU.64 R12, [R1+0x1570] ;  /* 0x00157000010c7983 */ /* 0x002f620000300a00 */
[----:B---3--:R-:W-:Y:S02]  /*26330*/  IMAD.MOV.U32 R14, RZ, RZ, R16 ;  /* 0x000000ffff0e7224 */ /* 0x008fe400078e0010 */
[----:B------:R-:W3:Y:S02]  /*26340*/  LDL.LU.64 R18, [R1+0x1568] ;  /* 0x0015680001127983 */ /* 0x000ee40000300a00 */
[----:B------:R-:W3:Y:S02]  /*26350*/  LDL.LU.64 R16, [R1+0x1560] ;  /* 0x0015600001107983 */ /* 0x000ee40000300a00 */
[----:B----4-:R-:W-:Y:S01]  /*26360*/  IMAD.MOV.U32 R15, RZ, RZ, R21 ;  /* 0x000000ffff0f7224 */ /* 0x010fe200078e0015 */
[C---:B---3--:R-:W-:Y:S11]  /*26370*/  HMMA.1688.F32.TF32 R16, R4.reuse, R20, R16 ;  /* 0x000000140410723c */ /* 0x048ff60000081010 */
[----:B------:R-:W-:Y:S11]  /*26380*/  @!UPT UIADD3 URZ, URZ, URZ, URZ ;  /* 0x0000003f3f3ff290 */ /* 0x000ff6000fffe03f */
[----:B------:R-:W-:Y:S01]  /*26390*/  @!UPT UIADD3 URZ, URZ, URZ, URZ ;  /* 0x0000003f3f3ff290 */ /* 0x000fe2000fffe03f */
[----:B------:R1:W-:Y:S01]  /*263a0*/  STL.64 [R1+0x160], R16 ;  /* 0x0001601001007387 */ /* 0x0003e20000100a00 */
[----:B------:R-:W-:Y:S02]  /*263b0*/  STL.64 [R1+0x168], R18 ;  /* 0x0001681201007387 */ /* 0x000fe40000100a00 */
[----:B-1----:R-:W-:Y:S02]  /*263c0*/  IMAD.MOV.U32 R16, RZ, RZ, R20 ;  /* 0x000000ffff107224 */ /* 0x002fe400078e0014 */
[----:B------:R-:W2:Y:S02]  /*263d0*/  LDL.LU.64 R20, [R1+0x1558] ;  /* 0x0015580001147983 */ /* 0x000ea40000300a00 */
[C---:B--2---:R-:W-:Y:S02]  /*263e0*/  HMMA.1688.F32.TF32 R20, R4.reuse, R20, R24 ;  /* 0x000000140414723c */ /* 0x044fe40000081018 */
[----:B------:R-:W2:Y:S01]  /*263f0*/  LDL.LU.64 R26, [R1+0x1550] ;  /* 0x00155000011a7983 */ /* 0x000ea20000300a00 */
[----:B------:R-:W2:Y:S11]  /*26400*/  LDL.LU.64 R24, [R1+0x1548] ;  /* 0x0015480001187983 */ /* 0x000eb60000300a00 */
[----:B------:R-:W-:Y:S09]  /*26410*/  @!UPT UIADD3 URZ, URZ, URZ, URZ ;  /* 0x0000003f3f3ff290 */ /* 0x000ff2000fffe03f */
[----:B------:R-:W-:Y:S01]  /*26420*/  STL.64 [R1+0x150], R20 ;  /* 0x0001501401007387 */ /* 0x000fe20000100a00 */
[----:B------:R1:W-:Y:S03]  /*26430*/  STL.64 [R1+0x158], R22 ;  /* 0x0001581601007387 */ /* 0x0003e60000100a00 */
[----:B-1----:R-:W5:Y:S01]  /*26440*/  LDL.LU.64 R22, [R1+0x1540] ;  /* 0x0015400001167983 */ /* 0x002f620000300a00 */
[----:B------:R-:W5:Y:S02]  /*26450*/  LDL.LU.64 R20, [R1+0x1538] ;  /* 0x0015380001147983 */ /* 0x000f640000300a00 */
[C---:B-----5:R-:W-:Y:S11]  /*26460*/  HMMA.1688.F32.TF32 R20, R4.reuse, R12, R20 ;  /* 0x0000000c0414723c */ /* 0x060ff60000081014 */
[----:B------:R-:W-:Y:S11]  /*26470*/  @!UPT UIADD3 URZ, URZ, URZ, URZ ;  /* 0x0000003f3f3ff290 */ /* 0x000ff6000fffe03f */
[----:B------:R-:W-:Y:S01]  /*26480*/  @!UPT UIADD3 URZ, URZ, URZ, URZ ;  /* 0x0000003f3f3ff290 */ /* 0x000fe2000fffe03f */
[----:B------:R-:W-:Y:S01]  /*26490*/  STL.64 [R1+0x140], R20 ;  /* 0x0001401401007387 */ /* 0x000fe20000100a00 */
[----:B------:R1:W-:Y:S03]  /*264a0*/  STL.64 [R1+0x148], R22 ;  /* 0x0001481601007387 */ /* 0x0003e60000100a00 */
[----:B-1----:R-:W3:Y:S01]  /*264b0*/  LDL.LU.64 R22, [R1+0x1530] ;  /* 0x0015300001167983 */ /* 0x002ee20000300a00 */
[----:B------:R-:W3:Y:S02]  /*264c0*/  LDL.LU.64 R20, [R1+0x1528] ;  /* 0x0015280001147983 */ /* 0x000ee40000300a00 */
[----:B------:R-:W-:Y:S01]  /*264d0*/  STL.64 [R1+0x14d8], R12 ;  /* 0x0014d80c01007387 */ /* 0x000fe20000100a00 */
[----:B---3--:R-:W-:Y:S11]  /*264e0*/  HMMA.1688.F32.TF32 R20, R4, R8, R20 ;  /* 0x000000080414723c */ /* 0x008ff60000081014 */
[----:B------:R-:W-:Y:S11]  /*264f0*/  @!UPT UIADD3 URZ, URZ, URZ, URZ ;  /* 0x0000003f3f3ff290 */ /* 0x000ff6000fffe03f */
[----:B------:R-:W-:Y:S01]  /*26500*/  @!UPT UIADD3 URZ, URZ, URZ, URZ ;  /* 0x0000003f3f3ff290 */ /* 0x000fe2000fffe03f */
[----:B------:R1:W-:Y:S01]  /*26510*/  STL.64 [R1+0x130], R20 ;  /* 0x0001301401007387 */ /* 0x0003e20000100a00 */
[----:B------:R-:W-:Y:S03]  /*26520*/  STL.64 [R1+0x138], R22 ;  /* 0x0001381601007387 */ /* 0x000fe60000100a00 */
[----:B-1----:R-:W2:Y:S01]  /*26530*/  LDL.LU.64 R20, [R1+0x1520] ;  /* 0x0015200001147983 */ /* 0x002ea20000300a00 */
[----:B------:R1:W-:Y:S02]  /*26540*/  STL.64 [R1+0x14b8], R8 ;  /* 0x0014b80801007387 */ /* 0x0003e40000100a00 */
[----:B-1----:R-:W-:Y:S02]  /*26550*/  IMAD.MOV.U32 R8, RZ, RZ, R11 ;  /* 0x000000ffff087224 */ /* 0x002fe400078e000b */
[----:B------:R-:W-:-:S05]  /*26560*/  IMAD.MOV.U32 R9, RZ, RZ, R10 ;  /* 0x000000ffff097224 */ /* 0x000fca00078e000a */
[----:B------:R1:W-:Y:S04]  /*26570*/  STL.64 [R1+0x1510], R8 ;  /* 0x0015100801007387 */ /* 0x0003e80000100a00 */
[----:B-1----:R-:W3:Y:S01]  /*26580*/  LDL.LU R8, [R1+0x200] ;  /* 0x0002000001087983 */ /* 0x002ee20000300800 */
[----:B------:R-:W3:Y:S02]  /*26590*/  LDL.LU R9, [R1+0x204] ;  /* 0x0002040001097983 */ /* 0x000ee40000300800 */
[----:B------:R-:W3:Y:S01]  /*265a0*/  LDL.LU R10, [R1+0x208] ;  /* 0x00020800010a7983 */ /* 0x000ee20000300800 */
[----:B--2---:R-:W-:Y:S11]  /*265b0*/  HMMA.1688.F32.TF32 R24, R4, R20, R24 ;  /* 0x000000140418723c */ /* 0x004ff60000081018 */
[----:B------:R-:W-:Y:S11]  /*265c0*/  @!UPT UIADD3 URZ, URZ, URZ, URZ ;  /* 0x0000003f3f3ff290 */ /* 0x000ff6000fffe03f */
[----:B------:R-:W-:Y:S01]  /*265d0*/  @!UPT UIADD3 URZ, URZ, URZ, URZ ;  /* 0x0000003f3f3ff290 */ /* 0x000fe2000fffe03f */
[----:B------:R1:W-:Y:S01]  /*265e0*/  STL.64 [R1+0x120], R24 ;  /* 0x0001201801007387 */ /* 0x0003e20000100a00 */
[----:B------:R-:W-:Y:S03]  /*265f0*/  STL [R1+0x128], R26 ;  /* 0x0001281a01007387 */ /* 0x000fe60000100800 */
[----:B-1----:R-:W3:Y:S01]  /*26600*/  LDL.LU.64 R24, [R1+0x1518] ;  /* 0x0015180001187983 */ /* 0x002ee20000300a00 */
[----:B------:R1:W-:Y:S03]  /*26610*/  STL.64 [R1+0x14f8], R20 ;  /* 0x0014f81401007387 */ /* 0x0003e60000100a00 */
[----:B-1----:R-:W2:Y:S01]  /*26620*/  LDL.LU R20, [R1+0x2d0] ;  /* 0x0002d00001147983 */ /* 0x002ea20000300800 */
[----:B------:R-:W2:Y:S02]  /*26630*/  LDL.LU R21, [R1+0x2d4] ;  /* 0x0002d40001157983 */ /* 0x000ea40000300800 */
[----:B------:R-:W4:Y:S02]  /*26640*/  LDL.LU R22, [R1+0x2d8] ;  /* 0x0002d80001167983 */ /* 0x000f240000300800 */
[----:B------:R-:W4:Y:S02]  /*26650*/  LDL.LU R23, [R1+0x2dc] ;  /* 0x0002dc0001177983 */ /* 0x000f240000300800 */
[----:B------:R-:W-:-:S02]  /*26660*/  IMAD.MOV.U32 R12, RZ, RZ, R16 ;  /* 0x000000ffff0c7224 */ /* 0x000fc400078e0010 */
[----:B------:R-:W-:Y:S01]  /*26670*/  IMAD.MOV.U32 R13, RZ, RZ, R15 ;  /* 0x000000ffff0d7224 */ /* 0x000fe200078e000f */
[----:B----4-:R-:W-:Y:S01]  /*26680*/  STL.64 [R1+0x1508], R22 ;  /* 0x0015081601007387 */ /* 0x010fe20000100a00 */
[----:B--2---:R1:W-:Y:S03]  /*26690*/  STL.64 [R1+0x1500], R20 ;  /* 0x0015001401007387 */ /* 0x0043e60000100a00 */
[----:B-1----:R-:W2:Y:S01]  /*266a0*/  LDL.LU R20, [R1+0x2e0] ;  /* 0x0002e00001147983 */ /* 0x002ea20000300800 */
[----:B------:R-:W2:Y:S02]  /*266b0*/  LDL.LU R21, [R1+0x2e4] ;  /* 0x0002e40001157983 */ /* 0x000ea40000300800 */
[----:B------:R-:W2:Y:S02]  /*266c0*/  LDL.LU R22, [R1+0x2e8] ;  /* 0x0002e80001167983 */ /* 0x000ea40000300800 */
[----:B------:R-:W2:Y:S01]  /*266d0*/  LDL.LU R23, [R1+0x2ec] ;  /* 0x0002ec0001177983 */ /* 0x000ea20000300800 */
[----:B------:R-:W-:Y:S01]  /*266e0*/  STL.64 [R1+0x14f0], R12 ;  /* 0x0014f00c01007387 */ /* 0x000fe20000100a00 */
[----:B------:R-:W4:Y:S02]  /*266f0*/  LDL.LU R16, [R1+0x2b0] ;  /* 0x0002b00001107983 */ /* 0x000f240000300800 */
[----:B------:R-:W4:Y:S02]  /*26700*/  LDL.LU R17, [R1+0x2b4] ;  /* 0x0002b40001117983 */ /* 0x000f240000300800 */
[----:B------:R-:W5:Y:S01]  /*26710*/  LDL.LU R18, [R1+0x2b8] ;  /* 0x0002b80001127983 */ /* 0x000f620000300800 */
[----:B------:R-:W5:Y:S01]  /*26720*/  LDL.LU R19, [R1+0x2bc] ;  /* 0x0002bc0001137983 */ /* 0x000f620000300800 */
[----:B------:R-:W-:-:S02]  /*26730*/  IMAD.MOV.U32 R11, RZ, RZ, R2 ;  /* 0x000000ffff0b7224 */ /* 0x000fc400078e0002 */
[----:B------:R-:W-:-:S05]  /*26740*/  IMAD.MOV.U32 R2, RZ, RZ, R27 ;  /* 0x000000ffff027224 */ /* 0x000fca00078e001b */
[----:B---3--:R-:W-:Y:S01]  /*26750*/  HMMA.1688.F32.TF32 R4, R4, R24, R8 ;  /* 0x000000180404723c */ /* 0x008fe20000081008 */
[----:B-----5:R-:W-:Y:S01]  /*26760*/  STL.64 [R1+0x14e8], R18 ;  /* 0x0014e81201007387 */ /* 0x020fe20000100a00 */
[----:B----4-:R1:W-:Y:S03]  /*26770*/  STL.64 [R1+0x14e0], R16 ;  /* 0x0014e01001007387 */ /* 0x0103e60000100a00 */
[----:B-1----:R-:W3:Y:S01]  /*26780*/  LDL.LU R16, [R1+0x2c0] ;  /* 0x0002c00001107983 */ /* 0x002ee20000300800 */
[----:B------:R-:W3:Y:S02]  /*26790*/  LDL.LU R17, [R1+0x2c4] ;  /* 0x0002c40001117983 */ /* 0x000ee40000300800 */
[----:B------:R-:W3:Y:S02]  /*267a0*/  LDL.LU R18, [R1+0x2c8] ;  /* 0x0002c80001127983 */ /* 0x000ee40000300800 */
[----:B------:R-:W3:Y:S01]  /*267b0*/  LDL.LU R19, [R1+0x2cc] ;  /* 0x0002cc0001137983 */ /* 0x000ee20000300800 */
[----:B------:R-:W-:Y:S01]  /*267c0*/  STL [R1+0x1380], R2 ;  /* 0x0013800201007387 */ /* 0x000fe20000100800 */
[----:B------:R-:W2:Y:S11]  /*267d0*/  LDL.LU.64 R8, [R1+0x1510] ;  /* 0x0015100001087983 */ /* 0x000eb60000300a00 */
[----:B------:R-:W-:Y:S02]  /*267e0*/  STL.64 [R1+0x110], R4 ;  /* 0x0001100401007387 */ /* 0x000fe40000100a00 */
[----:B------:R-:W-:Y:S01]  /*267f0*/  STL.64 [R1+0x118], R6 ;  /* 0x0001180601007387 */ /* 0x000fe20000100a00 */
[----:B------:R-:W-:Y:S04]  /*26800*/  LDS R4, [R28+0x14100] ;  /* 0x014100001c047984 */ /* 0x000fe80000000800 */
[----:B------:R-:W-:Y:S04]  /*26810*/  LDS R6, [R28+0x15100] ;  /* 0x015100001c067984 */ /* 0x000fe80000000800 */
[----:B------:R-:W-:Y:S04]  /*26820*/  LDS R5, [R29+0x14100] ;  /* 0x014100001d057984 */ /* 0x000fe80000000800 */
[----:B------:R-:W2:Y:S02]  /*26830*/  LDS R7, [R29+0x15100] ;  /* 0x015100001d077984 */ /* 0x000ea40000000800 */
[----:B--2---:R-:W-:Y:S02]  /*26840*/  HMMA.1688.F32.TF32 R8, R4, R8, R20 ;  /* 0x000000080408723c */ /* 0x004fe40000081014 */
[----:B------:R-:W2:Y:S01]  /*26850*/  LDL.LU.64 R22, [R1+0x1508] ;  /* 0x0015080001167983 */ /* 0x000ea20000300a00 */
[----:B------:R-:W2:Y:S11]  /*26860*/  LDL.LU.64 R20, [R1+0x1500] ;  /* 0x0015000001147983 */ /* 0x000eb60000300a00 */
[----:B------:R-:W-:Y:S09]  /*26870*/  @!UPT UIADD3 URZ, URZ, URZ, URZ ;  /* 0x0000003f3f3ff290 */ /* 0x000ff2000fffe03f */
[----:B------:R1:W-:Y:S01]  /*26880*/  STL [R1+0x104], R9 ;  /* 0x0001040901007387 */ /* 0x0003e20000100800 */
[----:B------:R4:W-:Y:S02]  /*26890*/  STL.64 [R1+0x108], R10 ;  /* 0x0001080a01007387 */ /* 0x0009e40000100a00 */
[----:B------:R-:W-:Y:S02]  /*268a0*/  IMAD.MOV.U32 R27, RZ, RZ, R8 ;  /* 0x000000ffff1b7224 */ /* 0x000fe400078e0008 */
[----:B------:R-:W5:Y:S04]  /*268b0*/  LDL.LU R8, [R1+0x2a0] ;  /* 0x0002a00001087983 */ /* 0x000f680000300800 */
[----:B-1----:R-:W5:Y:S01]  /*268c0*/  LDL.LU R9, [R1+0x2a4] ;  /* 0x0002a40001097983 */ /* 0x002f620000300800 */
[----:B----4-:R-:W4:Y:S02]  /*268d0*/  LDL.LU R10, [R1+0x2a8] ;  /* 0x0002a800010a7983 */ /* 0x010f240000300800 */
[----:B------:R-:W4:Y:S02]  /*268e0*/  LDL.LU R11, [R1+0x2ac] ;  /* 0x0002ac00010b7983 */ /* 0x000f240000300800 */
[----:B------:R-:W-:-:S02]  /*268f0*/  IMAD.MOV.U32 R12, RZ, RZ, R14 ;  /* 0x000000ffff0c7224 */ /* 0x000fc400078e000e */
[----:B------:R-:W-:-:S07]  /*26900*/  IMAD.MOV.U32 R13, RZ, RZ, R0 ;  /* 0x000000ffff0d7224 */ /* 0x000fce00078e0000 */
[----:B--2---:R-:W-:Y:S11]  /*26910*/  HMMA.1688.F32.TF32 R12, R4, R12, R20 ;  /* 0x0000000c040c723c */ /* 0x004ff60000081014 */
[----:B------:R-:W-:Y:S11]  /*26920*/  @!UPT UIADD3 URZ, URZ, URZ, URZ ;  /* 0x0000003f3f3ff290 */ /* 0x000ff6000fffe03f */
[----:B------:R-:W-:Y:S02]  /*26930*/  @!UPT UIADD3 URZ, URZ, URZ, URZ ;  /* 0x0000003f3f3ff290 */ /* 0x000fe4000fffe03f */
[----:B------:R-:W-:Y:S01]  /*26940*/  IMAD.MOV.U32 R26, RZ, RZ, R13 ;  /* 0x000000ffff1a7224 */ /* 0x000fe200078e000d */
[----:B----4-:R-:W-:Y:S01]  /*26950*/  STL.64 [R1+0x14d0], R10 ;  /* 0x0014d00a01007387 */ /* 0x010fe20000100a00 */
[----:B-----5:R1:W-:Y:S03]  /*26960*/  STL.64 [R1+0x14c8], R8 ;  /* 0x0014c80801007387 */ /* 0x0203e60000100a00 */
[----:B-1----:R-:W2:Y:S01]  /*26970*/  LDL.LU.64 R8, [R1+0x20] ;  /* 0x0000200001087983 */ /* 0x002ea20000300a00 */
[----:B------:R-:W-:Y:S02]  /*26980*/  STL [R1+0x1348], R27 ;  /* 0x0013481b01007387 */ /* 0x000fe40000100800 */
[----:B------:R-:W4:Y:S02]  /*26990*/  LDL.LU.64 R20, [R1+0x14f8] ;  /* 0x0014f80001147983 */ /* 0x000f240000300a00 */
[----:B------:R1:W-:Y:S02]  /*269a0*/  STL [R1+0xf0], R12 ;  /* 0x0000f00c01007387 */ /* 0x0003e40000100800 */
[----:B-1----:R-:W3:Y:S01]  /*269b0*/  LDL.LU.64 R12, [R1+0x14f0] ;  /* 0x0014f000010c7983 */ /* 0x002ee20000300a00 */
[----:B------:R-:W-:-:S02]  /*269c0*/  IMAD.MOV.U32 R22, RZ, RZ, R14 ;  /* 0x000000ffff167224 */ /* 0x000fc400078e000e */
[----:B------:R-:W-:-:S05]  /*269d0*/  IMAD.MOV.U32 R23, RZ, RZ, R15 ;  /* 0x000000ffff177224 */ /* 0x000fca00078e000f */
[----:B------:R-:W-:Y:S04]  /*269e0*/  STL.64 [R1+0x14b0], R22 ;  /* 0x0014b01601007387 */ /* 0x000fe80000100a00 */
[----:B----4-:R1:W-:Y:S04]  /*269f0*/  STL.64 [R1+0x14a8], R20 ;  /* 0x0014a81401007387 */ /* 0x0103e80000100a00 */
[----:B-1----:R-:W4:Y:S01]  /*26a00*/  LDL.LU R20, [R1+0x290] ;  /* 0x0002900001147983 */ /* 0x002f220000300800 */
[----:B------:R-:W4:Y:S02]  /*26a10*/  LDL.LU R21, [R1+0x294] ;  /* 0x0002940001157983 */ /* 0x000f240000300800 */
[----:B------:R-:W4:Y:S02]  /*26a20*/  LDL.LU R22, [R1+0x298] ;  /* 0x0002980001167983 */ /* 0x000f240000300800 */
[----:B------:R-:W4:Y:S01]  /*26a30*/  LDL.LU R23, [R1+0x29c] ;  /* 0x00029c0001177983 */ /* 0x000f220000300800 */
[----:B------:R-:W-:Y:S01]  /*26a40*/  STL [R1+0x1384], R26 ;  /* 0x0013841a01007387 */ /* 0x000fe20000100800 */
[C---:B---3--:R-:W-:Y:S01]  /*26a50*/  HMMA.1688.F32.TF32 R12, R4.reuse, R12, R16 ;  /* 0x0000000c040c723c */ /* 0x048fe20000081010 */
[----:B------:R-:W3:Y:S02]  /*26a60*/  LDL.LU.64 R18, [R1+0x14e8] ;  /* 0x0014e80001127983 */ /* 0x000ee40000300a00 */
[----:B------:R-:W3:Y:S02]  /*26a70*/  LDL.LU.64 R16, [R1+0x14e0] ;  /* 0x0014e00001107983 */ /* 0x000ee40000300a00 */
[----:B--2---:R-:W-:Y:S11]  /*26a80*/  IMAD.MOV.U32 R0, RZ, RZ, R9 ;  /* 0x000000ffff007224 */ /* 0x004ff600078e0009 */
[----:B------:R-:W-:Y:S08]  /*26a90*/  @!UPT UIADD3 URZ, URZ, URZ, URZ ;  /* 0x0000003f3f3ff290 */ /* 0x000ff0000fffe03f */
[----:B------:R-:W-:Y:S01]  /*26aa0*/  IMAD.MOV.U32 R27, RZ, RZ, R15 ;  /* 0x000000ffff1b7224 */ /* 0x000fe200078e000f */
[----:B------:R1:W-:Y:S01]  /*26ab0*/  STL.64 [R1+0xe0], R12 ;  /* 0x0000e00c01007387 */ /* 0x0003e20000100a00 */
[----:B------:R2:W-:Y:S03]  /*26ac0*/  STL [R1+0xe8], R14 ;  /* 0x0000e80e01007387 */ /* 0x0005e60000100800 */
[----:B-1----:R-:W5:Y:S01]  /*26ad0*/  LDL.LU.64 R12, [R1+0x14d8] ;  /* 0x0014d800010c7983 */ /* 0x002f620000300a00 */
[----:B------:R-:W-:Y:S02]  /*26ae0*/  STL [R1+0x1388], R27 ;  /* 0x0013881b01007387 */ /* 0x000fe40000100800 */
[----:B--2---:R-:W-:Y:S02]  /*26af0*/  IMAD.MOV.U32 R14, RZ, RZ, R8 ;  /* 0x000000ffff0e7224 */ /* 0x004fe400078e0008 */
[----:B------:R-:W5:Y:S01]  /*26b00*/  LDL.LU.64 R10, [R1+0x14d0] ;  /* 0x0014d000010a7983 */ /* 0x000f620000300a00 */
[----:B---3--:R-:W-:Y:S01]  /*26b10*/  HMMA.1688.F32.TF32 R16, R4, R8, R16 ;  /* 0x000000080410723c */ /* 0x008fe20000081010 */
[----:B------:R-:W5:Y:S11]  /*26b20*/  LDL.LU.64 R8, [R1+0x14c8] ;  /* 0x0014c80001087983 */ /* 0x000f760000300a00 */
[----:B------:R-:W-:Y:S11]  /*26b30*/  @!UPT UIADD3 URZ, URZ, URZ, URZ ;  /* 0x0000003f3f3ff290 */ /* 0x000ff6000fffe03f */
[----:B------:R1:W-:Y:S01]  /*26b40*/  STL.64 [R1+0xd0], R16 ;  /* 0x0000d01001007387 */ /* 0x0003e20000100a00 */
[----:B------:R-:W-:-:S03]  /*26b50*/  IMAD.MOV.U32 R26, RZ, RZ, R18 ;  /* 0x000000ffff1a7224 */ /* 0x000fc600078e0012 */
[----:B-1----:R-:W2:Y:S01]  /*26b60*/  LDL.LU R16, [R1+0x1a0] ;  /* 0x0001a00001107983 */ /* 0x002ea20000300800 */
[----:B------:R-:W2:Y:S02]  /*26b70*/  LDL.LU R17, [R1+0x1a4] ;  /* 0x0001a40001117983 */ /* 0x000ea40000300800 */
[----:B------:R-:W3:Y:S02]  /*26b80*/  LDL.LU R18, [R1+0x1a8] ;  /* 0x0001a80001127983 */ /* 0x000ee40000300800 */
[----:B------:R-:W-:Y:S02]  /*26b90*/  IMAD.MOV.U32 R2, RZ, RZ, R19 ;  /* 0x000000ffff027224 */ /* 0x000fe400078e0013 */
[----:B------:R-:W-:Y:S02]  /*26ba0*/  IMAD.MOV.U32 R19, RZ, RZ, R3 ;  /* 0x000000ffff137224 */ /* 0x000fe400078e0003 */
[----:B------:R-:W4:Y:S01]  /*26bb0*/  LDL.LU R3, [R1+0x14c0] ;  /* 0x0014c00001037983 */ /* 0x000f220000300800 */
[----:B-----5:R-:W-:Y:S03]  /*26bc0*/  HMMA.1688.F32.TF32 R8, R4, R12, R8 ;  /* 0x0000000c0408723c */ /* 0x020fe60000081008 */
[----:B---3--:R-:W-:Y:S01]  /*26bd0*/  STL.64 [R1+0x13e0], R18 ;  /* 0x0013e01201007387 */ /* 0x008fe20000100a00 */
[----:B--2---:R1:W-:Y:S02]  /*26be0*/  STL.64 [R1+0x13d8], R16 ;  /* 0x0013d81001007387 */ /* 0x0043e40000100a00 */
[----:B-1----:R-:W-:-:S02]  /*26bf0*/  IMAD.MOV.U32 R16, RZ, RZ, R14 ;  /* 0x000000ffff107224 */ /* 0x002fc400078e000e */
[----:B------:R-:W-:-:S05]  /*26c00*/  IMAD.MOV.U32 R17, RZ, RZ, R0 ;  /* 0x000000ffff117224 */ /* 0x000fca00078e0000 */
[----:B------:R1:W-:Y:S04]  /*26c10*/  STL.64 [R1+0x1488], R16 ;  /* 0x0014881001007387 */ /* 0x0003e80000100a00 */
[----:B-1----:R-:W2:Y:S01]  /*26c20*/  LDL.LU R16, [R1+0x280] ;  /* 0x0002800001107983 */ /* 0x002ea20000300800 */
[----:B------:R-:W2:Y:S02]  /*26c30*/  LDL.LU R17, [R1+0x284] ;  /* 0x0002840001117983 */ /* 0x000ea40000300800 */
[----:B------:R-:W2:Y:S02]  /*26c40*/  LDL.LU R18, [R1+0x288] ;  /* 0x0002880001127983 */ /* 0x000ea40000300800 */
[----:B------:R-:W2:Y:S01]  /*26c50*/  LDL.LU R19, [R1+0x28c] ;  /* 0x00028c0001137983 */ /* 0x000ea20000300800 */
[----:B------:R1:W-:Y:S01]  /*26c60*/  STL.64 [R1+0xc0], R8 ;  /* 0x0000c00801007387 */ /* 0x0003e20000100a00 */
[----:B------:R-:W-:Y:S03]  /*26c70*/  STL [R1+0xc8], R10 ;  /* 0x0000c80a01007387 */ /* 0x000fe60000100800 */
[----:B-1----:R-:W4:Y:S02]  /*26c80*/  LDL.LU.64 R8, [R1+0x14b8] ;  /* 0x0014b80001087983 */ /* 0x002f240000300a00 */
[C---:B----4-:R-:W-:Y:S11]  /*26c90*/  HMMA.1688.F32.TF32 R20, R4.reuse, R8, R20 ;  /* 0x000000080414723c */ /* 0x050ff60000081014 */
[----:B------:R-:W-:Y:S11]  /*26ca0*/  @!UPT UIADD3 URZ, URZ, URZ, URZ ;  /* 0x0000003f3f3ff290 */ /* 0x000ff6000fffe03f */
[----:B------:R-:W-:Y:S01]  /*26cb0*/  @!UPT UIADD3 URZ, URZ, URZ, URZ ;  /* 0x0000003f3f3ff290 */ /* 0x000fe2000fffe03f */
[----:B------:R-:W-:Y:S01]  /*26cc0*/  STL.64 [R1+0xb0], R20 ;  /* 0x0000b01401007387 */ /* 0x000fe20000100a00 */
[----:B------:R1:W-:Y:S03]  /*26cd0*/  STL.64 [R1+0xb8], R22 ;  /* 0x0000b81601007387 */ /* 0x0003e60000100a00 */
[----:B-1----:R-:W3:Y:S01]  /*26ce0*/  LDL.LU.64 R22, [R1+0x14b0] ;  /* 0x0014b00001167983 */ /* 0x002ee20000300a00 */
[----:B------:R-:W2:Y:S02]  /*26cf0*/  LDL.LU.64 R20, [R1+0x14a8] ;  /* 0x0014a80001147983 */ /* 0x000ea40000300a00 */
[----:B------:R1:W-:Y:S02]  /*26d00*/  STL.64 [R1+0x1460], R8 ;  /* 0x0014600801007387 */ /* 0x0003e40000100a00 */
[----:B------:R-:W-:Y:S01]  /*26d10*/  IMAD.MOV.U32 R27, RZ, RZ, R11 ;  /* 0x000000ffff1b7224 */ /* 0x000fe200078e000b */
[----:B-1----:R-:W4:Y:S01]  /*26d20*/  LDL.LU R8, [R1+0x190] ;  /* 0x0001900001087983 */ /* 0x002f220000300800 */
[----:B------:R-:W4:Y:S02]  /*26d30*/  LDL.LU R9, [R1+0x194] ;  /* 0x0001940001097983 */ /* 0x000f240000300800 */
[----:B------:R-:W4:Y:S02]  /*26d40*/  LDL.LU R10, [R1+0x198] ;  /* 0x00019800010a7983 */ /* 0x000f240000300800 */
[----:B------:R-:W4:Y:S01]  /*26d50*/  LDL.LU R11, [R1+0x19c] ;  /* 0x00019c00010b7983 */ /* 0x000f220000300800 */
[C---:B--2---:R-:W-:Y:S11]  /*26d60*/  HMMA.1688.F32.TF32 R16, R4.reuse, R20, R16 ;  /* 0x000000140410723c */ /* 0x044ff60000081010 */
[----:B------:R-:W-:Y:S11]  /*26d70*/  @!UPT UIADD3 URZ, URZ, URZ, URZ ;  /* 0x0000003f3f3ff290 */ /* 0x000ff6000fffe03f */
[----:B------:R-:W-:Y:S01]  /*26d80*/  @!UPT UIADD3 URZ, URZ, URZ, URZ ;  /* 0x0000003f3f3ff290 */ /* 0x000fe2000fffe03f */
[----:B------:R1:W-:Y:S01]  /*26d90*/  STL.64 [R1+0xa0], R16 ;  /* 0x0000a01001007387 */ /* 0x0003e20000100a00 */
[----:B------:R2:W-:Y:S03]  /*26da0*/  STL.64 [R1+0xa8], R18 ;  /* 0x0000a81201007387 */ /* 0x0005e60000100a00 */
[----:B-1----:R-:W5:Y:S01]  /*26db0*/  LDL.LU R16, [R1+0x260] ;  /* 0x0002600001107983 */ /* 0x002f620000300800 */
[----:B------:R-:W5:Y:S02]  /*26dc0*/  LDL.LU R17, [R1+0x264] ;  /* 0x0002640001117983 */ /* 0x000f640000300800 */
[----:B--2---:R-:W2:Y:S02]  /*26dd0*/  LDL.LU R18, [R1+0x268] ;  /* 0x0002680001127983 */ /* 0x004ea40000300800 */
[----:B------:R-:W2:Y:S02]  /*26de0*/  LDL.LU R19, [R1+0x26c] ;  /* 0x00026c0001137983 */ /* 0x000ea40000300800 */
[----:B--2---:R-:W-:Y:S01]  /*26df0*/  STL.64 [R1+0x1498], R18 ;  /* 0x0014981201007387 */ /* 0x004fe20000100a00 */
[----:B-----5:R1:W-:Y:S03]  /*26e00*/  STL.64 [R1+0x1490], R16 ;  /* 0x0014901001007387 */ /* 0x0203e60000100a00 */
        /* <DEDUP_REMOVED lines=8> */
[----:B------:R-:W5:Y:S02]  /*26e90*/  LDL.LU R22, [R1+0x258] ;  /* 0x0002580001167983 */ /* 0x000f640000300800 */
[----:B------:R-:W5:Y:S01]  /*26ea0*/  LDL.LU R23, [R1+0x25c] ;  /* 0x00025c0001177983 */ /* 0x000f620000300800 */
[----:B----4-:R-:W-:Y:S01]  /*26eb0*/  HMMA.1688.F32.TF32 R4, R4, R24, R8 ;  /* 0x000000180404723c */ /* 0x010fe20000081008 */
[----:B-----5:R-:W-:Y:S01]  /*26ec0*/  STL.64 [R1+0x1480], R22 ;  /* 0x0014801601007387 */ /* 0x020fe20000100a00 */
[----:B---3--:R1:W-:Y:S03]  /*26ed0*/  STL.64 [R1+0x1478], R20 ;  /* 0x0014781401007387 */ /* 0x0083e60000100a00 */
[----:B-1----:R-:W3:Y:S04]  /*26ee0*/  LDL.LU.64 R20, [R1+0x40] ;  /* 0x0000400001147983 */ /* 0x002ee80000300a00 */
[----:B---3--:R1:W-:Y:S04]  /*26ef0*/  STL.64 [R1+0x14a0], R20 ;  /* 0x0014a01401007387 */ /* 0x0083e80000100a00 */
[----:B-1----:R-:W2:Y:S01]  /*26f00*/  LDL.LU.64 R20, [R1+0x50] ;  /* 0x0000500001147983 */ /* 0x002ea20000300a00 */
[----:B------:R-:W3:Y:S09]  /*26f10*/  LDL.LU R8, [R1+0x230] ;  /* 0x0002300001087983 */ /* 0x000ef20000300800 */
[----:B------:R-:W-:Y:S02]  /*26f20*/  STL.64 [R1+0x90], R4 ;  /* 0x0000900401007387 */ /* 0x000fe40000100a00 */
[----:B------:R-:W-:Y:S01]  /*26f30*/  STL.64 [R1+0x98], R6 ;  /* 0x0000980601007387 */ /* 0x000fe20000100a00 */
[----:B------:R-:W3:Y:S01]  /*26f40*/  LDL.LU R9, [R1+0x234] ;  /* 0x0002340001097983 */ /* 0x000ee20000300800 */
[----:B------:R-:W4:Y:S02]  /*26f50*/  LDL.LU R10, [R1+0x238] ;  /* 0x00023800010a7983 */ /* 0x000f240000300800 */
[----:B------:R-:W4:Y:S01]  /*26f60*/  LDL.LU R11, [R1+0x23c] ;  /* 0x00023c00010b7983 */ /* 0x000f220000300800 */
[----:B------:R-:W-:Y:S04]  /*26f70*/  LDS R4, [R28+0x14200] ;  /* 0x014200001c047984 */ /* 0x000fe80000000800 */
[----:B------:R-:W-:Y:S04]  /*26f80*/  LDS R6, [R28+0x15200] ;  /* 0x015200001c067984 */ /* 0x000fe80000000800 */
[----:B------:R-:W-:Y:S04]  /*26f90*/  LDS R5, [R29+0x14200] ;  /* 0x014200001d057984 */ /* 0x000fe80000000800 */
[----:B------:R-:W2:Y:S02]  /*26fa0*/  LDS R7, [R29+0x15200] ;  /* 0x015200001d077984 */ /* 0x000ea40000000800 */
[----:B--2---:R-:W-:Y:S02]  /*26fb0*/  HMMA.1688.F32.TF32 R16, R4, R20, R16 ;  /* 0x000000140410723c */ /* 0x004fe40000081010 */
[----:B----4-:R-:W-:Y:S01]  /*26fc0*/  STL.64 [R1+0x1470], R10 ;  /* 0x0014700a01007387 */ /* 0x010fe20000100a00 */
[----:B---3--:R1:W-:Y:S02]  /*26fd0*/  STL.64 [R1+0x1468], R8 ;  /* 0x0014680801007387 */ /* 0x0083e40000100a00 */
[----:B------:R-:W-:-:S02]  /*26fe0*/  IMAD.MOV.U32 R15, RZ, RZ, R20 ;  /* 0x000000ffff0f7224 */ /* 0x000fc400078e0014 */
[----:B------:R-:W-:Y:S01]  /*26ff0*/  IMAD.MOV.U32 R14, RZ, RZ, R21 ;  /* 0x000000ffff0e7224 */ /* 0x000fe200078e0015 */
[----:B-1----:R-:W2:Y:S01]  /*27000*/  LDL.LU.64 R8, [R1+0x30] ;  /* 0x0000300001087983 */ /* 0x002ea20000300a00 */
[----:B------:R-:W-:Y:S02]  /*27010*/  STL.64 [R1+0x1448], R26 ;  /* 0x0014481a01007387 */ /* 0x000fe40000100a00 */
[----:B------:R1:W-:Y:S11]  /*27020*/  STL.64 [R1+0x1440], R24 ;  /* 0x0014401801007387 */ /* 0x0003f60000100a00 */
[----:B------:R-:W-:Y:S02]  /*27030*/  @!UPT UIADD3 URZ, URZ, URZ, URZ ;  /* 0x0000003f3f3ff290 */ /* 0x000fe4000fffe03f */
[----:B------:R-:W-:Y:S01]  /*27040*/  IMAD.MOV.U32 R0, RZ, RZ, R19 ;  /* 0x000000ffff007224 */ /* 0x000fe200078e0013 */
[----:B-1----:R-:W3:Y:S01]  /*27050*/  LDL.LU R24, [R1+0x240] ;  /* 0x0002400001187983 */ /* 0x002ee20000300800 */
[----:B------:R-:W3:Y:S02]  /*27060*/  LDL.LU R25, [R1+0x244] ;  /* 0x0002440001197983 */ /* 0x000ee40000300800 */
[----:B------:R-:W3:Y:S02]  /*27070*/  LDL.LU R26, [R1+0x248] ;  /* 0x00024800011a7983 */ /* 0x000ee40000300800 */
[----:B------:R-:W-:Y:S01]  /*27080*/  IMAD.MOV.U32 R27, RZ, RZ, R3 ;  /* 0x000000ffff1b7224 */ /* 0x000fe200078e0003 */
[----:B------:R-:W4:Y:S01]  /*27090*/  LDL.LU.64 R20, [R1+0x14a0] ;  /* 0x0014a00001147983 */ /* 0x000f220000300a00 */
[----:B------:R-:W-:Y:S02]  /*270a0*/  IMAD.MOV.U32 R3, RZ, RZ, R18 ;  /* 0x000000ffff037224 */ /* 0x000fe400078e0012 */
[----:B------:R1:W-:Y:S02]  /*270b0*/  STL.64 [R1+0x80], R16 ;  /* 0x0000801001007387 */ /* 0x0003e40000100a00 */
[----:B------:R-:W4:Y:S01]  /*270c0*/  LDL.LU.64 R18, [R1+0x1498] ;  /* 0x0014980001127983 */ /* 0x000f220000300a00 */
[----:B-1----:R-:W4:Y:S01]  /*270d0*/  LDL.LU.64 R16, [R1+0x1490] ;  /* 0x0014900001107983 */ /* 0x002f220000300a00 */
[----:B------:R-:W-:Y:S02]  /*270e0*/  STL [R1+0x12b4], R0 ;  /* 0x0012b40001007387 */ /* 0x000fe40000100800 */
[----:B------:R-:W-:Y:S01]  /*270f0*/  STL [R1+0x12b0], R3 ;  /* 0x0012b00301007387 */ /* 0x000fe20000100800 */
[C---:B----4-:R-:W-:Y:S11]  /*27100*/  HMMA.1688.F32.TF32 R16, R4.reuse, R20, R16 ;  /* 0x000000140410723c */ /* 0x050ff60000081010 */
[----:B------:R-:W-:Y:S11]  /*27110*/  @!UPT UIADD3 URZ, URZ, URZ, URZ ;  /* 0x0000003f3f3ff290 */ /* 0x000ff6000fffe03f */
[----:B------:R-:W-:Y:S01]  /*27120*/  @!UPT UIADD3 URZ, URZ, URZ, URZ ;  /* 0x0000003f3f3ff290 */ /* 0x000fe2000fffe03f */
[----:B------:R1:W-:Y:S01]  /*27130*/  STL.64 [R1+0x70], R16 ;  /* 0x0000701001007387 */ /* 0x0003e20000100a00 */
[----:B------:R4:W-:Y:S03]  /*27140*/  STL.64 [R1+0x78], R18 ;  /* 0x0000781201007387 */ /* 0x0009e60000100a00 */
[----:B-1----:R-:W3:Y:S01]  /*27150*/  LDL.LU.64 R16, [R1+0x1488] ;  /* 0x0014880001107983 */ /* 0x002ee20000300a00 */
[----:B----4-:R-:W-:Y:S02]  /*27160*/  IMAD.MOV.U32 R19, RZ, RZ, R20 ;  /* 0x000000ffff137224 */ /* 0x010fe400078e0014 */
[----:B------:R-:W-:Y:S02]  /*27170*/  IMAD.MOV.U32 R18, RZ, RZ, R21 ;  /* 0x000000ffff127224 */ /* 0x000fe400078e0015 */
[----:B------:R-:W2:Y:S01]  /*27180*/  LDL.LU.64 R22, [R1+0x1480] ;  /* 0x0014800001167983 */ /* 0x000ea20000300a00 */
[----:B------:R-:W2:Y:S02]  /*27190*/  LDL.LU.64 R20, [R1+0x1478] ;  /* 0x0014780001147983 */ /* 0x000ea40000300a00 */
[C---:B--2---:R-:W-:Y:S11]  /*271a0*/  HMMA.1688.F32.TF32 R20, R4.reuse, R8, R20 ;  /* 0x000000080414723c */ /* 0x044ff60000081014 */
[----:B------:R-:W-:Y:S11]  /*271b0*/  @!UPT UIADD3 URZ, URZ, URZ, URZ ;  /* 0x0000003f3f3ff290 */ /* 0x000ff6000fffe03f */
[----:B------:R-:W-:Y:S01]  /*271c0*/  @!UPT UIADD3 URZ, URZ, URZ, URZ ;  /* 0x0000003f3f3ff290 */ /* 0x000fe2000fffe03f */
[----:B------:R1:W-:Y:S01]  /*271d0*/  STL.64 [R1+0x60], R20 ;  /* 0x0000601401007387 */ /* 0x0003e20000100a00 */
[----:B------:R-:W-:Y:S02]  /*271e0*/  STL.64 [R1+0x68], R22 ;  /* 0x0000681601007387 */ /* 0x000fe40000100a00 */
[----:B------:R-:W2:Y:S02]  /*271f0*/  LDL.LU.64 R10, [R1+0x1470] ;  /* 0x00147000010a7983 */ /* 0x000ea40000300a00 */
[----:B-1----:R-:W-:Y:S02]  /*27200*/  IMAD.MOV.U32 R21, RZ, RZ, R8 ;  /* 0x000000ffff157224 */ /* 0x002fe400078e0008 */
[----:B------:R-:W-:Y:S02]  /*27210*/  IMAD.MOV.U32 R20, RZ, RZ, R9 ;  /* 0x000000ffff147224 */ /* 0x000fe400078e0009 */
[----:B------:R-:W2:Y:S01]  /*27220*/  LDL.LU.64 R8, [R1+0x1468] ;  /* 0x0014680001087983 */ /* 0x000ea20000300a00 */
[----:B---3--:R-:W-:Y:S11]  /*27230*/  HMMA.1688.F32.TF32 R24, R4, R16, R24 ;  /* 0x000000100418723c */ /* 0x008ff60000081018 */
[----:B------:R-:W-:Y:S11]  /*27240*/  @!UPT UIADD3 URZ, URZ, URZ, URZ ;  /* 0x0000003f3f3ff290 */ /* 0x000ff6000fffe03f */
[----:B------:R-:W-:Y:S01]  /*27250*/  @!UPT UIADD3 URZ, URZ, URZ, URZ ;  /* 0x0000003f3f3ff290 */ /* 0x000fe2000fffe03f */
[----:B------:R-:W-:Y:S01]  /*27260*/  STL.64 [R1+0x190], R24 ;  /* 0x0001901801007387 */ /* 0x000fe20000100a00 */
[----:B------:R1:W-:Y:S02]  /*27270*/  STL.64 [R1+0x13f0], R16 ;  /* 0x0013f01001007387 */ /* 0x0003e40000100a00 */
[----:B-1----:R-:W-:Y:S02]  /*27280*/  IMAD.MOV.U32 R16, RZ, RZ, R21 ;  /* 0x000000ffff107224 */ /* 0x002fe400078e0015 */
[----:B------:R-:W-:-:S05]  /*27290*/  IMAD.MOV.U32 R17, RZ, RZ, R20 ;  /* 0x000000ffff117224 */ /* 0x000fca00078e0014 */
[----:B------:R1:W-:Y:S01]  /*272a0*/  STL.64 [R1+0x1408], R16 ;  /* 0x0014081001007387 */ /* 0x0003e20000100a00 */
[----:B------:R-:W-:Y:S02]  /*272b0*/  IMAD.MOV.U32 R0, RZ, RZ, R26 ;  /* 0x000000ffff007224 */ /* 0x000fe400078e001a */
[----:B-1----:R-:W-:Y:S02]  /*272c0*/  IMAD.MOV.U32 R16, RZ, RZ, R19 ;  /* 0x000000ffff107224 */ /* 0x002fe400078e0013 */
[----:B------:R-:W-:-:S05]  /*272d0*/  IMAD.MOV.U32 R17, RZ, RZ, R18 ;  /* 0x000000ffff117224 */ /* 0x000fca00078e0012 */
[----:B------:R1:W-:Y:S01]  /*272e0*/  STL.64 [R1+0x1420], R16 ;  /* 0x0014201001007387 */ /* 0x0003e20000100a00 */
[----:B------:R-:W3:Y:S02]  /*272f0*/  LDL.LU R20, [R1+0x220] ;  /* 0x0002200001147983 */ /* 0x000ee40000300800 */
[----:B------:R-:W3:Y:S02]  /*27300*/  LDL.LU R21, [R1+0x224] ;  /* 0x0002240001157983 */ /* 0x000ee40000300800 */
[----:B------:R-:W3:Y:S01]  /*27310*/  LDL.LU R22, [R1+0x228] ;  /* 0x0002280001167983 */ /* 0x000ee20000300800 */
[----:B------:R-:W3:Y:S01]  /*27320*/  LDL.LU R23, [R1+0x22c] ;  /* 0x00022c0001177983 */ /* 0x000ee20000300800 */
[----:B------:R-:W4:Y:S02]  /*27330*/  LDL.LU R24, [R1+0x210] ;  /* 0x0002100001187983 */ /* 0x000f240000300800 */
[----:B------:R-:W4:Y:S02]  /*27340*/  LDL.LU R25, [R1+0x214] ;  /* 0x0002140001197983 */ /* 0x000f240000300800 */
[----:B------:R-:W-:Y:S01]  /*27350*/  IMAD.MOV.U32 R3, RZ, RZ, R27 ;  /* 0x000000ffff037224 */ /* 0x000fe200078e001b */
[----:B------:R-:W4:Y:S01]  /*27360*/  LDL.LU R26, [R1+0x218] ;  /* 0x00021800011a7983 */ /* 0x000f220000300800 */
[----:B------:R-:W4:Y:S02]  /*27370*/  LDL.LU R27, [R1+0x21c] ;  /* 0x00021c00011b7983 */ /* 0x000f240000300800 */
[----:B-1----:R-:W-:-:S02]  /*27380*/  IMAD.MOV.U32 R16, RZ, RZ, R15 ;  /* 0x000000ffff107224 */ /* 0x002fc400078e000f */
[----:B------:R-:W-:-:S05]  /*27390*/  IMAD.MOV.U32 R17, RZ, RZ, R14 ;  /* 0x000000ffff117224 */ /* 0x000fca00078e000e */
[----:B------:R1:W-:Y:S04]  /*273a0*/  STL.64 [R1+0x1438], R16 ;  /* 0x0014381001007387 */ /* 0x0003e80000100a00 */
[----:B-1----:R-:W5:Y:S01]  /*273b0*/  LDL.LU R16, [R1+0x1f0] ;  /* 0x0001f00001107983 */ /* 0x002f620000300800 */
[----:B------:R-:W5:Y:S02]  /*273c0*/  LDL.LU R17, [R1+0x1f4] ;  /* 0x0001f40001117983 */ /* 0x000f640000300800 */
[----:B------:R-:W5:Y:S02]  /*273d0*/  LDL.LU R18, [R1+0x1f8] ;  /* 0x0001f80001127983 */ /* 0x000f640000300800 */
[----:B------:R-:W5:Y:S01]  /*273e0*/  LDL.LU R19, [R1+0x1fc] ;  /* 0x0001fc0001137983 */ /* 0x000f620000300800 */
[C---:B--2---:R-:W-:Y:S11]  /*273f0*/  HMMA.1688.F32.TF32 R8, R4.reuse, R12, R8 ;  /* 0x0000000c0408723c */ /* 0x044ff60000081008 */
[----:B------:R-:W-:Y:S11]  /*27400*/  @!UPT UIADD3 URZ, URZ, URZ, URZ ;  /* 0x0000003f3f3ff290 */ /* 0x000ff6000fffe03f */
[----:B------:R-:W-:Y:S01]  /*27410*/  @!UPT UIADD3 URZ, URZ, URZ, URZ ;  /* 0x0000003f3f3ff290 */ /* 0x000fe2000fffe03f */
[----:B------:R1:W-:Y:S01]  /*27420*/  STL.64 [R1+0x230], R8 ;  /* 0x0002300801007387 */ /* 0x0003e20000100a00 */
[----:B------:R-:W-:Y:S03]  /*27430*/  STL.64 [R1+0x238], R10 ;  /* 0x0002380a01007387 */ /* 0x000fe60000100a00 */
[----:B-1----:R-:W3:Y:S01]  /*27440*/  LDL.LU.64 R8, [R1+0x1460] ;  /* 0x0014600001087983 */ /* 0x002ee20000300a00 */
        /* <DEDUP_REMOVED lines=11> */
[C---:B---3--:R-:W-:Y:S01]  /*27500*/  HMMA.1688.F32.TF32 R20, R4.reuse, R8, R20 ;  /* 0x000000080414723c */ /* 0x048fe20000081014 */
[----:B--2---:R-:W-:Y:S01]  /*27510*/  STL.64 [R1+0x1418], R14 ;  /* 0x0014180e01007387 */ /* 0x004fe20000100a00 */
[----:B------:R1:W-:Y:S03]  /*27520*/  STL.64 [R1+0x1410], R12 ;  /* 0x0014100c01007387 */ /* 0x0003e60000100a00 */
        /* <DEDUP_REMOVED lines=9> */
[----:B------:R-:W2:Y:S02]  /*275c0*/  LDL.LU R15, [R1+0x1ec] ;  /* 0x0001ec00010f7983 */ /* 0x000ea40000300800 */
[----:B------:R-:W-:Y:S01]  /*275d0*/  STL.64 [R1+0x250], R20 ;  /* 0x0002501401007387 */ /* 0x000fe20000100a00 */
[----:B------:R1:W-:Y:S03]  /*275e0*/  STL.64 [R1+0x258], R22 ;  /* 0x0002581601007387 */ /* 0x0003e60000100a00 */
[----:B-1----:R-:W3:Y:S01]  /*275f0*/  LDL.LU.64 R22, [R1+0x1458] ;  /* 0x0014580001167983 */ /* 0x002ee20000300a00 */
[----:B------:R-:W4:Y:S02]  /*27600*/  LDL.LU.64 R20, [R1+0x1450] ;  /* 0x0014500001147983 */ /* 0x000f240000300a00 */
[C---:B----4-:R-:W-:Y:S11]  /*27610*/  HMMA.1688.F32.TF32 R24, R4.reuse, R20, R24 ;  /* 0x000000140418723c */ /* 0x050ff60000081018 */
[----:B------:R-:W-:Y:S11]  /*27620*/  @!UPT UIADD3 URZ, URZ, URZ, URZ ;  /* 0x0000003f3f3ff290 */ /* 0x000ff6000fffe03f */
[----:B------:R-:W-:Y:S01]  /*27630*/  @!UPT UIADD3 URZ, URZ, URZ, URZ ;  /* 0x0000003f3f3ff290 */ /* 0x000fe2000fffe03f */
[----:B------:R-:W-:Y:S01]  /*27640*/  STL.64 [R1+0x240], R24 ;  /* 0x0002401801007387 */ /* 0x000fe20000100a00 */
[----:B------:R1:W-:Y:S03]  /*27650*/  STL.64 [R1+0x248], R26 ;  /* 0x0002481a01007387 */ /* 0x0003e60000100a00 */
[----:B-1----:R-:W4:Y:S01]  /*27660*/  LDL.LU.64 R26, [R1+0x1448] ;  /* 0x00144800011a7983 */ /* 0x002f220000300a00 */
[----:B------:R-:W5:Y:S02]  /*27670*/  LDL.LU.64 R24, [R1+0x1440] ;  /* 0x0014400001187983 */ /* 0x000f640000300a00 */
[----:B-----5:R-:W-:Y:S01]  /*27680*/  HMMA.1688.F32.TF32 R4, R4, R24, R16 ;  /* 0x000000180404723c */ /* 0x020fe20000081010 */
        /* <DEDUP_REMOVED lines=41> */
[----:B------:R1:W-:Y:S03]  /*27920*/  STL.64 [R1+0x1d8], R14 ;  /* 0x0001d80e01007387 */ /* 0x0003e60000100a00 */
[----:B-1----:R-:W5:Y:S01]  /*27930*/  LDL.LU.64 R14, [R1+0x13c0] ;  /* 0x0013c000010e7983 */ /* 0x002f620000300a00 */
[----:B------:R-:W5:Y:S02]  /*27940*/  LDL.LU.64 R12, [R1+0x13b8] ;  /* 0x0013b800010c7983 */ /* 0x000f640000300a00 */
[----:B------:R-:W2:Y:S01]  /*27950*/  LDL.LU.64 R10, [R1+0x13b0] ;  /* 0x0013b000010a7983 */ /* 0x000ea20000300a00 */
[C---:B-----5:R-:W-:Y:S01]  /*27960*/  HMMA.1688.F32.TF32 R12, R4.reuse, R8, R12 ;  /* 0x00000008040c723c */ /* 0x060fe2000008100c */
[----:B------:R-:W2:Y:S01]  /*27970*/  LDL.LU.64 R8, [R1+0x13a8] ;  /* 0x0013a80001087983 */ /* 0x000ea20000300a00 */
[----:B---3--:R-:W-:Y:S11]  /*27980*/  STL.64 [R1+0x1378], R22 ;  /* 0x0013781601007387 */ /* 0x008ff60000100a00 */
[----:B------:R-:W-:Y:S10]  /*27990*/  @!UPT UIADD3 URZ, URZ, URZ, URZ ;  /* 0x0000003f3f3ff290 */ /* 0x000ff4000fffe03f */
[----:B------:R-:W-:Y:S01]  /*279a0*/  STL.64 [R1+0x1c0], R12 ;  /* 0x0001c00c01007387 */ /* 0x000fe20000100a00 */
[----:B------:R-:W-:Y:S02]  /*279b0*/  STL.64 [R1+0x1c8], R14 ;  /* 0x0001c80e01007387 */ /* 0x000fe40000100a00 */
[----:B------:R-:W-:Y:S04]  /*279c0*/  LDS R14, [R28+0x17200] ;  /* 0x017200001c0e7984 */ /* 0x000fe80000000800 */
[----:B------:R-:W-:Y:S01]  /*279d0*/  LDS R15, [R29+0x17200] ;  /* 0x017200001d0f7984 */ /* 0x000fe20000000800 */
        /* <DEDUP_REMOVED lines=9> */
[----:B------:R-:W-:Y:S02]  /*27a70*/  STL.64 [R1+0x1b8], R10 ;  /* 0x0001b80a01007387 */ /* 0x000fe40000100a00 */
[----:B----4-:R1:W-:Y:S02]  /*27a80*/  STL.64 [R1+0x1390], R26 ;  /* 0x0013901a01007387 */ /* 0x0103e40000100a00 */
[----:B------:R-:W2:Y:S01]  /*27a90*/  LDL.LU R24, [R1+0x170] ;  /* 0x0001700001187983 */ /* 0x000ea20000300800 */
[----:B------:R-:W-:Y:S01]  /*27aa0*/  STL.64 [R1+0x1a0], R4 ;  /* 0x0001a00401007387 */ /* 0x000fe20000100a00 */
[----:B------:R-:W-:Y:S02]  /*27ab0*/  STL.64 [R1+0x1a8], R6 ;  /* 0x0001a80601007387 */ /* 0x000fe40000100a00 */
[----:B------:R-:W2:Y:S01]  /*27ac0*/  LDL.LU R25, [R1+0x174] ;  /* 0x0001740001197983 */ /* 0x000ea20000300800 */
[----:B------:R-:W-:Y:S04]  /*27ad0*/  LDS R10, [R28+0x17100] ;  /* 0x017100001c0a7984 */ /* 0x000fe80000000800 */
[----:B------:R-:W3:Y:S04]  /*27ae0*/  LDS R11, [R29+0x17100] ;  /* 0x017100001d0b7984 */ /* 0x000ee80000000800 */
[----:B------:R-:W-:Y:S04]  /*27af0*/  LDS R8, [R28+0x16100] ;  /* 0x016100001c087984 */ /* 0x000fe80000000800 */
[----:B------:R-:W4:Y:S01]  /*27b00*/  LDS R9, [R29+0x16100] ;  /* 0x016100001d097984 */ /* 0x000f220000000800 */
[----:B------:R-:W-:Y:S04]  /*27b10*/  LDS R4, [R28+0x16000] ;  /* 0x016000001c047984 */ /* 0x000fe80000000800 */
[----:B------:R-:W-:Y:S04]  /*27b20*/  LDS R6, [R28+0x17000] ;  /* 0x017000001c067984 */ /* 0x000fe80000000800 */
[----:B------:R-:W-:Y:S01]  /*27b30*/  LDS R5, [R29+0x16000] ;  /* 0x016000001d057984 */ /* 0x000fe20000000800 */
[----:B-1----:R-:W5:Y:S03]  /*27b40*/  LDL.LU R26, [R1+0x178] ;  /* 0x00017800011a7983 */ /* 0x002f660000300800 */
[----:B------:R-:W5:Y:S01]  /*27b50*/  LDL.LU R27, [R1+0x17c] ;  /* 0x00017c00011b7983 */ /* 0x000f620000300800 */
[----:B------:R-:W1:Y:S04]  /*27b60*/  LDS R7, [R29+0x17000] ;  /* 0x017000001d077984 */ /* 0x000e680000000800 */
[----:B-----5:R5:W-:Y:S01]  /*27b70*/  STL.64 [R1+0x13a0], R26 ;  /* 0x0013a01a01007387 */ /* 0x020be20000100a00 */
[----:B--2---:R-:W-:Y:S02]  /*27b80*/  STL.64 [R1+0x1398], R24 ;  /* 0x0013981801007387 */ /* 0x004fe40000100a00 */
[----:B------:R-:W2:Y:S01]  /*27b90*/  LDL.64 R22, [R1+0x38] ;  /* 0x0000380001167983 */ /* 0x000ea20000100a00 */
[----:B-----5:R-:W1:Y:S01]  /*27ba0*/  LDL.64 R26, [R1+0x58] ;  /* 0x00005800011a7983 */ /* 0x020e620000100a00 */
[----:B---3--:R-:W-:Y:S02]  /*27bb0*/  STL.64 [R1+0x1320], R10 ;  /* 0x0013200a01007387 */ /* 0x008fe40000100a00 */
[----:B----4-:R3:W-:Y:S02]  /*27bc0*/  STL.64 [R1+0x1318], R8 ;  /* 0x0013180801007387 */ /* 0x0107e40000100a00 */
[----:B---3--:R-:W1:Y:S01]  /*27bd0*/  LDL.LU R8, [R1+0x180] ;  /* 0x0001800001087983 */ /* 0x008e620000300800 */
[----:B------:R-:W1:Y:S02]  /*27be0*/  LDL.LU R9, [R1+0x184] ;  /* 0x0001840001097983 */ /* 0x000e640000300800 */
[----:B------:R-:W1:Y:S02]  /*27bf0*/  LDL.LU R10, [R1+0x188] ;  /* 0x00018800010a7983 */ /* 0x000e640000300800 */
[----:B------:R-:W1:Y:S01]  /*27c00*/  LDL.LU R11, [R1+0x18c] ;  /* 0x00018c00010b7983 */ /* 0x000e620000300800 */
[----:B------:R-:W-:Y:S01]  /*27c10*/  STL.64 [R1+0x1278], R14 ;  /* 0x0012780e01007387 */ /* 0x000fe20000100a00 */
[----:B------:R3:W-:Y:S03]  /*27c20*/  STL.64 [R1+0x1270], R12 ;  /* 0x0012700c01007387 */ /* 0x0007e60000100a00 */
[----:B---3--:R-:W2:Y:S01]  /*27c30*/  LDL.LU R12, [R1+0x160] ;  /* 0x00016000010c7983 */ /* 0x008ea20000300800 */
[----:B------:R-:W2:Y:S02]  /*27c40*/  LDL.LU R13, [R1+0x164] ;  /* 0x00016400010d7983 */ /* 0x000ea40000300800 */
[----:B------:R-:W2:Y:S02]  /*27c50*/  LDL.LU R14, [R1+0x168] ;  /* 0x00016800010e7983 */ /* 0x000ea40000300800 */
[----:B------:R-:W2:Y:S01]  /*27c60*/  LDL.LU R15, [R1+0x16c] ;  /* 0x00016c00010f7983 */ /* 0x000ea20000300800 */
[----:B------:R-:W-:Y:S01]  /*27c70*/  STL [R1+0x1144], R28 ;  /* 0x0011441c01007387 */ /* 0x000fe20000100800 */
[----:B------:R3:W-:Y:S02]  /*27c80*/  STL.64 [R1+0x11e0], R18 ;  /* 0x0011e01201007387 */ /* 0x0007e40000100a00 */
[----:B------:R-:W-:Y:S01]  /*27c90*/  STL.64 [R1+0x11d8], R16 ;  /* 0x0011d81001007387 */ /* 0x000fe20000100a00 */
[----:B---3--:R-:W3:Y:S01]  /*27ca0*/  LDL.64 R18, [R1+0x48] ;  /* 0x0000480001127983 */ /* 0x008ee20000100a00 */
[----:B------:R-:W-:Y:S01]  /*27cb0*/  STL [R1+0x1148], R29 ;  /* 0x0011481d01007387 */ /* 0x000fe20000100800 */
[C---:B-1----:R-:W-:Y:S11]  /*27cc0*/  HMMA.1688.F32.TF32 R8, R4.reuse, R26, R8 ;  /* 0x0000001a0408723c */ /* 0x042ff60000081008 */
[----:B------:R-:W-:Y:S11]  /*27cd0*/  @!UPT UIADD3 URZ, URZ, URZ, URZ ;  /* 0x0000003f3f3ff290 */ /* 0x000ff6000fffe03f */
[----:B------:R-:W-:Y:S01]  /*27ce0*/  @!UPT UIADD3 URZ, URZ, URZ, URZ ;  /* 0x0000003f3f3ff290 */ /* 0x000fe2000fffe03f */
[----:B------:R1:W-:Y:S01]  /*27cf0*/  STL.64 [R1+0x180], R8 ;  /* 0x0001800801007387 */ /* 0x0003e20000100a00 */
[----:B------:R-:W-:Y:S02]  /*27d00*/  STL.64 [R1+0x188], R10 ;  /* 0x0001880a01007387 */ /* 0x000fe40000100a00 */
[----:B-1----:R-:W-:Y:S02]  /*27d10*/  IMAD.MOV.U32 R9, RZ, RZ, R26 ;  /* 0x000000ffff097224 */ /* 0x002fe400078e001a */
[----:B------:R-:W-:Y:S02]  /*27d20*/  IMAD.MOV.U32 R8, RZ, RZ, R27 ;  /* 0x000000ffff087224 */ /* 0x000fe400078e001b */
[----:B------:R-:W3:Y:S01]  /*27d30*/  LDL.LU.64 R26, [R1+0x13a0] ;  /* 0x0013a000011a7983 */ /* 0x000ee20000300a00 */
[----:B------:R-:W3:Y:S01]  /*27d40*/  LDL.LU.64 R24, [R1+0x1398] ;  /* 0x0013980001187983 */ /* 0x000ee20000300a00 */
[----:B--2---:R-:W-:Y:S01]  /*27d50*/  HMMA.1688.F32.TF32 R12, R4, R22, R12 ;  /* 0x00000016040c723c */ /* 0x004fe2000008100c */
[----:B------:R-:W-:-:S02]  /*27d60*/  IMAD.MOV.U32 R17, RZ, RZ, R22 ;  /* 0x000000ffff117224 */ /* 0x000fc400078e0016 */
[----:B------:R-:W-:-:S05]  /*27d70*/  IMAD.MOV.U32 R16, RZ, RZ, R23 ;  /* 0x000000ffff107224 */ /* 0x000fca00078e0017 */
[----:B---3--:R-:W-:Y:S11]  /*27d80*/  HMMA.1688.F32.TF32 R24, R4, R18, R24 ;  /* 0x000000120418723c */ /* 0x008ff60000081018 */
[----:B------:R-:W-:Y:S11]  /*27d90*/  @!UPT UIADD3 URZ, URZ, URZ, URZ ;  /* 0x0000003f3f3ff290 */ /* 0x000ff6000fffe03f */
[----:B------:R-:W-:Y:S01]  /*27da0*/  @!UPT UIADD3 URZ, URZ, URZ, URZ ;  /* 0x0000003f3f3ff290 */ /* 0x000fe2000fffe03f */
[----:B------:R-:W-:Y:S01]  /*27db0*/  STL.64 [R1+0x170], R24 ;  /* 0x0001701801007387 */ /* 0x000fe20000100a00 */
[----:B------:R1:W-:Y:S03]  /*27dc0*/  STL.64 [R1+0x178], R26 ;  /* 0x0001781a01007387 */ /* 0x0003e60000100a00 */
[----:B-1----:R-:W2:Y:S01]  /*27dd0*/  LDL.LU.64 R26, [R1+0x1390] ;  /* 0x00139000011a7983 */ /* 0x002ea20000300a00 */
[----:B------:R1:W-:Y:S02]  /*27de0*/  STL.64 [R1+0x290], R12 ;  /* 0x0002900c01007387 */ /* 0x0003e40000100a00 */
[----:B------:R3:W-:Y:S02]  /*27df0*/  STL.64 [R1+0x298], R14 ;  /* 0x0002980e01007387 */ /* 0x0007e40000100a00 */
[----:B------:R-:W4:Y:S01]  /*27e00*/  LDL R10, [R1+0x28] ;  /* 0x00002800010a7983 */ /* 0x000f220000100800 */
[----:B------:R-:W4:Y:S01]  /*27e10*/  LDL R11, [R1+0x2c] ;  /* 0x00002c00010b7983 */ /* 0x000f220000100800 */
[----:B------:R-:W4:Y:S02]  /*27e20*/  LDL.LU R20, [R1+0x150] ;  /* 0x0001500001147983 */ /* 0x000f240000300800 */
[----:B------:R-:W4:Y:S02]  /*27e30*/  LDL.LU R21, [R1+0x154] ;  /* 0x0001540001157983 */ /* 0x000f240000300800 */
[----:B------:R-:W4:Y:S01]  /*27e40*/  LDL.LU R22, [R1+0x158] ;  /* 0x0001580001167983 */ /* 0x000f220000300800 */
[----:B------:R-:W4:Y:S04]  /*27e50*/  LDL.LU R23, [R1+0x15c] ;  /* 0x00015c0001177983 */ /* 0x000f280000300800 */
[----:B-1----:R-:W5:Y:S01]  /*27e60*/  LDL.LU R12, [R1+0xc0] ;  /* 0x0000c000010c7983 */ /* 0x002f620000300800 */
[----:B------:R-:W5:Y:S02]  /*27e70*/  LDL.LU R13, [R1+0xc4] ;  /* 0x0000c400010d7983 */ /* 0x000f640000300800 */
[----:B---3--:R-:W3:Y:S02]  /*27e80*/  LDL.LU R14, [R1+0xc8] ;  /* 0x0000c800010e7983 */ /* 0x008ee40000300800 */
[----:B--2---:R-:W-:-:S02]  /*27e90*/  IMAD.MOV.U32 R15, RZ, RZ, R27 ;  /* 0x000000ffff0f7224 */ /* 0x004fc400078e001b */
[----:B------:R-:W2:Y:S04]  /*27ea0*/  LDL.LU R27, [R1+0x1388] ;  /* 0x00138800011b7983 */ /* 0x000ea80000300800 */
[----:B---3--:R-:W-:Y:S01]  /*27eb0*/  STL.64 [R1+0x12c0], R14 ;  /* 0x0012c00e01007387 */ /* 0x008fe20000100a00 */
[----:B-----5:R1:W-:Y:S03]  /*27ec0*/  STL.64 [R1+0x12b8], R12 ;  /* 0x0012b80c01007387 */ /* 0x0203e60000100a00 */
[----:B-1----:R-:W3:Y:S01]  /*27ed0*/  LDL.LU R12, [R1+0xd0] ;  /* 0x0000d000010c7983 */ /* 0x002ee20000300800 */
[----:B------:R-:W3:Y:S02]  /*27ee0*/  LDL.LU R13, [R1+0xd4] ;  /* 0x0000d400010d7983 */ /* 0x000ee40000300800 */
[----:B------:R-:W-:-:S02]  /*27ef0*/  IMAD.MOV.U32 R14, RZ, RZ, R26 ;  /* 0x000000ffff0e7224 */ /* 0x000fc400078e001a */
[----:B------:R-:W-:Y:S01]  /*27f00*/  IMAD.MOV.U32 R15, RZ, RZ, R2 ;  /* 0x000000ffff0f7224 */ /* 0x000fe200078e0002 */
[----:B------:R-:W5:Y:S01]  /*27f10*/  LDL.LU R26, [R1+0x1384] ;  /* 0x00138400011a7983 */ /* 0x000f620000300800 */
[----:B------:R-:W2:Y:S03]  /*27f20*/  LDL.LU R2, [R1+0x1380] ;  /* 0x0013800001027983 */ /* 0x000ea60000300800 */
[----:B------:R1:W-:Y:S01]  /*27f30*/  STL.64 [R1+0x12d8], R14 ;  /* 0x0012d80e01007387 */ /* 0x0003e20000100a00 */
[----:B------:R-:W-:Y:S02]  /*27f40*/  IMAD.MOV.U32 R25, RZ, RZ, R18 ;  /* 0x000000ffff197224 */ /* 0x000fe400078e0012 */
[----:B------:R-:W-:Y:S02]  /*27f50*/  IMAD.MOV.U32 R24, RZ, RZ, R19 ;  /* 0x000000ffff187224 */ /* 0x000fe400078e0013 */
[----:B-1----:R-:W-:-:S02]  /*27f60*/  IMAD.MOV.U32 R15, RZ, RZ, R16 ;  /* 0x000000ffff0f7224 */ /* 0x002fc400078e0010 */
[----:B------:R-:W-:Y:S01]  /*27f70*/  IMAD.MOV.U32 R14, RZ, RZ, R17 ;  /* 0x000000ffff0e7224 */ /* 0x000fe200078e0011 */
[----:B---3--:R-:W-:Y:S01]  /*27f80*/  STL.64 [R1+0x12d0], R12 ;  /* 0x0012d00c01007387 */ /* 0x008fe20000100a00 */
[----:B------:R-:W3:Y:S02]  /*27f90*/  LDL.LU R16, [R1+0x130] ;  /* 0x0001300001107983 */ /* 0x000ee40000300800 */
[----:B------:R-:W3:Y:S02]  /*27fa0*/  LDL.LU R17, [R1+0x134] ;  /* 0x0001340001117983 */ /* 0x000ee40000300800 */
[----:B------:R-:W2:Y:S01]  /*27fb0*/  LDL.LU R18, [R1+0x138] ;  /* 0x0001380001127983 */ /* 0x000ea20000300800 */
[----:B------:R-:W2:Y:S04]  /*27fc0*/  LDL.LU R19, [R1+0x13c] ;  /* 0x00013c0001137983 */ /* 0x000ea80000300800 */
[----:B--2---:R1:W-:Y:S01]  /*27fd0*/  STL.64 [R1+0x1368], R18 ;  /* 0x0013681201007387 */ /* 0x0043e20000100a00 */
[----:B---3--:R-:W-:Y:S03]  /*27fe0*/  STL.64 [R1+0x1360], R16 ;  /* 0x0013601001007387 */ /* 0x008fe60000100a00 */
[----:B-1----:R-:W2:Y:S01]  /*27ff0*/  LDL.LU.64 R18, [R1+0x18] ;  /* 0x0000180001127983 */ /* 0x002ea20000300a00 */
[----:B------:R1:W-:Y:S02]  /*28000*/  STL.64 [R1+0x12e8], R14 ;  /* 0x0012e80e01007387 */ /* 0x0003e40000100a00 */
[----:B-1----:R-:W-:-:S02]  /*28010*/  IMAD.MOV.U32 R14, RZ, RZ, R25 ;  /* 0x000000ffff0e7224 */ /* 0x002fc400078e0019 */
[----:B------:R-:W-:-:S05]  /*28020*/  IMAD.MOV.U32 R15, RZ, RZ, R24 ;  /* 0x000000ffff0f7224 */ /* 0x000fca00078e0018 */
[----:B------:R1:W-:Y:S02]  /*28030*/  STL.64 [R1+0x1300], R14 ;  /* 0x0013000e01007387 */ /* 0x0003e40000100a00 */
[----:B-1----:R-:W-:Y:S02]  /*28040*/  IMAD.MOV.U32 R14, RZ, RZ, R9 ;  /* 0x000000ffff0e7224 */ /* 0x002fe400078e0009 */
[----:B------:R-:W-:Y:S02]  /*28050*/  IMAD.MOV.U32 R15, RZ, RZ, R8 ;  /* 0x000000ffff0f7224 */ /* 0x000fe400078e0008 */
[C---:B----4-:R-:W-:Y:S03]  /*28060*/  HMMA.1688.F32.TF32 R8, R4.reuse, R10, R20 ;  /* 0x0000000a0408723c */ /* 0x050fe60000081014 */
[----:B------:R1:W-:Y:S01]  /*28070*/  STL.64 [R1+0x1370], R14 ;  /* 0x0013700e01007387 */ /* 0x0003e20000100a00 */
[----:B------:R-:W2:Y:S02]  /*28080*/  LDL.LU R12, [R1+0x140] ;  /* 0x00014000010c7983 */ /* 0x000ea40000300800 */
[----:B------:R-:W2:Y:S01]  /*28090*/  LDL.LU R13, [R1+0x144] ;  /* 0x00014400010d7983 */ /* 0x000ea20000300800 */
[----:B-1----:R-:W2:Y:S01]  /*280a0*/  LDL.LU R14, [R1+0x148] ;  /* 0x00014800010e7983 */ /* 0x002ea20000300800 */
[----:B------:R-:W2:Y:S02]  /*280b0*/  LDL.LU R15, [R1+0x14c] ;  /* 0x00014c00010f7983 */ /* 0x000ea40000300800 */
[----:B------:R-:W3:Y:S11]  /*280c0*/  LDL.LU.64 R22, [R1+0x1378] ;  /* 0x0013780001167983 */ /* 0x000ef60000300a00 */
[----:B------:R-:W-:Y:S03]  /*280d0*/  @!UPT UIADD3 URZ, URZ, URZ, URZ ;  /* 0x0000003f3f3ff290 */ /* 0x000fe6000fffe03f */
[----:B------:R-:W-:Y:S02]  /*280e0*/  IMAD.MOV.U32 R25, RZ, RZ, R8 ;  /* 0x000000ffff197224 */ /* 0x000fe400078e0008 */
[----:B------:R-:W-:Y:S01]  /*280f0*/  IMAD.MOV.U32 R24, RZ, RZ, R9 ;  /* 0x000000ffff187224 */ /* 0x000fe200078e0009 */
[----:B------:R-:W4:Y:S01]  /*28100*/  LDL.LU R8, [R1+0x110] ;  /* 0x0001100001087983 */ /* 0x000f220000300800 */
[----:B------:R-:W-:Y:S02]  /*28110*/  IMAD.MOV.U32 R21, RZ, RZ, R10 ;  /* 0x000000ffff157224 */ /* 0x000fe400078e000a */
[----:B------:R-:W4:Y:S02]  /*28120*/  LDL.LU R9, [R1+0x114] ;  /* 0x0001140001097983 */ /* 0x000f240000300800 */
[----:B------:R-:W-:Y:S01]  /*28130*/  IMAD.MOV.U32 R20, RZ, RZ, R11 ;  /* 0x000000ffff147224 */ /* 0x000fe200078e000b */
[----:B------:R-:W2:Y:S01]  /*28140*/  LDL.LU R10, [R1+0x118] ;  /* 0x00011800010a7983 */ /* 0x000ea20000300800 */
[----:B------:R-:W2:Y:S03]  /*28150*/  LDL.LU R11, [R1+0x11c] ;  /* 0x00011c00010b7983 */ /* 0x000ea60000300800 */
[----:B--2---:R-:W-:Y:S01]  /*28160*/  STL.64 [R1+0x1330], R10 ;  /* 0x0013300a01007387 */ /* 0x004fe20000100a00 */
[----:B----4-:R1:W-:Y:S03]  /*28170*/  STL.64 [R1+0x1328], R8 ;  /* 0x0013280801007387 */ /* 0x0103e60000100a00 */
[----:B-1----:R-:W2:Y:S01]  /*28180*/  LDL.LU R8, [R1+0x120] ;  /* 0x0001200001087983 */ /* 0x002ea20000300800 */
[----:B------:R-:W2:Y:S02]  /*28190*/  LDL.LU R9, [R1+0x124] ;  /* 0x0001240001097983 */ /* 0x000ea40000300800 */
[----:B------:R-:W4:Y:S01]  /*281a0*/  LDL.LU R10, [R1+0x128] ;  /* 0x00012800010a7983 */ /* 0x000f220000300800 */
[----:B------:R-:W-:Y:S01]  /*281b0*/  HMMA.1688.F32.TF32 R12, R4, R18, R12 ;  /* 0x00000012040c723c */ /* 0x000fe2000008100c */
[----:B------:R-:W-:-:S02]  /*281c0*/  IMAD.MOV.U32 R11, RZ, RZ, R2 ;  /* 0x000000ffff0b7224 */ /* 0x000fc400078e0002 */
[----:B------:R-:W-:-:S03]  /*281d0*/  IMAD.MOV.U32 R2, RZ, RZ, R19 ;  /* 0x000000ffff027224 */ /* 0x000fc600078e0013 */
[----:B----4-:R1:W-:Y:S01]  /*281e0*/  STL.64 [R1+0x1358], R10 ;  /* 0x0013580a01007387 */ /* 0x0103e20000100a00 */
[----:B--2---:R-:W-:Y:S03]  /*281f0*/  STL.64 [R1+0x1350], R8 ;  /* 0x0013500801007387 */ /* 0x004fe60000100a00 */
[----:B-1----:R-:W2:Y:S01]  /*28200*/  LDL.64 R10, [R1+0x8] ;  /* 0x00000800010a7983 */ /* 0x002ea20000100a00 */
[----:B------:R-:W-:Y:S02]  /*28210*/  STL [R1+0x1158], R20 ;  /* 0x0011581401007387 */ /* 0x000fe40000100800 */
[----:B------:R-:W-:Y:S02]  /*28220*/  STL [R1+0x1154], R24 ;  /* 0x0011541801007387 */ /* 0x000fe40000100800 */
[----:B------:R-:W-:Y:S01]  /*28230*/  STL [R1+0x1150], R25 ;  /* 0x0011501901007387 */ /* 0x000fe20000100800 */
[----:B------:R-:W-:Y:S07]  /*28240*/  STL [R1+0x114c], R21 ;  /* 0x00114c1501007387 */ /* 0x000fee0000100800 */
[----:B------:R1:W-:Y:S02]  /*28250*/  STL.64 [R1+0x2e0], R12 ;  /* 0x0002e00c01007387 */ /* 0x0003e40000100a00 */
[----:B------:R4:W-:Y:S02]  /*28260*/  STL.64 [R1+0x2e8], R14 ;  /* 0x0002e80e01007387 */ /* 0x0009e40000100a00 */
[----:B-1----:R-:W-:Y:S01]  /*28270*/  IMAD.MOV.U32 R12, RZ, RZ, R18 ;  /* 0x000000ffff0c7224 */ /* 0x002fe200078e0012 */
[----:B----4-:R-:W4:Y:S01]  /*28280*/  LDL.LU.64 R14, [R1+0x1370] ;  /* 0x00137000010e7983 */ /* 0x010f220000300a00 */
[----:B------:R-:W2:Y:S02]  /*28290*/  LDL.LU.64 R18, [R1+0x1368] ;  /* 0x0013680001127983 */ /* 0x000ea40000300a00 */
[----:B------:R-:W2:Y:S02]  /*282a0*/  LDL.LU.64 R16, [R1+0x1360] ;  /* 0x0013600001107983 */ /* 0x000ea40000300a00 */
[----:B--2---:R-:W-:Y:S11]  /*282b0*/  HMMA.1688.F32.TF32 R16, R4, R10, R16 ;  /* 0x0000000a0410723c */ /* 0x004ff60000081010 */
[----:B------:R-:W-:Y:S11]  /*282c0*/  @!UPT UIADD3 URZ, URZ, URZ, URZ ;  /* 0x0000003f3f3ff290 */ /* 0x000ff6000fffe03f */
[----:B------:R-:W-:Y:S01]  /*282d0*/  @!UPT UIADD3 URZ, URZ, URZ, URZ ;  /* 0x0000003f3f3ff290 */ /* 0x000fe2000fffe03f */
[----:B------:R1:W-:Y:S01]  /*282e0*/  STL.64 [R1+0x320], R16 ;  /* 0x0003201001007387 */ /* 0x0003e20000100a00 */
[----:B------:R2:W-:Y:S02]  /*282f0*/  STL.64 [R1+0x328], R18 ;  /* 0x0003281201007387 */ /* 0x0005e40000100a00 */
[----:B-1----:R-:W-:Y:S02]  /*28300*/  IMAD.MOV.U32 R17, RZ, RZ, R10 ;  /* 0x000000ffff117224 */ /* 0x002fe400078e000a */
[----:B------:R-:W-:Y:S02]  /*28310*/  IMAD.MOV.U32 R16, RZ, RZ, R11 ;  /* 0x000000ffff107224 */ /* 0x000fe400078e000b */
[----:B------:R-:W3:Y:S01]  /*28320*/  LDL.LU.64 R10, [R1+0x1358] ;  /* 0x00135800010a7983 */ /* 0x000ee20000300a00 */
[----:B------:R-:W3:Y:S02]  /*28330*/  LDL.LU.64 R8, [R1+0x1350] ;  /* 0x0013500001087983 */ /* 0x000ee40000300a00 */
[----:B------:R1:W-:Y:S02]  /*28340*/  STL.64 [R1+0x12c8], R16 ;  /* 0x0012c81001007387 */ /* 0x0003e40000100a00 */
[----:B--2---:R-:W2:Y:S02]  /*28350*/  LDL.LU.64 R18, [R1+0x28] ;  /* 0x0000280001127983 */ /* 0x004ea40000300a00 */
[----:B--2---:R2:W-:Y:S01]  /*28360*/  STL.64 [R1+0x12e0], R18 ;  /* 0x0012e01201007387 */ /* 0x0045e20000100a00 */
[----:B-1----:R-:W3:Y:S02]  /*28370*/  LDL.LU R16, [R1+0xe0] ;  /* 0x0000e00001107983 */ /* 0x002ee40000300800 */
[----:B------:R-:W3:Y:S01]  /*28380*/  LDL.LU R17, [R1+0xe4] ;  /* 0x0000e40001117983 */ /* 0x000ee20000300800 */
[----:B--2---:R-:W2:Y:S01]  /*28390*/  LDL.LU R18, [R1+0xe8] ;  /* 0x0000e80001127983 */ /* 0x004ea20000300800 */
[----:B------:R-:W-:-:S02]  /*283a0*/  IMAD.MOV.U32 R19, RZ, RZ, R27 ;  /* 0x000000ffff137224 */ /* 0x000fc400078e001b */
[----:B------:R-:W4:Y:S03]  /*283b0*/  LDL.LU R27, [R1+0x1348] ;  /* 0x00134800011b7983 */ /* 0x000f260000300800 */
[----:B--2---:R1:W-:Y:S01]  /*283c0*/  STL.64 [R1+0x12f8], R18 ;  /* 0x0012f81201007387 */ /* 0x0043e20000100a00 */
[----:B---3--:R2:W-:Y:S02]  /*283d0*/  STL.64 [R1+0x12f0], R16 ;  /* 0x0012f01001007387 */ /* 0x0085e40000100a00 */
[----:B-1----:R-:W-:Y:S01]  /*283e0*/  IMAD.MOV.U32 R18, RZ, RZ, R22 ;  /* 0x000000ffff127224 */ /* 0x002fe200078e0016 */
[----:B--2---:R-:W2:Y:S01]  /*283f0*/  LDL.LU R16, [R1+0xf0] ;  /* 0x0000f00001107983 */ /* 0x004ea20000300800 */
[----:B-----5:R-:W-:Y:S02]  /*28400*/  IMAD.MOV.U32 R17, RZ, RZ, R26 ;  /* 0x000000ffff117224 */ /* 0x020fe400078e001a */
[----:B------:R-:W3:Y:S02]  /*28410*/  LDL.LU R26, [R1+0x1344] ;  /* 0x00134400011a7983 */ /* 0x000ee40000300800 */
[----:B------:R-:W5:Y:S02]  /*28420*/  LDL.LU R22, [R1+0x1340] ;  /* 0x0013400001167983 */ /* 0x000f640000300800 */
[----:B------:R-:W-:-:S02]  /*28430*/  IMAD.MOV.U32 R19, RZ, RZ, R23 ;  /* 0x000000ffff137224 */ /* 0x000fc400078e0017 */
[----:B------:R-:W5:Y:S03]  /*28440*/  LDL.LU R23, [R1+0x133c] ;  /* 0x00133c0001177983 */ /* 0x000f660000300800 */
[----:B------:R-:W-:Y:S01]  /*28450*/  STL.64 [R1+0x1310], R18 ;  /* 0x0013101201007387 */ /* 0x000fe20000100a00 */
[C---:B-----5:R-:W-:Y:S01]  /*28460*/  HMMA.1688.F32.TF32 R8, R4.reuse, R22, R8 ;  /* 0x000000160408723c */ /* 0x060fe20000081008 */
[----:B--2---:R4:W-:Y:S02]  /*28470*/  STL.64 [R1+0x1308], R16 ;  /* 0x0013081001007387 */ /* 0x0049e40000100a00 */
[----:B----4-:R-:W-:Y:S02]  /*28480*/  IMAD.MOV.U32 R16, RZ, RZ, R27 ;  /* 0x000000ffff107224 */ /* 0x010fe400078e001b */
[----:B------:R-:W3:Y:S01]  /*28490*/  LDL.LU R27, [R1+0x1338] ;  /* 0x00133800011b7983 */ /* 0x000ee20000300800 */
[----:B------:R-:W2:Y:S02]  /*284a0*/  LDL.LU R17, [R1+0x104] ;  /* 0x0001040001117983 */ /* 0x000ea40000300800 */
[----:B------:R-:W2:Y:S02]  /*284b0*/  LDL.LU R18, [R1+0x108] ;  /* 0x0001080001127983 */ /* 0x000ea40000300800 */
[----:B------:R-:W2:Y:S11]  /*284c0*/  LDL.LU R19, [R1+0x10c] ;  /* 0x00010c0001137983 */ /* 0x000eb60000300800 */
[----:B------:R-:W-:Y:S02]  /*284d0*/  @!UPT UIADD3 URZ, URZ, URZ, URZ ;  /* 0x0000003f3f3ff290 */ /* 0x000fe4000fffe03f */
[----:B------:R-:W-:Y:S01]  /*284e0*/  STL.64 [R1+0x310], R8 ;  /* 0x0003100801007387 */ /* 0x000fe20000100a00 */
[----:B------:R1:W-:Y:S03]  /*284f0*/  STL.64 [R1+0x318], R10 ;  /* 0x0003180a01007387 */ /* 0x0003e60000100a00 */
[----:B-1----:R-:W3:Y:S01]  /*28500*/  LDL.LU.64 R10, [R1+0x1330] ;  /* 0x00133000010a7983 */ /* 0x002ee20000300a00 */
[----:B------:R-:W3:Y:S02]  /*28510*/  LDL.LU.64 R8, [R1+0x1328] ;  /* 0x0013280001087983 */ /* 0x000ee40000300a00 */
[----:B---3--:R-:W-:Y:S01]  /*28520*/  HMMA.1688.F32.TF32 R4, R4, R26, R8 ;  /* 0x0000001a0404723c */ /* 0x008fe20000081008 */
[----:B------:R-:W2:Y:S01]  /*28530*/  LDL.LU.64 R10, [R1+0x1320] ;  /* 0x00132000010a7983 */ /* 0x000ea20000300a00 */
[----:B------:R-:W2:Y:S11]  /*28540*/  LDL.LU.64 R8, [R1+0x1318] ;  /* 0x0013180001087983 */ /* 0x000eb60000300a00 */
[----:B------:R-:W-:Y:S10]  /*28550*/  @!UPT UIADD3 URZ, URZ, URZ, URZ ;  /* 0x0000003f3f3ff290 */ /* 0x000ff4000fffe03f */
        /* <DEDUP_REMOVED lines=24> */
[----:B------:R-:W-:Y:S02]  /*286e0*/  IMAD.MOV.U32 R7, RZ, RZ, R2 ;  /* 0x000000ffff077224 */ /* 0x000fe400078e0002 */
[----:B------:R-:W3:Y:S01]  /*286f0*/  LDL.LU.64 R16, [R1+0x12c8] ;  /* 0x0012c80001107983 */ /* 0x000ee20000300a00 */
[----:B--2---:R-:W-:Y:S11]  /*28700*/  HMMA.1688.F32.TF32 R12, R8, R18, R12 ;  /* 0x00000012080c723c */ /* 0x004ff6000008100c */
[----:B------:R-:W-:Y:S11]  /*28710*/  @!UPT UIADD3 URZ, URZ, URZ, URZ ;  /* 0x0000003f3f3ff290 */ /* 0x000ff6000fffe03f */
[----:B------:R-:W-:Y:S02]  /*28720*/  @!UPT UIADD3 URZ, URZ, URZ, URZ ;  /* 0x0000003f3f3ff290 */ /* 0x000fe4000fffe03f */
[----:B------:R-:W-:Y:S02]  /*28730*/  IMAD.MOV.U32 R28, RZ, RZ, R14 ;  /* 0x000000ffff1c7224 */ /* 0x000fe400078e000e */
[----:B------:R-:W-:Y:S02]  /*28740*/  IMAD.MOV.U32 R2, RZ, RZ, R15 ;  /* 0x000000ffff027224 */ /* 0x000fe400078e000f */
[----:B------:R-:W-:Y:S02]  /*28750*/  IMAD.MOV.U32 R21, RZ, RZ, R12 ;  /* 0x000000ffff157224 */ /* 0x000fe400078e000c */
[----:B------:R-:W-:Y:S01]  /*28760*/  IMAD.MOV.U32 R29, RZ, RZ, R13 ;  /* 0x000000ffff1d7224 */ /* 0x000fe200078e000d */
[----:B------:R-:W2:Y:S01]  /*28770*/  LDL.LU.64 R14, [R1+0x12c0] ;  /* 0x0012c000010e7983 */ /* 0x000ea20000300a00 */
[----:B------:R-:W2:Y:S02]  /*28780*/  LDL.LU.64 R12, [R1+0x12b8] ;  /* 0x0012b800010c7983 */ /* 0x000ea40000300a00 */
[----:B------:R-:W-:-:S02]  /*28790*/  IMAD.MOV.U32 R20, RZ, RZ, R19 ;  /* 0x000000ffff147224 */ /* 0x000fc400078e0013 */
[----:B------:R-:W-:Y:S01]  /*287a0*/  IMAD.MOV.U32 R24, RZ, RZ, R18 ;  /* 0x000000ffff187224 */ /* 0x000fe200078e0012 */
[----:B------:R-:W-:Y:S02]  /*287b0*/  STL.64 [R1+0x1298], R22 ;  /* 0x0012981601007387 */ /* 0x000fe40000100a00 */
[----:B------:R-:W-:Y:S02]  /*287c0*/  STL.64 [R1+0x1290], R20 ;  /* 0x0012901401007387 */ /* 0x000fe40000100a00 */
[----:B------:R-:W-:Y:S01]  /*287d0*/  STL.64 [R1+0x1288], R26 ;  /* 0x0012881a01007387 */ /* 0x000fe20000100a00 */
[----:B------:R-:W-:Y:S01]  /*287e0*/  STL [R1+0x1280], R24 ;  /* 0x0012801801007387 */ /* 0x000fe20000100800 */
[----:B------:R-:W-:Y:S02]  /*287f0*/  STL [R1+0x1174], R2 ;  /* 0x0011740201007387 */ /* 0x000fe40000100800 */
[----:B------:R-:W-:Y:S02]  /*28800*/  STL [R1+0x1170], R28 ;  /* 0x0011701c01007387 */ /* 0x000fe40000100800 */
[----:B------:R-:W-:Y:S01]  /*28810*/  STL [R1+0x115c], R29 ;  /* 0x00115c1d01007387 */ /* 0x000fe20000100800 */
[----:B------:R1:W-:Y:S01]  /*28820*/  STL.64 [R1+0x1238], R6 ;  /* 0x0012380601007387 */ /* 0x0003e20000100a00 */
[----:B------:R-:W4:Y:S01]  /*28830*/  LDL.LU R4, [R1+0x60] ;  /* 0x0000600001047983 */ /* 0x000f220000300800 */
[----:B--2---:R-:W-:Y:S11]  /*28840*/  HMMA.1688.F32.TF32 R12, R8, R6, R12 ;  /* 0x00000006080c723c */ /* 0x004ff6000008100c */
[----:B------:R-:W-:Y:S11]  /*28850*/  @!UPT UIADD3 URZ, URZ, URZ, URZ ;  /* 0x0000003f3f3ff290 */ /* 0x000ff6000fffe03f */
[----:B------:R-:W-:Y:S01]  /*28860*/  @!UPT UIADD3 URZ, URZ, URZ, URZ ;  /* 0x0000003f3f3ff290 */ /* 0x000fe2000fffe03f */
[----:B------:R2:W-:Y:S01]  /*28870*/  STL.64 [R1+0x260], R12 ;  /* 0x0002600c01007387 */ /* 0x0005e20000100a00 */
[----:B------:R5:W-:Y:S02]  /*28880*/  STL.64 [R1+0x268], R14 ;  /* 0x0002680e01007387 */ /* 0x000be40000100a00 */
[----:B------:R-:W4:Y:S02]  /*28890*/  LDL.LU R5, [R1+0x64] ;  /* 0x0000640001057983 */ /* 0x000f240000300800 */
[----:B-1----:R-:W3:Y:S01]  /*288a0*/  LDL.LU R6, [R1+0x68] ;  /* 0x0000680001067983 */ /* 0x002ee20000300800 */
[----:B------:R-:W3:Y:S04]  /*288b0*/  LDL.LU R7, [R1+0x6c] ;  /* 0x00006c0001077983 */ /* 0x000ee80000300800 */
[----:B--2---:R-:W2:Y:S01]  /*288c0*/  LDL.LU R12, [R1+0x90] ;  /* 0x00009000010c7983 */ /* 0x004ea20000300800 */
[----:B------:R-:W2:Y:S02]  /*288d0*/  LDL.LU R13, [R1+0x94] ;  /* 0x00009400010d7983 */ /* 0x000ea40000300800 */
[----:B-----5:R-:W5:Y:S02]  /*288e0*/  LDL.LU R14, [R1+0x98] ;  /* 0x00009800010e7983 */ /* 0x020f640000300800 */
[----:B------:R-:W5:Y:S02]  /*288f0*/  LDL.LU R15, [R1+0x9c] ;  /* 0x00009c00010f7983 */ /* 0x000f640000300800 */
[----:B-----5:R-:W-:Y:S01]  /*28900*/  STL.64 [R1+0x12a8], R14 ;  /* 0x0012a80e01007387 */ /* 0x020fe20000100a00 */
[----:B--2---:R1:W-:Y:S03]  /*28910*/  STL.64 [R1+0x12a0], R12 ;  /* 0x0012a00c01007387 */ /* 0x0043e60000100a00 */
[----:B-1----:R-:W2:Y:S01]  /*28920*/  LDL.LU R12, [R1+0xb0] ;  /* 0x0000b000010c7983 */ /* 0x002ea20000300800 */
[----:B------:R-:W2:Y:S02]  /*28930*/  LDL.LU R13, [R1+0xb4] ;  /* 0x0000b400010d7983 */ /* 0x000ea40000300800 */
[----:B------:R-:W2:Y:S02]  /*28940*/  LDL.LU R14, [R1+0xb8] ;  /* 0x0000b800010e7983 */ /* 0x000ea40000300800 */
[----:B------:R-:W2:Y:S01]  /*28950*/  LDL.LU R15, [R1+0xbc] ;  /* 0x0000bc00010f7983 */ /* 0x000ea20000300800 */
[----:B------:R-:W5:Y:S01]  /*28960*/  LDL.LU R24, [R1+0xa0] ;  /* 0x0000a00001187983 */ /* 0x000f620000300800 */
[----:B------:R-:W5:Y:S02]  /*28970*/  LDL.LU R25, [R1+0xa4] ;  /* 0x0000a40001197983 */ /* 0x000f640000300800 */
[----:B------:R-:W5:Y:S02]  /*28980*/  LDL.LU R26, [R1+0xa8] ;  /* 0x0000a800011a7983 */ /* 0x000f640000300800 */
[----:B------:R-:W5:Y:S01]  /*28990*/  LDL.LU R27, [R1+0xac] ;  /* 0x0000ac00011b7983 */ /* 0x000f620000300800 */
[----:B---3--:R1:W-:Y:S01]  /*289a0*/  STL.64 [R1+0x1248], R6 ;  /* 0x0012480601007387 */ /* 0x0083e20000100a00 */
[----:B----4-:R-:W-:Y:S03]  /*289b0*/  STL.64 [R1+0x1240], R4 ;  /* 0x0012400401007387 */ /* 0x010fe60000100a00 */
[----:B-1----:R-:W3:Y:S01]  /*289c0*/  LDL.LU.64 R6, [R1+0x48] ;  /* 0x0000480001067983 */ /* 0x002ee20000300a00 */
[----:B------:R-:W-:-:S02]  /*289d0*/  IMAD.MOV.U32 R23, RZ, RZ, R16 ;  /* 0x000000ffff177224 */ /* 0x000fc400078e0010 */
[----:B------:R-:W-:Y:S01]  /*289e0*/  IMAD.MOV.U32 R22, RZ, RZ, R17 ;  /* 0x000000ffff167224 */ /* 0x000fe200078e0011 */
[----:B---3--:R1:W-:Y:S04]  /*289f0*/  STL.64 [R1+0x1258], R6 ;  /* 0x0012580601007387 */ /* 0x0083e80000100a00 */
[----:B-1----:R-:W3:Y:S01]  /*28a00*/  LDL.LU.64 R6, [R1+0x58] ;  /* 0x0000580001067983 */ /* 0x002ee20000300a00 */
[----:B------:R-:W4:Y:S02]  /*28a10*/  LDL.LU R16, [R1+0x230] ;  /* 0x0002300001107983 */ /* 0x000f240000300800 */
[----:B------:R-:W4:Y:S02]  /*28a20*/  LDL.LU R17, [R1+0x234] ;  /* 0x0002340001117983 */ /* 0x000f240000300800 */
[----:B------:R-:W2:Y:S01]  /*28a30*/  LDL.LU R18, [R1+0x238] ;  /* 0x0002380001127983 */ /* 0x000ea20000300800 */
[----:B------:R-:W2:Y:S04]  /*28a40*/  LDL.LU R19, [R1+0x23c] ;  /* 0x00023c0001137983 */ /* 0x000ea80000300800 */
[----:B--2---:R-:W-:Y:S01]  /*28a50*/  STL.64 [R1+0x1220], R18 ;  /* 0x0012201201007387 */ /* 0x004fe20000100a00 */
[----:B----4-:R1:W-:Y:S03]  /*28a60*/  STL.64 [R1+0x1218], R16 ;  /* 0x0012181001007387 */ /* 0x0103e60000100a00 */
[----:B-1----:R-:W2:Y:S01]  /*28a70*/  LDL.LU R16, [R1+0x190] ;  /* 0x0001900001107983 */ /* 0x002ea20000300800 */
[----:B------:R-:W2:Y:S02]  /*28a80*/  LDL.LU R17, [R1+0x194] ;  /* 0x0001940001117983 */ /* 0x000ea40000300800 */
[----:B------:R-:W-:-:S02]  /*28a90*/  IMAD.MOV.U32 R18, RZ, RZ, R0 ;  /* 0x000000ffff127224 */ /* 0x000fc400078e0000 */
[----:B------:R-:W-:Y:S01]  /*28aa0*/  IMAD.MOV.U32 R19, RZ, RZ, R3 ;  /* 0x000000ffff137224 */ /* 0x000fe200078e0003 */
[----:B------:R-:W4:Y:S01]  /*28ab0*/  LDL.LU R0, [R1+0x12b4] ;  /* 0x0012b40001007983 */ /* 0x000f220000300800 */
[----:B------:R-:W3:Y:S03]  /*28ac0*/  LDL.LU R3, [R1+0x12b0] ;  /* 0x0012b00001037983 */ /* 0x000ee60000300800 */
[----:B------:R1:W-:Y:S04]  /*28ad0*/  STL.64 [R1+0x1230], R18 ;  /* 0x0012301201007387 */ /* 0x0003e80000100a00 */
[----:B--2---:R2:W-:Y:S01]  /*28ae0*/  STL.64 [R1+0x1228], R16 ;  /* 0x0012281001007387 */ /* 0x0045e20000100a00 */
[----:B-1----:R-:W2:Y:S01]  /*28af0*/  LDL.LU.64 R18, [R1+0x38] ;  /* 0x0000380001127983 */ /* 0x002ea20000300a00 */
[----:B------:R-:W-:Y:S02]  /*28b00*/  HMMA.1688.F32.TF32 R20, R8, R22, R12 ;  /* 0x000000160814723c */ /* 0x000fe4000008100c */
[----:B--2---:R1:W-:Y:S01]  /*28b10*/  STL.64 [R1+0x1250], R18 ;  /* 0x0012501201007387 */ /* 0x0043e20000100a00 */
[----:B------:R-:W2:Y:S02]  /*28b20*/  LDL.LU R16, [R1+0x70] ;  /* 0x0000700001107983 */ /* 0x000ea40000300800 */
[----:B------:R-:W2:Y:S01]  /*28b30*/  LDL.LU R17, [R1+0x74] ;  /* 0x0000740001117983 */ /* 0x000ea20000300800 */
[----:B-1----:R-:W2:Y:S01]  /*28b40*/  LDL.LU R18, [R1+0x78] ;  /* 0x0000780001127983 */ /* 0x002ea20000300800 */
[----:B------:R-:W2:Y:S03]  /*28b50*/  LDL.LU R19, [R1+0x7c] ;  /* 0x00007c0001137983 */ /* 0x000ea60000300800 */
[----:B--2---:R-:W-:Y:S01]  /*28b60*/  STL.64 [R1+0x1268], R18 ;  /* 0x0012681201007387 */ /* 0x004fe20000100a00 */
[----:B------:R1:W-:Y:S03]  /*28b70*/  STL.64 [R1+0x1260], R16 ;  /* 0x0012601001007387 */ /* 0x0003e60000100a00 */
[----:B-1----:R-:W2:Y:S01]  /*28b80*/  LDL.LU R16, [R1+0x80] ;  /* 0x0000800001107983 */ /* 0x002ea20000300800 */
[----:B------:R-:W2:Y:S02]  /*28b90*/  LDL.LU R17, [R1+0x84] ;  /* 0x0000840001117983 */ /* 0x000ea40000300800 */
[----:B------:R-:W2:Y:S02]  /*28ba0*/  LDL.LU.64 R14, [R1+0x12a8] ;  /* 0x0012a800010e7983 */ /* 0x000ea40000300a00 */
[----:B---3--:R-:W-:-:S02]  /*28bb0*/  IMAD.MOV.U32 R18, RZ, RZ, R3 ;  /* 0x000000ffff127224 */ /* 0x008fc400078e0003 */
[----:B----4-:R-:W-:Y:S01]  /*28bc0*/  IMAD.MOV.U32 R19, RZ, RZ, R0 ;  /* 0x000000ffff137224 */ /* 0x010fe200078e0000 */
[----:B------:R-:W2:Y:S02]  /*28bd0*/  LDL.LU.64 R12, [R1+0x12a0] ;  /* 0x0012a000010c7983 */ /* 0x000ea40000300a00 */
[----:B------:R-:W-:Y:S02]  /*28be0*/  IMAD.MOV.U32 R3, RZ, RZ, R22 ;  /* 0x000000ffff037224 */ /* 0x000fe400078e0016 */
[----:B------:R1:W-:Y:S02]  /*28bf0*/  STL.64 [R1+0x2d0], R20 ;  /* 0x0002d01401007387 */ /* 0x0003e40000100a00 */
[----:B------:R-:W-:Y:S02]  /*28c00*/  IMAD.MOV.U32 R0, RZ, RZ, R23 ;  /* 0x000000ffff007224 */ /* 0x000fe400078e0017 */
[----:B------:R-:W5:Y:S04]  /*28c10*/  LDL.LU.64 R22, [R1+0x1298] ;  /* 0x0012980001167983 */ /* 0x000f680000300a00 */
[----:B-1----:R-:W3:Y:S01]  /*28c20*/  LDL.LU.64 R20, [R1+0x1290] ;  /* 0x0012900001147983 */ /* 0x002ee20000300a00 */
[----:B------:R-:W-:Y:S02]  /*28c30*/  STL [R1+0xff4], R0 ;  /* 0x000ff40001007387 */ /* 0x000fe40000100800 */
[----:B------:R-:W-:Y:S01]  /*28c40*/  STL [R1+0xff0], R3 ;  /* 0x000ff00301007387 */ /* 0x000fe20000100800 */
[C---:B-----5:R-:W-:Y:S11]  /*28c50*/  HMMA.1688.F32.TF32 R24, R8.reuse, R22, R24 ;  /* 0x000000160818723c */ /* 0x060ff60000081018 */
[----:B------:R-:W-:Y:S11]  /*28c60*/  @!UPT UIADD3 URZ, URZ, URZ, URZ ;  /* 0x0000003f3f3ff290 */ /* 0x000ff6000fffe03f */
[----:B------:R-:W-:Y:S01]  /*28c70*/  @!UPT UIADD3 URZ, URZ, URZ, URZ ;  /* 0x0000003f3f3ff290 */ /* 0x000fe2000fffe03f */
[----:B------:R-:W-:Y:S01]  /*28c80*/  STL.64 [R1+0x2c0], R24 ;  /* 0x0002c01801007387 */ /* 0x000fe20000100a00 */
[----:B------:R1:W-:Y:S03]  /*28c90*/  STL.64 [R1+0x2c8], R26 ;  /* 0x0002c81a01007387 */ /* 0x0003e60000100a00 */
[----:B-1----:R-:W2:Y:S01]  /*28ca0*/  LDL.LU.64 R26, [R1+0x1288] ;  /* 0x00128800011a7983 */ /* 0x002ea20000300a00 */
[----:B------:R-:W4:Y:S01]  /*28cb0*/  LDL.LU R24, [R1+0x1280] ;  /* 0x0012800001187983 */ /* 0x000f220000300800 */
[----:B--2---:R-:W-:Y:S02]  /*28cc0*/  HMMA.1688.F32.TF32 R8, R8, R26, R12 ;  /* 0x0000001a0808723c */ /* 0x004fe4000008100c */
[----:B------:R-:W2:Y:S01]  /*28cd0*/  LDL.LU.64 R14, [R1+0x1278] ;  /* 0x00127800010e7983 */ /* 0x000ea20000300a00 */
[----:B------:R-:W2:Y:S02]  /*28ce0*/  LDL.LU.64 R12, [R1+0x1270] ;  /* 0x00127000010c7983 */ /* 0x000ea40000300a00 */
[----:B------:R-:W-:Y:S11]  /*28cf0*/  IMAD.MOV.U32 R2, RZ, RZ, R6 ;  /* 0x000000ffff027224 */ /* 0x000ff600078e0006 */
[----:B------:R-:W-:Y:S08]  /*28d00*/  @!UPT UIADD3 URZ, URZ, URZ, URZ ;  /* 0x0000003f3f3ff290 */ /* 0x000ff0000fffe03f */
[----:B------:R-:W-:Y:S02]  /*28d10*/  IMAD.MOV.U32 R3, RZ, RZ, R11 ;  /* 0x000000ffff037224 */ /* 0x000fe400078e000b */
[----:B------:R-:W-:Y:S01]  /*28d20*/  IMAD.MOV.U32 R0, RZ, RZ, R10 ;  /* 0x000000ffff007224 */ /* 0x000fe200078e000a */
[----:B------:R-:W-:Y:S02]  /*28d30*/  STL.64 [R1+0x2b0], R8 ;  /* 0x0002b00801007387 */ /* 0x000fe40000100a00 */
[----:B------:R-:W-:Y:S02]  /*28d40*/  STL [R1+0xffc], R3 ;  /* 0x000ffc0301007387 */ /* 0x000fe40000100800 */
[----:B------:R1:W-:Y:S02]  /*28d50*/  STL [R1+0xff8], R0 ;  /* 0x000ff80001007387 */ /* 0x0003e40000100800 */
[----:B-1----:R-:W-:Y:S01]  /*28d60*/  IMAD.MOV.U32 R0, RZ, RZ, R7 ;  /* 0x000000ffff007224 */ /* 0x002fe200078e0007 */
[C---:B--2---:R-:W-:Y:S11]  /*28d70*/  HMMA.1688.F32.TF32 R16, R12.reuse, R6, R16 ;  /* 0x000000060c10723c */ /* 0x044ff60000081010 */
[----:B------:R-:W-:Y:S11]  /*28d80*/  @!UPT UIADD3 URZ, URZ, URZ, URZ ;  /* 0x0000003f3f3ff290 */ /* 0x000ff6000fffe03f */
[----:B------:R-:W-:Y:S01]  /*28d90*/  @!UPT UIADD3 URZ, URZ, URZ, URZ ;  /* 0x0000003f3f3ff290 */ /* 0x000fe2000fffe03f */
[----:B------:R-:W-:Y:S01]  /*28da0*/  STL.64 [R1+0xd0], R16 ;  /* 0x0000d01001007387 */ /* 0x000fe20000100a00 */
[----:B------:R1:W-:Y:S03]  /*28db0*/  STL.64 [R1+0xd8], R18 ;  /* 0x0000d81201007387 */ /* 0x0003e60000100a00 */
[----:B-1----:R-:W2:Y:S01]  /*28dc0*/  LDL.LU.64 R18, [R1+0x1268] ;  /* 0x0012680001127983 */ /* 0x002ea20000300a00 */
[----:B------:R-:W2:Y:S02]  /*28dd0*/  LDL.LU.64 R16, [R1+0x1260] ;  /* 0x0012600001107983 */ /* 0x000ea40000300a00 */
[----:B------:R-:W2:Y:S02]  /*28de0*/  LDL.LU.64 R6, [R1+0x1258] ;  /* 0x0012580001067983 */ /* 0x000ea40000300a00 */
[----:B--2---:R-:W-:Y:S01]  /*28df0*/  HMMA.1688.F32.TF32 R16, R12, R6, R16 ;  /* 0x000000060c10723c */ /* 0x004fe20000081010 */
[----:B------:R-:W-:-:S02]  /*28e00*/  IMAD.MOV.U32 R8, RZ, RZ, R6 ;  /* 0x000000ffff087224 */ /* 0x000fc400078e0006 */
[----:B------:R-:W-:Y:S11]  /*28e10*/  IMAD.MOV.U32 R3, RZ, RZ, R7 ;  /* 0x000000ffff037224 */ /* 0x000ff600078e0007 */
[----:B------:R-:W-:Y:S09]  /*28e20*/  @!UPT UIADD3 URZ, URZ, URZ, URZ ;  /* 0x0000003f3f3ff290 */ /* 0x000ff2000fffe03f */
[----:B------:R-:W-:Y:S01]  /*28e30*/  STL.64 [R1+0xb0], R16 ;  /* 0x0000b01001007387 */ /* 0x000fe20000100a00 */
[----:B------:R1:W-:Y:S03]  /*28e40*/  STL.64 [R1+0xb8], R18 ;  /* 0x0000b81201007387 */ /* 0x0003e60000100a00 */
[----:B-1----:R-:W2:Y:S01]  /*28e50*/  LDL.LU.64 R18, [R1+0x1250] ;  /* 0x0012500001127983 */ /* 0x002ea20000300a00 */
[----:B------:R-:W2:Y:S02]  /*28e60*/  LDL.LU.64 R6, [R1+0x1248] ;  /* 0x0012480001067983 */ /* 0x000ea40000300a00 */
[----:B------:R-:W2:Y:S02]  /*28e70*/  LDL.LU.64 R4, [R1+0x1240] ;  /* 0x0012400001047983 */ /* 0x000ea40000300a00 */
[----:B--2---:R-:W-:Y:S11]  /*28e80*/  HMMA.1688.F32.TF32 R4, R12, R18, R4 ;  /* 0x000000120c04723c */ /* 0x004ff60000081004 */
[----:B------:R-:W-:Y:S11]  /*28e90*/  @!UPT UIADD3 URZ, URZ, URZ, URZ ;  /* 0x0000003f3f3ff290 */ /* 0x000ff6000fffe03f */
[----:B------:R-:W-:Y:S01]  /*28ea0*/  @!UPT UIADD3 URZ, URZ, URZ, URZ ;  /* 0x0000003f3f3ff290 */ /* 0x000fe2000fffe03f */
[----:B------:R1:W-:Y:S01]  /*28eb0*/  STL.64 [R1+0xa0], R4 ;  /* 0x0000a00401007387 */ /* 0x0003e20000100a00 */
[----:B------:R2:W-:Y:S02]  /*28ec0*/  STL.64 [R1+0xa8], R6 ;  /* 0x0000a80601007387 */ /* 0x0005e40000100a00 */
[----:B-1----:R-:W-:Y:S01]  /*28ed0*/  IMAD.MOV.U32 R5, RZ, RZ, R18 ;  /* 0x000000ffff057224 */ /* 0x002fe200078e0012 */
[----:B--2---:R-:W2:Y:S01]  /*28ee0*/  LDL.LU.64 R6, [R1+0x1238] ;  /* 0x0012380001067983 */ /* 0x004ea20000300a00 */
[----:B------:R-:W-:Y:S02]  /*28ef0*/  IMAD.MOV.U32 R4, RZ, RZ, R19 ;  /* 0x000000ffff047224 */ /* 0x000fe400078e0013 */
[----:B------:R-:W5:Y:S02]  /*28f00*/  LDL.LU.64 R18, [R1+0x1230] ;  /* 0x0012300001127983 */ /* 0x000f640000300a00 */
[----:B------:R-:W5:Y:S02]  /*28f10*/  LDL.LU.64 R16, [R1+0x1228] ;  /* 0x0012280001107983 */ /* 0x000f640000300a00 */
[----:B----4-:R-:W-:-:S02]  /*28f20*/  IMAD.MOV.U32 R10, RZ, RZ, R24 ;  /* 0x000000ffff0a7224 */ /* 0x010fc400078e0018 */
[----:B---3--:R-:W-:-:S07]  /*28f30*/  IMAD.MOV.U32 R11, RZ, RZ, R20 ;  /* 0x000000ffff0b7224 */ /* 0x008fce00078e0014 */
[----:B-----5:R-:W-:Y:S11]  /*28f40*/  HMMA.1688.F32.TF32 R16, R12, R10, R16 ;  /* 0x0000000a0c10723c */ /* 0x020ff60000081010 */
        /* <DEDUP_REMOVED lines=8> */
[----:B------:R-:W-:Y:S01]  /*28fd0*/  STL.64 [R1+0x1200], R22 ;  /* 0x0012001601007387 */ /* 0x000fe20000100a00 */
[----:B------:R-:W-:Y:S01]  /*28fe0*/  STL.64 [R1+0x11f8], R20 ;  /* 0x0011f81401007387 */ /* 0x000fe20000100a00 */
[----:B------:R-:W-:Y:S02]  /*28ff0*/  STL.64 [R1+0x11f0], R26 ;  /* 0x0011f01a01007387 */ /* 0x000fe40000100a00 */
[----:B------:R-:W-:Y:S02]  /*29000*/  STL.64 [R1+0x11e8], R24 ;  /* 0x0011e81801007387 */ /* 0x000fe40000100a00 */
[----:B------:R1:W-:Y:S02]  /*29010*/  STL.64 [R1+0x1190], R10 ;  /* 0x0011900a01007387 */ /* 0x0003e40000100a00 */
[----:B-1----:R-:W-:-:S02]  /*29020*/  IMAD.MOV.U32 R10, RZ, RZ, R5 ;  /* 0x000000ffff0a7224 */ /* 0x002fc400078e0005 */
[----:B------:R-:W-:Y:S01]  /*29030*/  IMAD.MOV.U32 R11, RZ, RZ, R4 ;  /* 0x000000ffff0b7224 */ /* 0x000fe200078e0004 */
[----:B--2---:R-:W-:Y:S11]  /*29040*/  HMMA.1688.F32.TF32 R16, R12, R6, R16 ;  /* 0x000000060c10723c */ /* 0x004ff60000081010 */
[----:B------:R-:W-:Y:S11]  /*29050*/  @!UPT UIADD3 URZ, URZ, URZ, URZ ;  /* 0x0000003f3f3ff290 */ /* 0x000ff6000fffe03f */
[----:B------:R-:W-:Y:S01]  /*29060*/  @!UPT UIADD3 URZ, URZ, URZ, URZ ;  /* 0x0000003f3f3ff290 */ /* 0x000fe2000fffe03f */
[----:B------:R-:W-:Y:S01]  /*29070*/  STL.64 [R1+0xc0], R16 ;  /* 0x0000c01001007387 */ /* 0x000fe20000100a00 */
[----:B------:R-:W-:Y:S02]  /*29080*/  STL.64 [R1+0xc8], R18 ;  /* 0x0000c81201007387 */ /* 0x000fe40000100a00 */
[----:B------:R-:W-:Y:S02]  /*29090*/  STL.64 [R1+0x11a8], R10 ;  /* 0x0011a80a01007387 */ /* 0x000fe40000100a00 */
[----:B------:R1:W-:Y:S01]  /*290a0*/  STL.64 [R1+0x1188], R6 ;  /* 0x0011880601007387 */ /* 0x0003e20000100a00 */
[----:B------:R-:W2:Y:S01]  /*290b0*/  LDL.LU R4, [R1+0x1e0] ;  /* 0x0001e00001047983 */ /* 0x000ea20000300800 */
[----:B------:R-:W2:Y:S03]  /*290c0*/  LDL.LU R5, [R1+0x1e4] ;  /* 0x0001e40001057983 */ /* 0x000ea60000300800 */
[----:B-1----:R-:W3:Y:S01]  /*290d0*/  LDL.LU R6, [R1+0x1e8] ;  /* 0x0001e80001067983 */ /* 0x002ee20000300800 */
[----:B------:R-:W3:Y:S02]  /*290e0*/  LDL.LU R7, [R1+0x1ec] ;  /* 0x0001ec0001077983 */ /* 0x000ee40000300800 */
[----:B------:R-:W4:Y:S02]  /*290f0*/  LDL.LU.64 R22, [R1+0x8] ;  /* 0x0000080001167983 */ /* 0x000f240000300a00 */
[----:B------:R-:W5:Y:S01]  /*29100*/  LDL.LU R24, [R1+0x240] ;  /* 0x0002400001187983 */ /* 0x000f620000300800 */
[----:B------:R-:W5:Y:S01]  /*29110*/  LDL.LU R25, [R1+0x244] ;  /* 0x0002440001197983 */ /* 0x000f620000300800 */
[----:B------:R-:W2:Y:S02]  /*29120*/  LDL.LU R26, [R1+0x248] ;  /* 0x00024800011a7983 */ /* 0x000ea40000300800 */
[----:B------:R-:W2:Y:S02]  /*29130*/  LDL.LU R27, [R1+0x24c] ;  /* 0x00024c00011b7983 */ /* 0x000ea40000300800 */
[----:B------:R-:W-:-:S02]  /*29140*/  IMAD.MOV.U32 R10, RZ, RZ, R8 ;  /* 0x000000ffff0a7224 */ /* 0x000fc400078e0008 */
[----:B------:R-:W-:Y:S01]  /*29150*/  IMAD.MOV.U32 R11, RZ, RZ, R3 ;  /* 0x000000ffff0b7224 */ /* 0x000fe200078e0003 */
[----:B--2---:R-:W-:Y:S01]  /*29160*/  STL.64 [R1+0x1210], R26 ;  /* 0x0012101a01007387 */ /* 0x004fe20000100a00 */
[----:B-----5:R1:W-:Y:S03]  /*29170*/  STL.64 [R1+0x1208], R24 ;  /* 0x0012081801007387 */ /* 0x0203e60000100a00 */
[----:B-1----:R-:W4:Y:S01]  /*29180*/  LDL.LU R24, [R1+0x250] ;  /* 0x0002500001187983 */ /* 0x002f220000300800 */
[----:B------:R-:W4:Y:S02]  /*29190*/  LDL.LU R25, [R1+0x254] ;  /* 0x0002540001197983 */ /* 0x000f240000300800 */
[----:B------:R-:W4:Y:S02]  /*291a0*/  LDL.LU R26, [R1+0x258] ;  /* 0x00025800011a7983 */ /* 0x000f240000300800 */
[----:B------:R-:W4:Y:S01]  /*291b0*/  LDL.LU R27, [R1+0x25c] ;  /* 0x00025c00011b7983 */ /* 0x000f220000300800 */
[----:B------:R-:W-:Y:S01]  /*291c0*/  STL.64 [R1+0x11c0], R10 ;  /* 0x0011c00a01007387 */ /* 0x000fe20000100a00 */
[----:B---3--:R-:W-:Y:S02]  /*291d0*/  STL.64 [R1+0x11a0], R6 ;  /* 0x0011a00601007387 */ /* 0x008fe40000100a00 */
[----:B------:R1:W-:Y:S02]  /*291e0*/  STL.64 [R1+0x1198], R4 ;  /* 0x0011980401007387 */ /* 0x0003e40000100a00 */
[----:B-1----:R-:W2:Y:S01]  /*291f0*/  LDL.LU R4, [R1+0x1f0] ;  /* 0x0001f00001047983 */ /* 0x002ea20000300800 */
[----:B------:R-:W2:Y:S02]  /*29200*/  LDL.LU R5, [R1+0x1f4] ;  /* 0x0001f40001057983 */ /* 0x000ea40000300800 */
[----:B------:R-:W3:Y:S02]  /*29210*/  LDL.LU R6, [R1+0x1f8] ;  /* 0x0001f80001067983 */ /* 0x000ee40000300800 */
[----:B------:R-:W3:Y:S01]  /*29220*/  LDL.LU R7, [R1+0x1fc] ;  /* 0x0001fc0001077983 */ /* 0x000ee20000300800 */
[----:B------:R-:W5:Y:S01]  /*29230*/  LDL.LU R16, [R1+0x220] ;  /* 0x0002200001107983 */ /* 0x000f620000300800 */
[----:B------:R-:W5:Y:S02]  /*29240*/  LDL.LU R17, [R1+0x224] ;  /* 0x0002240001117983 */ /* 0x000f640000300800 */
[----:B------:R-:W5:Y:S02]  /*29250*/  LDL.LU R18, [R1+0x228] ;  /* 0x0002280001127983 */ /* 0x000f640000300800 */
[----:B------:R-:W5:Y:S01]  /*29260*/  LDL.LU R19, [R1+0x22c] ;  /* 0x00022c0001137983 */ /* 0x000f620000300800 */
[----:B---3--:R-:W-:Y:S01]  /*29270*/  STL.64 [R1+0x11b8], R6 ;  /* 0x0011b80601007387 */ /* 0x008fe20000100a00 */
[----:B--2---:R1:W-:Y:S03]  /*29280*/  STL.64 [R1+0x11b0], R4 ;  /* 0x0011b00401007387 */ /* 0x0043e60000100a00 */
[----:B-1----:R-:W2:Y:S01]  /*29290*/  LDL.LU R4, [R1+0x200] ;  /* 0x0002000001047983 */ /* 0x002ea20000300800 */
[----:B------:R-:W2:Y:S02]  /*292a0*/  LDL.LU R5, [R1+0x204] ;  /* 0x0002040001057983 */ /* 0x000ea40000300800 */
[----:B------:R-:W3:Y:S02]  /*292b0*/  LDL.LU R6, [R1+0x208] ;  /* 0x0002080001067983 */ /* 0x000ee40000300800 */
[----:B------:R-:W3:Y:S01]  /*292c0*/  LDL.LU R7, [R1+0x20c] ;  /* 0x00020c0001077983 */ /* 0x000ee20000300800 */
[----:B----4-:R-:W-:Y:S01]  /*292d0*/  HMMA.1688.F32.TF32 R24, R12, R22, R24 ;  /* 0x000000160c18723c */ /* 0x010fe20000081018 */
[----:B------:R-:W-:-:S02]  /*292e0*/  IMAD.MOV.U32 R10, RZ, RZ, R2 ;  /* 0x000000ffff0a7224 */ /* 0x000fc400078e0002 */
[----:B------:R-:W-:Y:S02]  /*292f0*/  IMAD.MOV.U32 R2, RZ, RZ, R22 ;  /* 0x000000ffff027224 */ /* 0x000fe400078e0016 */
[----:B------:R-:W-:Y:S01]  /*29300*/  IMAD.MOV.U32 R28, RZ, RZ, R23 ;  /* 0x000000ffff1c7224 */ /* 0x000fe200078e0017 */
[----:B---3--:R-:W-:Y:S01]  /*29310*/  STL.64 [R1+0x11d0], R6 ;  /* 0x0011d00601007387 */ /* 0x008fe20000100a00 */
[----:B--2---:R1:W-:Y:S03]  /*29320*/  STL.64 [R1+0x11c8], R4 ;  /* 0x0011c80401007387 */ /* 0x0043e60000100a00 */
[----:B-1----:R-:W2:Y:S01]  /*29330*/  LDL.LU R4, [R1+0x210] ;  /* 0x0002100001047983 */ /* 0x002ea20000300800 */
[----:B------:R-:W2:Y:S02]  /*29340*/  LDL.LU R5, [R1+0x214] ;  /* 0x0002140001057983 */ /* 0x000ea40000300800 */
[----:B------:R-:W2:Y:S02]  /*29350*/  LDL.LU R6, [R1+0x218] ;  /* 0x0002180001067983 */ /* 0x000ea40000300800 */
[----:B------:R-:W2:Y:S08]  /*29360*/  LDL.LU R7, [R1+0x21c] ;  /* 0x00021c0001077983 */ /* 0x000eb00000300800 */
[----:B------:R-:W-:Y:S01]  /*29370*/  STL.64 [R1+0x280], R24 ;  /* 0x0002801801007387 */ /* 0x000fe20000100a00 */
[----:B------:R1:W-:Y:S03]  /*29380*/  STL.64 [R1+0x288], R26 ;  /* 0x0002881a01007387 */ /* 0x0003e60000100a00 */
[----:B-1----:R-:W3:Y:S01]  /*29390*/  LDL.LU.64 R26, [R1+0x1210] ;  /* 0x00121000011a7983 */ /* 0x002ee20000300a00 */
[----:B------:R-:W3:Y:S02]  /*293a0*/  LDL.LU.64 R24, [R1+0x1208] ;  /* 0x0012080001187983 */ /* 0x000ee40000300a00 */
[----:B------:R-:W3:Y:S02]  /*293b0*/  LDL.LU.64 R22, [R1+0x1200] ;  /* 0x0012000001167983 */ /* 0x000ee40000300a00 */
[----:B------:R-:W4:Y:S02]  /*293c0*/  LDL.LU.64 R20, [R1+0x11f8] ;  /* 0x0011f80001147983 */ /* 0x000f240000300a00 */
[----:B------:R-:W-:Y:S01]  /*293d0*/  IMAD.MOV.U32 R11, RZ, RZ, R0 ;  /* 0x000000ffff0b7224 */ /* 0x000fe200078e0000 */
[C---:B---3--:R-:W-:Y:S11]  /*293e0*/  HMMA.1688.F32.TF32 R24, R12.reuse, R22, R24 ;  /* 0x000000160c18723c */ /* 0x048ff60000081018 */
[----:B------:R-:W-:Y:S11]  /*293f0*/  @!UPT UIADD3 URZ, URZ, URZ, URZ ;  /* 0x0000003f3f3ff290 */ /* 0x000ff6000fffe03f */
[----:B------:R-:W-:Y:S01]  /*29400*/  @!UPT UIADD3 URZ, URZ, URZ, URZ ;  /* 0x0000003f3f3ff290 */ /* 0x000fe2000fffe03f */
[----:B------:R1:W-:Y:S01]  /*29410*/  STL.64 [R1+0x270], R24 ;  /* 0x0002701801007387 */ /* 0x0003e20000100a00 */
[----:B------:R-:W-:Y:S02]  /*29420*/  IMAD.MOV.U32 R3, RZ, RZ, R26 ;  /* 0x000000ffff037224 */ /* 0x000fe400078e001a */
[----:B------:R-:W-:Y:S02]  /*29430*/  IMAD.MOV.U32 R0, RZ, RZ, R27 ;  /* 0x000000ffff007224 */ /* 0x000fe400078e001b */
[----:B------:R-:W5:Y:S04]  /*29440*/  LDL.LU.64 R26, [R1+0x11f0] ;  /* 0x0011f000011a7983 */ /* 0x000f680000300a00 */
[----:B-1----:R-:W3:Y:S01]  /*29450*/  LDL.LU.64 R24, [R1+0x11e8] ;  /* 0x0011e80001187983 */ /* 0x002ee20000300a00 */
[----:B------:R-:W-:Y:S02]  /*29460*/  STL.64 [R1+0x1168], R22 ;  /* 0x0011681601007387 */ /* 0x000fe40000100a00 */
[----:B----4-:R1:W-:Y:S02]  /*29470*/  STL.64 [R1+0x1160], R20 ;  /* 0x0011601401007387 */ /* 0x0103e40000100a00 */
[----:B-1----:R-:W4:Y:S01]  /*29480*/  LDL.LU R20, [R1+0x1c0] ;  /* 0x0001c00001147983 */ /* 0x002f220000300800 */
[----:B------:R-:W4:Y:S02]  /*29490*/  LDL.LU R21, [R1+0x1c4] ;  /* 0x0001c40001157983 */ /* 0x000f240000300800 */
[----:B------:R-:W2:Y:S02]  /*294a0*/  LDL.LU R22, [R1+0x1c8] ;  /* 0x0001c80001167983 */ /* 0x000ea40000300800 */
[----:B------:R-:W2:Y:S01]  /*294b0*/  LDL.LU R23, [R1+0x1cc] ;  /* 0x0001cc0001177983 */ /* 0x000ea20000300800 */
[----:B-----5:R-:W-:Y:S01]  /*294c0*/  HMMA.1688.F32.TF32 R12, R12, R26, R16 ;  /* 0x0000001a0c0c723c */ /* 0x020fe20000081010 */
[----:B--2---:R-:W-:Y:S01]  /*294d0*/  STL.64 [R1+0x1180], R22 ;  /* 0x0011801601007387 */ /* 0x004fe20000100a00 */
[----:B----4-:R1:W-:Y:S03]  /*294e0*/  STL.64 [R1+0x1178], R20 ;  /* 0x0011781401007387 */ /* 0x0103e60000100a00 */
[----:B-1----:R-:W2:Y:S01]  /*294f0*/  LDL.LU R20, [R1+0x1d0] ;  /* 0x0001d00001147983 */ /* 0x002ea20000300800 */
[----:B------:R-:W2:Y:S02]  /*29500*/  LDL.LU R21, [R1+0x1d4] ;  /* 0x0001d40001157983 */ /* 0x000ea40000300800 */
[----:B------:R-:W2:Y:S02]  /*29510*/  LDL.LU R22, [R1+0x1d8] ;  /* 0x0001d80001167983 */ /* 0x000ea40000300800 */
[----:B------:R-:W2:Y:S01]  /*29520*/  LDL.LU R23, [R1+0x1dc] ;  /* 0x0001dc0001177983 */ /* 0x000ea20000300800 */
[----:B------:R-:W-:Y:S01]  /*29530*/  STL [R1+0x1024], R0 ;  /* 0x0010240001007387 */ /* 0x000fe20000100800 */
[----:B------:R-:W-:Y:S02]  /*29540*/  STL [R1+0x1020], R3 ;  /* 0x0010200301007387 */ /* 0x000fe40000100800 */
[----:B------:R-:W4:Y:S02]  /*29550*/  LDL.LU.64 R18, [R1+0x11e0] ;  /* 0x0011e00001127983 */ /* 0x000f240000300a00 */
[----:B------:R-:W4:Y:S07]  /*29560*/  LDL.LU.64 R16, [R1+0x11d8] ;  /* 0x0011d80001107983 */ /* 0x000f2e0000300a00 */
[----:B------:R1:W-:Y:S01]  /*29570*/  STL.64 [R1+0x240], R12 ;  /* 0x0002400c01007387 */ /* 0x0003e20000100a00 */
[----:B------:R5:W-:Y:S03]  /*29580*/  STL.64 [R1+0x248], R14 ;  /* 0x0002480e01007387 */ /* 0x000be60000100a00 */
[----:B-1----:R-:W2:Y:S01]  /*29590*/  LDL.LU R12, [R1+0x1a0] ;  /* 0x0001a000010c7983 */ /* 0x002ea20000300800 */
[----:B------:R-:W2:Y:S02]  /*295a0*/  LDL.LU R13, [R1+0x1a4] ;  /* 0x0001a400010d7983 */ /* 0x000ea40000300800 */
[----:B-----5:R-:W5:Y:S02]  /*295b0*/  LDL.LU R14, [R1+0x1a8] ;  /* 0x0001a800010e7983 */ /* 0x020f640000300800 */
[----:B------:R-:W5:Y:S01]  /*295c0*/  LDL.LU R15, [R1+0x1ac] ;  /* 0x0001ac00010f7983 */ /* 0x000f620000300800 */
[C---:B----4-:R-:W-:Y:S01]  /*295d0*/  HMMA.1688.F32.TF32 R8, R16.reuse, R10, R4 ;  /* 0x0000000a1008723c */ /* 0x050fe20000081004 */
[----:B------:R-:W4:Y:S01]  /*295e0*/  LDL.LU.64 R6, [R1+0x11d0] ;  /* 0x0011d00001067983 */ /* 0x000f220000300a00 */
[----:B------:R-:W4:Y:S11]  /*295f0*/  LDL.LU.64 R4, [R1+0x11c8] ;  /* 0x0011c80001047983 */ /* 0x000f360000300a00 */
[----:B------:R-:W-:Y:S10]  /*29600*/  @!UPT UIADD3 URZ, URZ, URZ, URZ ;  /* 0x0000003f3f3ff290 */ /* 0x000ff4000fffe03f */
[----:B------:R-:W-:Y:S01]  /*29610*/  STL.64 [R1+0x80], R8 ;  /* 0x0000800801007387 */ /* 0x000fe20000100a00 */
[----:B------:R1:W-:Y:S03]  /*29620*/  STL.64 [R1+0x88], R10 ;  /* 0x0000880a01007387 */ /* 0x0003e60000100a00 */
[----:B-1----:R-:W4:Y:S02]  /*29630*/  LDL.LU.64 R10, [R1+0x11c0] ;  /* 0x0011c000010a7983 */ /* 0x002f240000300a00 */
[C---:B----4-:R-:W-:Y:S02]  /*29640*/  HMMA.1688.F32.TF32 R8, R16.reuse, R10, R4 ;  /* 0x0000000a1008723c */ /* 0x050fe40000081004 */
[----:B------:R-:W4:Y:S01]  /*29650*/  LDL.LU.64 R6, [R1+0x11b8] ;  /* 0x0011b80001067983 */ /* 0x000f220000300a00 */
[----:B------:R-:W4:Y:S11]  /*29660*/  LDL.LU.64 R4, [R1+0x11b0] ;  /* 0x0011b00001047983 */ /* 0x000f360000300a00 */
[----:B------:R-:W-:Y:S09]  /*29670*/  @!UPT UIADD3 URZ, URZ, URZ, URZ ;  /* 0x0000003f3f3ff290 */ /* 0x000ff2000fffe03f */
        /* <DEDUP_REMOVED lines=11> */
[----:B------:R-:W2:Y:S11]  /*29730*/  LDL.LU.64 R6, [R1+0x1188] ;  /* 0x0011880001067983 */ /* 0x000eb60000300a00 */
[----:B------:R-:W-:Y:S10]  /*29740*/  @!UPT UIADD3 URZ, URZ, URZ, URZ ;  /* 0x0000003f3f3ff290 */ /* 0x000ff4000fffe03f */
[----:B------:R-:W-:Y:S01]  /*29750*/  STL.64 [R1+0x1040], R10 ;  /* 0x0010400a01007387 */ /* 0x000fe20000100a00 */
[----:B------:R1:W-:Y:S03]  /*29760*/  STL.64 [R1+0x1038], R8 ;  /* 0x0010380801007387 */ /* 0x0003e60000100a00 */
[----:B-1----:R-:W4:Y:S01]  /*29770*/  LDL.LU R8, [R1+0x1b0] ;  /* 0x0001b00001087983 */ /* 0x002f220000300800 */
[----:B------:R-:W4:Y:S02]  /*29780*/  LDL.LU R9, [R1+0x1b4] ;  /* 0x0001b40001097983 */ /* 0x000f240000300800 */
[----:B------:R-:W4:Y:S02]  /*29790*/  LDL.LU R10, [R1+0x1b8] ;  /* 0x0001b800010a7983 */ /* 0x000f240000300800 */
[----:B------:R-:W4:Y:S01]  /*297a0*/  LDL.LU R11, [R1+0x1bc] ;  /* 0x0001bc00010b7983 */ /* 0x000f220000300800 */
[C---:B--2---:R-:W-:Y:S01]  /*297b0*/  HMMA.1688.F32.TF32 R4, R16.reuse, R6, R20 ;  /* 0x000000061004723c */ /* 0x044fe20000081014 */
[----:B------:R-:W2:Y:S01]  /*297c0*/  LDL.LU.64 R22, [R1+0x1180] ;  /* 0x0011800001167983 */ /* 0x000ea20000300a00 */
[----:B------:R-:W2:Y:S11]  /*297d0*/  LDL.LU.64 R20, [R1+0x1178] ;  /* 0x0011780001147983 */ /* 0x000eb60000300a00 */
[----:B------:R-:W-:Y:S10]  /*297e0*/  @!UPT UIADD3 URZ, URZ, URZ, URZ ;  /* 0x0000003f3f3ff290 */ /* 0x000ff4000fffe03f */
[----:B------:R1:W-:Y:S01]  /*297f0*/  STL.64 [R1+0x1008], R6 ;  /* 0x0010080601007387 */ /* 0x0003e20000100a00 */
[----:B------:R2:W-:Y:S02]  /*29800*/  STL.64 [R1+0x1000], R4 ;  /* 0x0010000401007387 */ /* 0x0005e40000100a00 */
[----:B-1----:R-:W-:Y:S02]  /*29810*/  IMAD.MOV.U32 R6, RZ, RZ, R2 ;  /* 0x000000ffff067224 */ /* 0x002fe400078e0002 */
[----:B------:R-:W-:Y:S01]  /*29820*/  IMAD.MOV.U32 R7, RZ, RZ, R28 ;  /* 0x000000ffff077224 */ /* 0x000fe200078e001c */
[----:B------:R-:W3:Y:S01]  /*29830*/  LDL.LU R2, [R1+0x1174] ;  /* 0x0011740001027983 */ /* 0x000ee20000300800 */
[----:B------:R-:W3:Y:S05]  /*29840*/  LDL.LU R28, [R1+0x1170] ;  /* 0x00117000011c7983 */ /* 0x000eea0000300800 */
[C---:B--2---:R-:W-:Y:S01]  /*29850*/  HMMA.1688.F32.TF32 R4, R16.reuse, R6, R20 ;  /* 0x000000061004723c */ /* 0x044fe20000081014 */
[----:B------:R-:W4:Y:S01]  /*29860*/  LDL.LU.64 R22, [R1+0x1168] ;  /* 0x0011680001167983 */ /* 0x000f220000300a00 */
[----:B------:R-:W2:Y:S11]  /*29870*/  LDL.LU.64 R20, [R1+0x1160] ;  /* 0x0011600001147983 */ /* 0x000eb60000300a00 */
[----:B------:R-:W-:Y:S10]  /*29880*/  @!UPT UIADD3 URZ, URZ, URZ, URZ ;  /* 0x0000003f3f3ff290 */ /* 0x000ff4000fffe03f */
[----:B------:R-:W-:Y:S01]  /*29890*/  STL.64 [R1+0x160], R4 ;  /* 0x0001600401007387 */ /* 0x000fe20000100a00 */
[----:B------:R4:W-:Y:S02]  /*298a0*/  STL.64 [R1+0x168], R6 ;  /* 0x0001680601007387 */ /* 0x0009e40000100a00 */
[C---:B----4-:R-:W-:Y:S08]  /*298b0*/  HMMA.1688.F32.TF32 R4, R16.reuse, R22, R8 ;  /* 0x000000161004723c */ /* 0x050ff00000081008 */
[----:B-----5:R-:W-:Y:S11]  /*298c0*/  HMMA.1688.F32.TF32 R8, R16, R26, R12 ;  /* 0x0000001a1008723c */ /* 0x020ff6000008100c */
[----:B------:R-:W-:Y:S04]  /*298d0*/  @!UPT UIADD3 URZ, URZ, URZ, URZ ;  /* 0x0000003f3f3ff290 */ /* 0x000fe8000fffe03f */
[----:B------:R1:W-:Y:S01]  /*298e0*/  STL.64 [R1+0x150], R4 ;  /* 0x0001500401007387 */ /* 0x0003e20000100a00 */
[----:B------:R4:W-:Y:S03]  /*298f0*/  STL.64 [R1+0x158], R6 ;  /* 0x0001580601007387 */ /* 0x0009e60000100a00 */
[----:B-1----:R-:W5:Y:S04]  /*29900*/  LDL.LU R4, [R1+0x260] ;  /* 0x0002600001047983 */ /* 0x002f680000300800 */
[----:B------:R1:W-:Y:S02]  /*29910*/  STL.64 [R1+0x110], R8 ;  /* 0x0001100801007387 */ /* 0x0003e40000100a00 */
[----:B------:R-:W-:Y:S02]  /*29920*/  STL.64 [R1+0x118], R10 ;  /* 0x0001180a01007387 */ /* 0x000fe40000100a00 */
[----:B------:R-:W5:Y:S01]  /*29930*/  LDL.LU R5, [R1+0x264] ;  /* 0x0002640001057983 */ /* 0x000f620000300800 */
[----:B----4-:R-:W4:Y:S01]  /*29940*/  LDL.LU R6, [R1+0x268] ;  /* 0x0002680001067983 */ /* 0x010f220000300800 */
[----:B------:R-:W4:Y:S02]  /*29950*/  LDL.LU R7, [R1+0x26c] ;  /* 0x00026c0001077983 */ /* 0x000f240000300800 */
[----:B-1----:R-:W-:Y:S01]  /*29960*/  IMAD.MOV.U32 R8, RZ, RZ, R29 ;  /* 0x000000ffff087224 */ /* 0x002fe200078e001d */
[----:B----4-:R-:W-:Y:S01]  /*29970*/  STL.64 [R1+0x1018], R6 ;  /* 0x0010180601007387 */ /* 0x010fe20000100a00 */
[----:B-----5:R1:W-:Y:S03]  /*29980*/  STL.64 [R1+0x1010], R4 ;  /* 0x0010100401007387 */ /* 0x0203e60000100a00 */
[----:B-1----:R-:W4:Y:S01]  /*29990*/  LDL.LU R4, [R1+0x2e0] ;  /* 0x0002e00001047983 */ /* 0x002f220000300800 */
[----:B------:R-:W4:Y:S02]  /*299a0*/  LDL.LU R5, [R1+0x2e4] ;  /* 0x0002e40001057983 */ /* 0x000f240000300800 */
[----:B------:R-:W5:Y:S02]  /*299b0*/  LDL.LU R6, [R1+0x2e8] ;  /* 0x0002e80001067983 */ /* 0x000f640000300800 */
[----:B------:R-:W5:Y:S01]  /*299c0*/  LDL.LU R7, [R1+0x2ec] ;  /* 0x0002ec0001077983 */ /* 0x000f620000300800 */
[----:B------:R-:W4:Y:S01]  /*299d0*/  LDL.LU R29, [R1+0x115c] ;  /* 0x00115c00011d7983 */ /* 0x000f220000300800 */
[----:B---3--:R-:W-:-:S02]  /*299e0*/  IMAD.MOV.U32 R10, RZ, RZ, R24 ;  /* 0x000000ffff0a7224 */ /* 0x008fc400078e0018 */
[----:B------:R-:W-:Y:S02]  /*299f0*/  IMAD.MOV.U32 R11, RZ, RZ, R25 ;  /* 0x000000ffff0b7224 */ /* 0x000fe400078e0019 */
[----:B--2---:R-:W-:Y:S02]  /*29a00*/  IMAD.MOV.U32 R9, RZ, RZ, R20 ;  /* 0x000000ffff097224 */ /* 0x004fe400078e0014 */
[----:B------:R-:W2:Y:S01]  /*29a10*/  LDL.LU R20, [R1+0x1158] ;  /* 0x0011580001147983 */ /* 0x000ea20000300800 */
[----:B------:R-:W3:Y:S02]  /*29a20*/  LDL.LU R24, [R1+0x1154] ;  /* 0x0011540001187983 */ /* 0x000ee40000300800 */
[----:B------:R-:W2:Y:S02]  /*29a30*/  LDL.LU R25, [R1+0x1150] ;  /* 0x0011500001197983 */ /* 0x000ea40000300800 */
[----:B------:R-:W-:Y:S01]  /*29a40*/  STL.64 [R1+0x1050], R10 ;  /* 0x0010500a01007387 */ /* 0x000fe20000100a00 */
[----:B------:R1:W-:Y:S02]  /*29a50*/  STL.64 [R1+0x1048], R8 ;  /* 0x0010480801007387 */ /* 0x0003e40000100a00 */
[----:B-1----:R-:W-:-:S02]  /*29a60*/  IMAD.MOV.U32 R8, RZ, RZ, R21 ;  /* 0x000000ffff087224 */ /* 0x002fc400078e0015 */
[----:B------:R-:W-:Y:S01]  /*29a70*/  IMAD.MOV.U32 R10, RZ, RZ, R28 ;  /* 0x000000ffff0a7224 */ /* 0x000fe200078e001c */
[----:B------:R-:W5:Y:S01]  /*29a80*/  LDL.LU R21, [R1+0x114c] ;  /* 0x00114c0001157983 */ /* 0x000f620000300800 */
[----:B------:R-:W-:Y:S02]  /*29a90*/  IMAD.MOV.U32 R11, RZ, RZ, R2 ;  /* 0x000000ffff0b7224 */ /* 0x000fe400078e0002 */
[----:B----4-:R-:W-:Y:S02]  /*29aa0*/  IMAD.MOV.U32 R9, RZ, RZ, R29 ;  /* 0x000000ffff097224 */ /* 0x010fe400078e001d */
[----:B------:R-:W4:Y:S01]  /*29ab0*/  LDL.LU R29, [R1+0x1148] ;  /* 0x00114800011d7983 */ /* 0x000f220000300800 */
[----:B------:R-:W4:Y:S02]  /*29ac0*/  LDL.LU R28, [R1+0x1144] ;  /* 0x00114400011c7983 */ /* 0x000f240000300800 */
[----:B------:R-:W4:Y:S02]  /*29ad0*/  LDL.LU R2, [R1+0x1140] ;  /* 0x0011400001027983 */ /* 0x000f240000300800 */
[----:B------:R2:W-:Y:S01]  /*29ae0*/  STL.64 [R1+0x1060], R10 ;  /* 0x0010600a01007387 */ /* 0x0005e20000100a00 */
[----:B------:R1:W-:Y:S01]  /*29af0*/  STL.64 [R1+0x1058], R8 ;  /* 0x0010580801007387 */ /* 0x0003e20000100a00 */
[----:B--2---:R-:W-:-:S02]  /*29b00*/  IMAD.MOV.U32 R11, RZ, RZ, R20 ;  /* 0x000000ffff0b7224 */ /* 0x004fc400078e0014 */
[----:B-1----:R-:W-:Y:S02]  /*29b10*/  IMAD.MOV.U32 R8, RZ, RZ, R25 ;  /* 0x000000ffff087224 */ /* 0x002fe400078e0019 */
[----:B---3--:R-:W-:Y:S02]  /*29b20*/  IMAD.MOV.U32 R9, RZ, RZ, R24 ;  /* 0x000000ffff097224 */ /* 0x008fe400078e0018 */
[----:B-----5:R-:W-:-:S05]  /*29b30*/  IMAD.MOV.U32 R10, RZ, RZ, R21 ;  /* 0x000000ffff0a7224 */ /* 0x020fca00078e0015 */
[----:B------:R-:W-:Y:S01]  /*29b40*/  STL.64 [R1+0x1070], R10 ;  /* 0x0010700a01007387 */ /* 0x000fe20000100a00 */
[----:B------:R-:W-:Y:S02]  /*29b50*/  STL.64 [R1+0x1068], R8 ;  /* 0x0010680801007387 */ /* 0x000fe40000100a00 */
[----:B------:R-:W-:Y:S02]  /*29b60*/  STL.64 [R1+0x1030], R6 ;  /* 0x0010300601007387 */ /* 0x000fe40000100a00 */
[----:B------:R-:W-:Y:S01]  /*29b70*/  STL.64 [R1+0x1028], R4 ;  /* 0x0010280401007387 */ /* 0x000fe20000100a00 */
[----:B----4-:R-:W-:Y:S04]  /*29b80*/  LDS R23, [R29+0x19100] ;  /* 0x019100001d177984 */ /* 0x010fe80000000800 */
[----:B------:R-:W1:Y:S04]  /*29b90*/  LDS R22, [R28+0x19100] ;  /* 0x019100001c167984 */ /* 0x000e680000000800 */
[----:B------:R-:W-:Y:S04]  /*29ba0*/  LDS R20, [R28+0x18100] ;  /* 0x018100001c147984 */ /* 0x000fe80000000800 */
[----:B------:R-:W2:Y:S04]  /*29bb0*/  LDS R21, [R29+0x18100] ;  /* 0x018100001d157984 */ /* 0x000ea80000000800 */
[----:B------:R-:W-:Y:S04]  /*29bc0*/  LDS R18, [R28+0x19200] ;  /* 0x019200001c127984 */ /* 0x000fe80000000800 */
[----:B------:R-:W3:Y:S04]  /*29bd0*/  LDS R19, [R29+0x19200] ;  /* 0x019200001d137984 */ /* 0x000ee80000000800 */
[----:B------:R-:W-:Y:S04]  /*29be0*/  LDS R16, [R28+0x18200] ;  /* 0x018200001c107984 */ /* 0x000fe80000000800 */
[----:B------:R-:W4:Y:S04]  /*29bf0*/  LDS R17, [R29+0x18200] ;  /* 0x018200001d117984 */ /* 0x000f280000000800 */
[----:B------:R-:W-:Y:S04]  /*29c00*/  LDS R14, [R28+0x19300] ;  /* 0x019300001c0e7984 */ /* 0x000fe80000000800 */
[----:B------:R-:W5:Y:S04]  /*29c10*/  LDS R15, [R29+0x19300] ;  /* 0x019300001d0f7984 */ /* 0x000f680000000800 */
[----:B------:R-:W-:Y:S04]  /*29c20*/  LDS R12, [R28+0x18300] ;  /* 0x018300001c0c7984 */ /* 0x000fe80000000800 */
[----:B------:R-:W5:Y:S04]  /*29c30*/  LDS R13, [R29+0x18300] ;  /* 0x018300001d0d7984 */ /* 0x000f680000000800 */
[----:B------:R-:W5:Y:S04]  /*29c40*/  LDSM.16.M88.4 R8, [R2+0x40180] ;  /* 0x040180000208783b */ /* 0x000f680000000200 */
[----:B------:R-:W5:Y:S04]  /*29c50*/  LDSM.16.M88.4 R4, [R2+0x44180] ;  /* 0x044180000204783b */ /* 0x000f680000000200 */
[----:B------:R-:W-:Y:S04]  /*29c60*/  LDS R24, [R28+0x18000] ;  /* 0x018000001c187984 */ /* 0x000fe80000000800 */
[----:B------:R-:W-:Y:S04]  /*29c70*/  LDS R26, [R28+0x19000] ;  /* 0x019000001c1a7984 */ /* 0x000fe80000000800 */
[----:B------:R-:W-:Y:S04]  /*29c80*/  LDS R25, [R29+0x18000] ;  /* 0x018000001d197984 */ /* 0x000fe80000000800 */
[----:B------:R-:W-:Y:S04]  /*29c90*/  LDS R27, [R29+0x19000] ;  /* 0x019000001d1b7984 */ /* 0x000fe80000000800 */
[----:B-1----:R-:W-:Y:S01]  /*29ca0*/  STL.64 [R1+0x1138], R22 ;  /* 0x0011381601007387 */ /* 0x002fe20000100a00 */
[----:B--2---:R-:W-:Y:S03]  /*29cb0*/  STL.64 [R1+0x1130], R20 ;  /* 0x0011301401007387 */ /* 0x004fe60000100a00 */
[----:B---3--:R-:W-:Y:S01]  /*29cc0*/  STL.64 [R1+0x1128], R18 ;  /* 0x0011281201007387 */ /* 0x008fe20000100a00 */
[----:B----4-:R-:W-:Y:S02]  /*29cd0*/  STL.64 [R1+0x1120], R16 ;  /* 0x0011201001007387 */ /* 0x010fe40000100a00 */
[----:B------:R-:W-:Y:S02]  /*29ce0*/  STL [R1+0xf34], R28 ;  /* 0x000f341c01007387 */ /* 0x000fe40000100800 */
[----:B------:R-:W1:Y:S01]  /*29cf0*/  LDSM.16.M88.4 R16, [R2+0x50180] ;  /* 0x050180000210783b */ /* 0x000e620000000200 */
[----:B-----5:R-:W-:Y:S03]  /*29d00*/  STL.64 [R1+0x1118], R14 ;  /* 0x0011180e01007387 */ /* 0x020fe60000100a00 */
[----:B------:R2:W-:Y:S02]  /*29d10*/  STL.64 [R1+0x1110], R12 ;  /* 0x0011100c01007387 */ /* 0x0005e40000100a00 */
[----:B------:R-:W-:Y:S02]  /*29d20*/  STL [R1+0xf30], R29 ;  /* 0x000f301d01007387 */ /* 0x000fe40000100800 */
[----:B------:R-:W-:Y:S01]  /*29d30*/  STL.64 [R1+0x58], R10 ;  /* 0x0000580a01007387 */ /* 0x000fe20000100a00 */
[----:B------:R-:W-:Y:S01]  /*29d40*/  STL.64 [R1+0x48], R6 ;  /* 0x0000480601007387 */ /* 0x000fe20000100a00 */
[----:B--2---:R-:W-:-:S02]  /*29d50*/  IMAD.MOV.U32 R13, RZ, RZ, R8 ;  /* 0x000000ffff0d7224 */ /* 0x004fc400078e0008 */
[----:B------:R-:W-:Y:S02]  /*29d60*/  IMAD.MOV.U32 R12, RZ, RZ, R9 ;  /* 0x000000ffff0c7224 */ /* 0x000fe400078e0009 */
[----:B------:R-:W2:Y:S01]  /*29d70*/  LDSM.16.M88.4 R8, [R2+0x48180] ;  /* 0x048180000208783b */ /* 0x000ea20000000200 */
[----:B------:R-:W-:Y:S02]  /*29d80*/  IMAD.MOV.U32 R15, RZ, RZ, R4 ;  /* 0x000000ffff0f7224 */ /* 0x000fe400078e0004 */
[----:B------:R-:W-:Y:S02]  /*29d90*/  IMAD.MOV.U32 R14, RZ, RZ, R5 ;  /* 0x000000ffff0e7224 */ /* 0x000fe400078e0005 */
[----:B------:R-:W3:Y:S04]  /*29da0*/  LDSM.16.M88.4 R4, [R2+0x4c180] ;  /* 0x04c180000204783b */ /* 0x000ee80000000200 */
[----:B-1----:R-:W-:Y:S04]  /*29db0*/  STL.64 [R1+0x18], R18 ;  /* 0x0000181201007387 */ /* 0x002fe80000100a00 */
[----:B--2---:R-:W-:Y:S01]  /*29dc0*/  STL.64 [R1+0x38], R10 ;  /* 0x0000380a01007387 */ /* 0x004fe20000100a00 */
[----:B------:R1:W-:Y:S02]  /*29dd0*/  STL.64 [R1+0x10b0], R8 ;  /* 0x0010b00801007387 */ /* 0x0003e40000100a00 */
[----:B-1----:R-:W-:-:S02]  /*29de0*/  IMAD.MOV.U32 R8, RZ, RZ, R15 ;  /* 0x000000ffff087224 */ /* 0x002fc400078e000f */
[----:B------:R-:W-:-:S05]  /*29df0*/  IMAD.MOV.U32 R9, RZ, RZ, R14 ;  /* 0x000000ffff097224 */ /* 0x000fca00078e000e */
[----:B------:R-:W-:Y:S01]  /*29e00*/  STL.64 [R1+0x10f8], R8 ;  /* 0x0010f80801007387 */ /* 0x000fe20000100a00 */
[----:B---3--:R-:W-:Y:S02]  /*29e10*/  STL.64 [R1+0x28], R6 ;  /* 0x0000280601007387 */ /* 0x008fe40000100a00 */
        /* <DEDUP_REMOVED lines=17> */
[----:B------:R-:W-:-:S02]  /*29f30*/  IMAD.MOV.U32 R9, RZ, RZ, R12 ;  /* 0x000000ffff097224 */ /* 0x000fc400078e000c */
[----:B------:R-:W-:Y:S02]  /*29f40*/  IMAD.MOV.U32 R8, RZ, RZ, R13 ;  /* 0x000000ffff087224 */ /* 0x000fe400078e000d */
[----:B------:R-:W-:Y:S01]  /*29f50*/  IMAD.MOV.U32 R0, RZ, RZ, R16 ;  /* 0x000000ffff007224 */ /* 0x000fe200078e0010 */
[----:B---3--:R-:W-:Y:S01]  /*29f60*/  STL.64 [R1+0x10a8], R6 ;  /* 0x0010a80601007387 */ /* 0x008fe20000100a00 */
[----:B--2---:R1:W-:Y:S03]  /*29f70*/  STL.64 [R1+0x10a0], R4 ;  /* 0x0010a00401007387 */ /* 0x0043e60000100a00 */
[----:B-1----:R-:W2:Y:S01]  /*29f80*/  LDL.LU R4, [R1+0x290] ;  /* 0x0002900001047983 */ /* 0x002ea20000300800 */
[----:B------:R-:W2:Y:S02]  /*29f90*/  LDL.LU R5, [R1+0x294] ;  /* 0x0002940001057983 */ /* 0x000ea40000300800 */
[----:B------:R-:W3:Y:S02]  /*29fa0*/  LDL.LU R6, [R1+0x298] ;  /* 0x0002980001067983 */ /* 0x000ee40000300800 */
[----:B------:R-:W3:Y:S01]  /*29fb0*/  LDL.LU R7, [R1+0x29c] ;  /* 0x00029c0001077983 */ /* 0x000ee20000300800 */
[----:B------:R-:W4:Y:S01]  /*29fc0*/  LDL.LU R12, [R1+0xd0] ;  /* 0x0000d000010c7983 */ /* 0x000f220000300800 */
[----:B------:R-:W4:Y:S02]  /*29fd0*/  LDL.LU R13, [R1+0xd4] ;  /* 0x0000d400010d7983 */ /* 0x000f240000300800 */
[----:B------:R-:W4:Y:S02]  /*29fe0*/  LDL.LU R14, [R1+0xd8] ;  /* 0x0000d800010e7983 */ /* 0x000f240000300800 */
[----:B------:R-:W4:Y:S02]  /*29ff0*/  LDL.LU R15, [R1+0xdc] ;  /* 0x0000dc00010f7983 */ /* 0x000f240000300800 */
[----:B------:R-:W-:Y:S01]  /*2a000*/  IMAD.MOV.U32 R3, RZ, RZ, R17 ;  /* 0x000000ffff037224 */ /* 0x000fe200078e0011 */
[----:B------:R-:W5:Y:S01]  /*2a010*/  LDL.LU R16, [R1+0x100] ;  /* 0x0001000001107983 */ /* 0x000f620000300800 */
[----:B------:R-:W5:Y:S02]  /*2a020*/  LDL.LU R17, [R1+0x104] ;  /* 0x0001040001117983 */ /* 0x000f640000300800 */
[----:B------:R-:W5:Y:S02]  /*2a030*/  LDL.LU R18, [R1+0x108] ;  /* 0x0001080001127983 */ /* 0x000f640000300800 */
[----:B------:R-:W5:Y:S01]  /*2a040*/  LDL.LU R19, [R1+0x10c] ;  /* 0x00010c0001137983 */ /* 0x000f620000300800 */
[----:B------:R-:W4:Y:S01]  /*2a050*/  LDL.LU R20, [R1+0x180] ;  /* 0x0001800001147983 */ /* 0x000f220000300800 */
[----:B------:R-:W4:Y:S02]  /*2a060*/  LDL.LU R21, [R1+0x184] ;  /* 0x0001840001157983 */ /* 0x000f240000300800 */
[----:B------:R-:W4:Y:S02]  /*2a070*/  LDL.LU R22, [R1+0x188] ;  /* 0x0001880001167983 */ /* 0x000f240000300800 */
[----:B------:R-:W4:Y:S01]  /*2a080*/  LDL.LU R23, [R1+0x18c] ;  /* 0x00018c0001177983 */ /* 0x000f220000300800 */
        /* <DEDUP_REMOVED lines=17> */
[----:B------:R-:W3:Y:S01]  /*2a1a0*/  LDL.LU R7, [R1+0xfc] ;  /* 0x0000fc0001077983 */ /* 0x000ee20000300800 */
[-C--:B----4-:R-:W-:Y:S01]  /*2a1b0*/  HMMA.1688.F32.TF32 R20, R24, R8.reuse, R20 ;  /* 0x000000081814723c */ /* 0x090fe20000081014 */
[----:B---3--:R-:W-:Y:S01]  /*2a1c0*/  STL.64 [R1+0x10f0], R6 ;  /* 0x0010f00601007387 */ /* 0x008fe20000100a00 */
[----:B--2---:R1:W-:Y:S03]  /*2a1d0*/  STL.64 [R1+0x10e8], R4 ;  /* 0x0010e80401007387 */ /* 0x0043e60000100a00 */
[----:B-1----:R-:W2:Y:S01]  /*2a1e0*/  LDL.LU R4, [R1+0x170] ;  /* 0x0001700001047983 */ /* 0x002ea20000300800 */
[----:B------:R-:W2:Y:S02]  /*2a1f0*/  LDL.LU R5, [R1+0x174] ;  /* 0x0001740001057983 */ /* 0x000ea40000300800 */
[----:B------:R-:W3:Y:S02]  /*2a200*/  LDL.LU R6, [R1+0x178] ;  /* 0x0001780001067983 */ /* 0x000ee40000300800 */
[----:B------:R-:W3:Y:S11]  /*2a210*/  LDL.LU R7, [R1+0x17c] ;  /* 0x00017c0001077983 */ /* 0x000ef60000300800 */
[----:B------:R-:W-:Y:S03]  /*2a220*/  @!UPT UIADD3 URZ, URZ, URZ, URZ ;  /* 0x0000003f3f3ff290 */ /* 0x000fe6000fffe03f */
[----:B------:R-:W-:Y:S01]  /*2a230*/  IMAD.MOV.U32 R29, RZ, RZ, R20 ;  /* 0x000000ffff1d7224 */ /* 0x000fe200078e0014 */
[----:B---3--:R-:W-:Y:S01]  /*2a240*/  STL.64 [R1+0x1108], R6 ;  /* 0x0011080601007387 */ /* 0x008fe20000100a00 */
[----:B--2---:R1:W-:Y:S03]  /*2a250*/  STL.64 [R1+0x1100], R4 ;  /* 0x0011000401007387 */ /* 0x0043e60000100a00 */
[----:B-1----:R-:W2:Y:S01]  /*2a260*/  LDL.LU R4, [R1+0x80] ;  /* 0x0000800001047983 */ /* 0x002ea20000300800 */
[----:B------:R-:W2:Y:S02]  /*2a270*/  LDL.LU R5, [R1+0x84] ;  /* 0x0000840001057983 */ /* 0x000ea40000300800 */
[----:B------:R-:W2:Y:S02]  /*2a280*/  LDL.LU R6, [R1+0x88] ;  /* 0x0000880001067983 */ /* 0x000ea40000300800 */
[----:B------:R-:W2:Y:S01]  /*2a290*/  LDL.LU R7, [R1+0x8c] ;  /* 0x00008c0001077983 */ /* 0x000ea20000300800 */
[----:B------:R-:W-:Y:S01]  /*2a2a0*/  STL [R1+0x214], R21 ;  /* 0x0002141501007387 */ /* 0x000fe20000100800 */
[----:B------:R1:W-:Y:S03]  /*2a2b0*/  STL.64 [R1+0x218], R22 ;  /* 0x0002181601007387 */ /* 0x0003e60000100a00 */
[----:B-1----:R-:W5:Y:S01]  /*2a2c0*/  LDL.LU.64 R22, [R1+0x1138] ;  /* 0x0011380001167983 */ /* 0x002f620000300a00 */
[----:B------:R-:W5:Y:S02]  /*2a2d0*/  LDL.LU.64 R20, [R1+0x1130] ;  /* 0x0011300001147983 */ /* 0x000f640000300a00 */
[----:B------:R-:W-:Y:S01]  /*2a2e0*/  STL [R1+0xf48], R29 ;  /* 0x000f481d01007387 */ /* 0x000fe20000100800 */
[-C--:B-----5:R-:W-:Y:S11]  /*2a2f0*/  HMMA.1688.F32.TF32 R16, R20, R8.reuse, R16 ;  /* 0x000000081410723c */ /* 0x0a0ff60000081010 */
[----:B------:R-:W-:Y:S11]  /*2a300*/  @!UPT UIADD3 URZ, URZ, URZ, URZ ;  /* 0x0000003f3f3ff290 */ /* 0x000ff6000fffe03f */
[----:B------:R-:W-:Y:S01]  /*2a310*/  @!UPT UIADD3 URZ, URZ, URZ, URZ ;  /* 0x0000003f3f3ff290 */ /* 0x000fe2000fffe03f */
[----:B------:R-:W-:Y:S01]  /*2a320*/  STL.64 [R1+0x1f0], R16 ;  /* 0x0001f01001007387 */ /* 0x000fe20000100a00 */
[----:B------:R1:W-:Y:S03]  /*2a330*/  STL.64 [R1+0x1f8], R18 ;  /* 0x0001f81201007387 */ /* 0x0003e60000100a00 */
[----:B-1----:R-:W3:Y:S01]  /*2a340*/  LDL.LU.64 R18, [R1+0x1128] ;  /* 0x0011280001127983 */ /* 0x002ee20000300a00 */
[----:B------:R-:W3:Y:S02]  /*2a350*/  LDL.LU.64 R16, [R1+0x1120] ;  /* 0x0011200001107983 */ /* 0x000ee40000300a00 */
[-C--:B---3--:R-:W-:Y:S11]  /*2a360*/  HMMA.1688.F32.TF32 R12, R16, R8.reuse, R12 ;  /* 0x00000008100c723c */ /* 0x088ff6000008100c */
[----:B------:R-:W-:Y:S11]  /*2a370*/  @!UPT UIADD3 URZ, URZ, URZ, URZ ;  /* 0x0000003f3f3ff290 */ /* 0x000ff6000fffe03f */
[----:B------:R-:W-:Y:S01]  /*2a380*/  @!UPT UIADD3 URZ, URZ, URZ, URZ ;  /* 0x0000003f3f3ff290 */ /* 0x000fe2000fffe03f */
[----:B------:R-:W-:Y:S01]  /*2a390*/  STL.64 [R1+0x230], R12 ;  /* 0x0002300c01007387 */ /* 0x000fe20000100a00 */
[----:B------:R1:W-:Y:S03]  /*2a3a0*/  STL.64 [R1+0x238], R14 ;  /* 0x0002380e01007387 */ /* 0x0003e60000100a00 */
[----:B-1----:R-:W2:Y:S01]  /*2a3b0*/  LDL.LU.64 R14, [R1+0x1118] ;  /* 0x00111800010e7983 */ /* 0x002ea20000300a00 */
[----:B------:R-:W2:Y:S02]  /*2a3c0*/  LDL.LU.64 R12, [R1+0x1110] ;  /* 0x00111000010c7983 */ /* 0x000ea40000300a00 */
[----:B--2---:R-:W-:Y:S01]  /*2a3d0*/  HMMA.1688.F32.TF32 R8, R12, R8, R4 ;  /* 0x000000080c08723c */ /* 0x004fe20000081004 */
[----:B------:R-:W2:Y:S01]  /*2a3e0*/  LDL.LU.64 R6, [R1+0x1108] ;  /* 0x0011080001067983 */ /* 0x000ea20000300a00 */
[----:B------:R-:W2:Y:S11]  /*2a3f0*/  LDL.LU.64 R4, [R1+0x1100] ;  /* 0x0011000001047983 */ /* 0x000eb60000300a00 */
[----:B------:R-:W-:Y:S10]  /*2a400*/  @!UPT UIADD3 URZ, URZ, URZ, URZ ;  /* 0x0000003f3f3ff290 */ /* 0x000ff4000fffe03f */
[----:B------:R1:W-:Y:S01]  /*2a410*/  STL.64 [R1+0x2f0], R8 ;  /* 0x0002f00801007387 */ /* 0x0003e20000100a00 */
[----:B------:R-:W-:Y:S03]  /*2a420*/  STL.64 [R1+0x2f8], R10 ;  /* 0x0002f80a01007387 */ /* 0x000fe60000100a00 */
[----:B-1----:R-:W2:Y:S02]  /*2a430*/  LDL.LU.64 R8, [R1+0x10f8] ;  /* 0x0010f80001087983 */ /* 0x002ea40000300a00 */
[-C--:B--2---:R-:W-:Y:S11]  /*2a440*/  HMMA.1688.F32.TF32 R4, R24, R8.reuse, R4 ;  /* 0x000000081804723c */ /* 0x084ff60000081004 */
[----:B------:R-:W-:Y:S11]  /*2a450*/  @!UPT UIADD3 URZ, URZ, URZ, URZ ;  /* 0x0000003f3f3ff290 */ /* 0x000ff6000fffe03f */
[----:B------:R-:W-:Y:S01]  /*2a460*/  @!UPT UIADD3 URZ, URZ, URZ, URZ ;  /* 0x0000003f3f3ff290 */ /* 0x000fe2000fffe03f */
[----:B------:R-:W-:Y:S01]  /*2a470*/  STL.64 [R1+0x1b0], R4 ;  /* 0x0001b00401007387 */ /* 0x000fe20000100a00 */
[----:B------:R1:W-:Y:S02]  /*2a480*/  STL [R1+0x1b8], R6 ;  /* 0x0001b80601007387 */ /* 0x0003e40000100800 */
[----:B------:R-:W-:Y:S02]  /*2a490*/  IMAD.MOV.U32 R28, RZ, RZ, R7 ;  /* 0x000000ffff1c7224 */ /* 0x000fe400078e0007 */
[----:B-1----:R-:W2:Y:S01]  /*2a4a0*/  LDL.LU.64 R6, [R1+0x10f0] ;  /* 0x0010f00001067983 */ /* 0x002ea20000300a00 */
[----:B------:R-:W2:Y:S02]  /*2a4b0*/  LDL.LU.64 R4, [R1+0x10e8] ;  /* 0x0010e80001047983 */ /* 0x000ea40000300a00 */
[----:B------:R-:W-:Y:S01]  /*2a4c0*/  STL [R1+0xf4c], R28 ;  /* 0x000f4c1c01007387 */ /* 0x000fe20000100800 */
[-C--:B--2---:R-:W-:Y:S11]  /*2a4d0*/  HMMA.1688.F32.TF32 R4, R20, R8.reuse, R4 ;  /* 0x000000081404723c */ /* 0x084ff60000081004 */
[----:B------:R-:W-:Y:S11]  /*2a4e0*/  @!UPT UIADD3 URZ, URZ, URZ, URZ ;  /* 0x0000003f3f3ff290 */ /* 0x000ff6000fffe03f */
[----:B------:R-:W-:Y:S01]  /*2a4f0*/  @!UPT UIADD3 URZ, URZ, URZ, URZ ;  /* 0x0000003f3f3ff290 */ /* 0x000fe2000fffe03f */
[----:B------:R-:W-:Y:S01]  /*2a500*/  STL.64 [R1+0x1a0], R4 ;  /* 0x0001a00401007387 */ /* 0x000fe20000100a00 */
[----:B------:R1:W-:Y:S03]  /*2a510*/  STL.64 [R1+0x1a8], R6 ;  /* 0x0001a80601007387 */ /* 0x0003e60000100a00 */
[----:B-1----:R-:W2:Y:S01]  /*2a520*/  LDL.LU.64 R6, [R1+0x10e0] ;  /* 0x0010e00001067983 */ /* 0x002ea20000300a00 */
[----:B------:R-:W2:Y:S02]  /*2a530*/  LDL.LU.64 R4, [R1+0x10d8] ;  /* 0x0010d80001047983 */ /* 0x000ea40000300a00 */
[-C--:B--2---:R-:W-:Y:S11]  /*2a540*/  HMMA.1688.F32.TF32 R4, R16, R8.reuse, R4 ;  /* 0x000000081004723c */ /* 0x084ff60000081004 */
        /* <DEDUP_REMOVED lines=35> */
[----:B------:R-:W2:Y:S11]  /*2a780*/  LDL.LU.64 R4, [R1+0x1078] ;  /* 0x0010780001047983 */ /* 0x000eb60000300a00 */
[----:B------:R-:W-:Y:S11]  /*2a790*/  @!UPT UIADD3 URZ, URZ, URZ, URZ ;  /* 0x0000003f3f3ff290 */ /* 0x000ff6000fffe03f */
        /* <DEDUP_REMOVED lines=25> */
[----:B------:R-:W3:Y:S01]  /*2a930*/  LDL.LU.64 R6, [R1+0x1030] ;  /* 0x0010300001067983 */ /* 0x000ee20000300a00 */
[----:B--2---:R-:W-:Y:S01]  /*2a940*/  HMMA.1688.F32.TF32 R8, R12, R4, R8 ;  /* 0x000000040c08723c */ /* 0x004fe20000081008 */
[----:B------:R-:W3:Y:S11]  /*2a950*/  LDL.LU.64 R4, [R1+0x1028] ;  /* 0x0010280001047983 */ /* 0x000ef60000300a00 */
[----:B------:R-:W-:Y:S11]  /*2a960*/  @!UPT UIADD3 URZ, URZ, URZ, URZ ;  /* 0x0000003f3f3ff290 */ /* 0x000ff6000fffe03f */
[----:B------:R1:W-:Y:S02]  /*2a970*/  STL.64 [R1+0x200], R8 ;  /* 0x0002000801007387 */ /* 0x0003e40000100a00 */
[----:B-1----:R-:W-:Y:S02]  /*2a980*/  IMAD.MOV.U32 R8, RZ, RZ, R0 ;  /* 0x000000ffff087224 */ /* 0x002fe400078e0000 */
[----:B------:R-:W-:Y:S01]  /*2a990*/  IMAD.MOV.U32 R9, RZ, RZ, R3 ;  /* 0x000000ffff097224 */ /* 0x000fe200078e0003 */
[----:B------:R-:W-:Y:S01]  /*2a9a0*/  STL.64 [R1+0x208], R10 ;  /* 0x0002080a01007387 */ /* 0x000fe20000100a00 */
[----:B------:R-:W2:Y:S02]  /*2a9b0*/  LDL.LU R0, [R1+0x1024] ;  /* 0x0010240001007983 */ /* 0x000ea40000300800 */
[----:B------:R-:W4:Y:S03]  /*2a9c0*/  LDL.LU R3, [R1+0x1020] ;  /* 0x0010200001037983 */ /* 0x000f260000300800 */
[-C--:B---3--:R-:W-:Y:S11]  /*2a9d0*/  HMMA.1688.F32.TF32 R4, R24, R8.reuse, R4 ;  /* 0x000000081804723c */ /* 0x088ff60000081004 */
        /* <DEDUP_REMOVED lines=11> */
[----:B-1----:R-:W3:Y:S01]  /*2aa90*/  LDL.LU.64 R6, [R1+0x1008] ;  /* 0x0010080001067983 */ /* 0x002ee20000300a00 */
[----:B------:R-:W3:Y:S02]  /*2aaa0*/  LDL.LU.64 R4, [R1+0x1000] ;  /* 0x0010000001047983 */ /* 0x000ee40000300a00 */
[----:B------:R-:W-:Y:S02]  /*2aab0*/  STL.64 [R1+0xfc8], R22 ;  /* 0x000fc81601007387 */ /* 0x000fe40000100a00 */
[----:B------:R1:W-:Y:S02]  /*2aac0*/  STL.64 [R1+0xfc0], R20 ;  /* 0x000fc01401007387 */ /* 0x0003e40000100a00 */
[----:B-1----:R-:W5:Y:S01]  /*2aad0*/  LDL.LU R20, [R1+0xc0] ;  /* 0x0000c00001147983 */ /* 0x002f620000300800 */
[----:B------:R-:W5:Y:S02]  /*2aae0*/  LDL.LU R21, [R1+0xc4] ;  /* 0x0000c40001157983 */ /* 0x000f640000300800 */
[----:B------:R-:W5:Y:S02]  /*2aaf0*/  LDL.LU R22, [R1+0xc8] ;  /* 0x0000c80001167983 */ /* 0x000f640000300800 */
[----:B------:R-:W5:Y:S01]  /*2ab00*/  LDL.LU R23, [R1+0xcc] ;  /* 0x0000cc0001177983 */ /* 0x000f620000300800 */
[----:B------:R-:W-:Y:S01]  /*2ab10*/  STL.64 [R1+0xf98], R18 ;  /* 0x000f981201007387 */ /* 0x000fe20000100a00 */
[----:B------:R-:W-:Y:S01]  /*2ab20*/  STL.64 [R1+0xf90], R16 ;  /* 0x000f901001007387 */ /* 0x000fe20000100a00 */
[-C--:B---3--:R-:W-:Y:S08]  /*2ab30*/  HMMA.1688.F32.TF32 R4, R12, R8.reuse, R4 ;  /* 0x000000080c04723c */ /* 0x088ff00000081004 */
[----:B-----5:R-:W-:Y:S01]  /*2ab40*/  HMMA.1688.F32.TF32 R20, R16, R8, R20 ;  /* 0x000000081014723c */ /* 0x020fe20000081014 */
[----:B------:R-:W-:Y:S11]  /*2ab50*/  LDSM.16.M88.4 R8, [R2+0x5c180] ;  /* 0x05c180000208783b */ /* 0x000ff60000000200 */
[----:B------:R-:W-:Y:S11]  /*2ab60*/  @!UPT UIADD3 URZ, URZ, URZ, URZ ;  /* 0x0000003f3f3ff290 */ /* 0x000ff6000fffe03f */
[----:B------:R-:W-:Y:S01]  /*2ab70*/  STL.64 [R1+0x170], R20 ;  /* 0x0001701401007387 */ /* 0x000fe20000100a00 */
[----:B------:R-:W-:Y:S02]  /*2ab80*/  STL.64 [R1+0x178], R22 ;  /* 0x0001781601007387 */ /* 0x000fe40000100a00 */
[----:B------:R-:W-:Y:S02]  /*2ab90*/  STL.64 [R1+0xf58], R14 ;  /* 0x000f580e01007387 */ /* 0x000fe40000100a00 */
[----:B------:R1:W-:Y:S01]  /*2aba0*/  STL.64 [R1+0xf50], R12 ;  /* 0x000f500c01007387 */ /* 0x0003e20000100a00 */
[----:B------:R-:W-:Y:S01]  /*2abb0*/  STL.64 [R1+0x1d0], R4 ;  /* 0x0001d00401007387 */ /* 0x000fe20000100a00 */
[----:B------:R-:W-:Y:S02]  /*2abc0*/  STL.64 [R1+0x1d8], R6 ;  /* 0x0001d80601007387 */ /* 0x000fe40000100a00 */
[----:B------:R-:W-:Y:S01]  /*2abd0*/  LDSM.16.M88.4 R4, [R2+0x58180] ;  /* 0x058180000204783b */ /* 0x000fe20000000200 */
[----:B-1----:R-:W3:Y:S03]  /*2abe0*/  LDL.LU R12, [R1+0x240] ;  /* 0x00024000010c7983 */ /* 0x002ee60000300800 */
[----:B------:R-:W3:Y:S02]  /*2abf0*/  LDL.LU R13, [R1+0x244] ;  /* 0x00024400010d7983 */ /* 0x000ee40000300800 */
[----:B------:R-:W5:Y:S02]  /*2ac00*/  LDL.LU R14, [R1+0x248] ;  /* 0x00024800010e7983 */ /* 0x000f640000300800 */
[----:B------:R-:W5:Y:S02]  /*2ac10*/  LDL.LU R15, [R1+0x24c] ;  /* 0x00024c00010f7983 */ /* 0x000f640000300800 */
[----:B-----5:R4:W-:Y:S01]  /*2ac20*/  STL.64 [R1+0xf68], R14 ;  /* 0x000f680e01007387 */ /* 0x0209e20000100a00 */
[----:B---3--:R1:W-:Y:S02]  /*2ac30*/  STL.64 [R1+0xf60], R12 ;  /* 0x000f600c01007387 */ /* 0x0083e40000100a00 */
[----:B----4-:R-:W-:Y:S01]  /*2ac40*/  IMAD.MOV.U32 R14, RZ, RZ, R3 ;  /* 0x000000ffff0e7224 */ /* 0x010fe200078e0003 */
[----:B-1----:R-:W3:Y:S01]  /*2ac50*/  LDL.LU R12, [R1+0x270] ;  /* 0x00027000010c7983 */ /* 0x002ee20000300800 */
[----:B------:R-:W3:Y:S02]  /*2ac60*/  LDL.LU R13, [R1+0x274] ;  /* 0x00027400010d7983 */ /* 0x000ee40000300800 */
[----:B------:R-:W4:Y:S02]  /*2ac70*/  LDL.LU R3, [R1+0xffc] ;  /* 0x000ffc0001037983 */ /* 0x000f240000300800 */
[----:B--2---:R-:W-:-:S02]  /*2ac80*/  IMAD.MOV.U32 R15, RZ, RZ, R0 ;  /* 0x000000ffff0f7224 */ /* 0x004fc400078e0000 */
[----:B------:R-:W2:Y:S01]  /*2ac90*/  LDL.LU R0, [R1+0xff8] ;  /* 0x000ff80001007983 */ /* 0x000ea20000300800 */
[----:B------:R-:W5:Y:S02]  /*2aca0*/  LDL.LU R20, [R1+0x300] ;  /* 0x0003000001147983 */ /* 0x000f640000300800 */
[----:B------:R-:W5:Y:S02]  /*2acb0*/  LDL.LU R21, [R1+0x304] ;  /* 0x0003040001157983 */ /* 0x000f640000300800 */
[----:B------:R-:W2:Y:S01]  /*2acc0*/  LDL.LU R22, [R1+0x308] ;  /* 0x0003080001167983 */ /* 0x000ea20000300800 */
[----:B------:R-:W2:Y:S04]  /*2acd0*/  LDL.LU R23, [R1+0x30c] ;  /* 0x00030c0001177983 */ /* 0x000ea80000300800 */
[----:B--2---:R-:W-:Y:S01]  /*2ace0*/  STL.64 [R1+0xfd8], R22 ;  /* 0x000fd81601007387 */ /* 0x004fe20000100a00 */
[----:B-----5:R1:W-:Y:S03]  /*2acf0*/  STL.64 [R1+0xfd0], R20 ;  /* 0x000fd01401007387 */ /* 0x0203e60000100a00 */
        /* <DEDUP_REMOVED lines=12> */
[----:B------:R-:W-:-:S02]  /*2adc0*/  IMAD.MOV.U32 R18, RZ, RZ, R0 ;  /* 0x000000ffff127224 */ /* 0x000fc400078e0000 */
[----:B----4-:R-:W-:Y:S01]  /*2add0*/  IMAD.MOV.U32 R19, RZ, RZ, R3 ;  /* 0x000000ffff137224 */ /* 0x010fe200078e0003 */
[----:B------:R-:W4:Y:S01]  /*2ade0*/  LDL.LU R0, [R1+0xff4] ;  /* 0x000ff40001007983 */ /* 0x000f220000300800 */
[----:B------:R-:W2:Y:S03]  /*2adf0*/  LDL.LU R3, [R1+0xff0] ;  /* 0x000ff00001037983 */ /* 0x000ea60000300800 */
[----:B------:R-:W-:Y:S04]  /*2ae00*/  STL.64 [R1+0xfa8], R18 ;  /* 0x000fa81201007387 */ /* 0x000fe80000100a00 */
[----:B-----5:R1:W-:Y:S04]  /*2ae10*/  STL.64 [R1+0xfa0], R16 ;  /* 0x000fa01001007387 */ /* 0x0203e80000100a00 */
        /* <DEDUP_REMOVED lines=8> */
[----:B------:R-:W-:Y:S02]  /*2aea0*/  STL.64 [R1+0xf78], R14 ;  /* 0x000f780e01007387 */ /* 0x000fe40000100a00 */
[----:B---3--:R-:W-:Y:S02]  /*2aeb0*/  STL.64 [R1+0xf70], R12 ;  /* 0x000f700c01007387 */ /* 0x008fe40000100a00 */
[----:B------:R-:W1:Y:S01]  /*2aec0*/  LDSM.16.M88.4 R12, [R2+0x54180] ;  /* 0x05418000020c783b */ /* 0x000e620000000200 */
[----:B----4-:R-:W-:-:S02]  /*2aed0*/  IMAD.MOV.U32 R19, RZ, RZ, R0 ;  /* 0x000000ffff137224 */ /* 0x010fc400078e0000 */
[----:B------:R-:W-:Y:S01]  /*2aee0*/  IMAD.MOV.U32 R18, RZ, RZ, R3 ;  /* 0x000000ffff127224 */ /* 0x000fe200078e0003 */
[C---:B-1----:R-:W-:Y:S01]  /*2aef0*/  HMMA.1688.F32.TF32 R20, R24.reuse, R12, R20 ;  /* 0x0000000c1814723c */ /* 0x042fe20000081014 */
[----:B------:R-:W-:Y:S11]  /*2af00*/  STL.64 [R1+0x8], R14 ;  /* 0x0000080e01007387 */ /* 0x000ff60000100a00 */
[----:B------:R-:W-:Y:S11]  /*2af10*/  @!UPT UIADD3 URZ, URZ, URZ, URZ ;  /* 0x0000003f3f3ff290 */ /* 0x000ff6000fffe03f */
[----:B------:R1:W-:Y:S01]  /*2af20*/  STL [R1+0xc0], R20 ;  /* 0x0000c01401007387 */ /* 0x0003e20000100800 */
[----:B------:R-:W-:Y:S02]  /*2af30*/  IMAD.MOV.U32 R2, RZ, RZ, R22 ;  /* 0x000000ffff027224 */ /* 0x000fe400078e0016 */
[----:B------:R-:W-:Y:S02]  /*2af40*/  IMAD.MOV.U32 R0, RZ, RZ, R23 ;  /* 0x000000ffff007224 */ /* 0x000fe400078e0017 */
[----:B------:R-:W-:Y:S01]  /*2af50*/  IMAD.MOV.U32 R3, RZ, RZ, R21 ;  /* 0x000000ffff037224 */ /* 0x000fe200078e0015 */
[----:B------:R-:W3:Y:S04]  /*2af60*/  LDL.LU.64 R22, [R1+0xfe8] ;  /* 0x000fe80001167983 */ /* 0x000ee80000300a00 */
[----:B-1----:R-:W3:Y:S01]  /*2af70*/  LDL.LU.64 R20, [R1+0xfe0] ;  /* 0x000fe00001147983 */ /* 0x002ee20000300a00 */
[----:B------:R-:W-:Y:S02]  /*2af80*/  STL [R1+0xf18], R0 ;  /* 0x000f180001007387 */ /* 0x000fe40000100800 */
[----:B------:R-:W-:Y:S02]  /*2af90*/  STL [R1+0xf14], R2 ;  /* 0x000f140201007387 */ /* 0x000fe40000100800 */
[----:B------:R-:W-:Y:S01]  /*2afa0*/  STL [R1+0xf10], R3 ;  /* 0x000f100301007387 */ /* 0x000fe20000100800 */
[C---:B---3--:R-:W-:Y:S11]  /*2afb0*/  HMMA.1688.F32.TF32 R20, R24.reuse, R4, R20 ;  /* 0x000000041814723c */ /* 0x048ff60000081014 */
[----:B------:R-:W-:Y:S11]  /*2afc0*/  @!UPT UIADD3 URZ, URZ, URZ, URZ ;  /* 0x0000003f3f3ff290 */ /* 0x000ff6000fffe03f */
[----:B------:R-:W-:Y:S01]  /*2afd0*/  @!UPT UIADD3 URZ, URZ, URZ, URZ ;  /* 0x0000003f3f3ff290 */ /* 0x000fe2000fffe03f */
        /* <DEDUP_REMOVED lines=8> */
[----:B------:R1:W-:Y:S01]  /*2b060*/  STL [R1+0xa0], R24 ;  /* 0x0000a01801007387 */ /* 0x0003e20000100800 */
[----:B------:R-:W-:Y:S02]  /*2b070*/  IMAD.MOV.U32 R0, RZ, RZ, R25 ;  /* 0x000000ffff007224 */ /* 0x000fe400078e0019 */
[----:B------:R-:W-:Y:S02]  /*2b080*/  IMAD.MOV.U32 R2, RZ, RZ, R26 ;  /* 0x000000ffff027224 */ /* 0x000fe400078e001a */
[----:B------:R-:W-:Y:S01]  /*2b090*/  IMAD.MOV.U32 R3, RZ, RZ, R27 ;  /* 0x000000ffff037224 */ /* 0x000fe200078e001b */
[----:B-1----:R-:W3:Y:S01]  /*2b0a0*/  LDL.LU R24, [R1+0x110] ;  /* 0x0001100001187983 */ /* 0x002ee20000300800 */
[----:B------:R-:W3:Y:S02]  /*2b0b0*/  LDL.LU R25, [R1+0x114] ;  /* 0x0001140001197983 */ /* 0x000ee40000300800 */
[----:B------:R-:W4:Y:S02]  /*2b0c0*/  LDL.LU R26, [R1+0x118] ;  /* 0x00011800011a7983 */ /* 0x000f240000300800 */
[----:B------:R-:W4:Y:S02]  /*2b0d0*/  LDL.LU R27, [R1+0x11c] ;  /* 0x00011c00011b7983 */ /* 0x000f240000300800 */
[----:B----4-:R-:W-:Y:S01]  /*2b0e0*/  STL.64 [R1+0xf40], R26 ;  /* 0x000f401a01007387 */ /* 0x010fe20000100a00 */
[----:B---3--:R1:W-:Y:S03]  /*2b0f0*/  STL.64 [R1+0xf38], R24 ;  /* 0x000f381801007387 */ /* 0x0083e60000100a00 */
[----:B-1----:R-:W3:Y:S01]  /*2b100*/  LDL.LU R24, [R1+0x160] ;  /* 0x0001600001187983 */ /* 0x002ee20000300800 */
[----:B------:R-:W3:Y:S02]  /*2b110*/  LDL.LU R25, [R1+0x164] ;  /* 0x0001640001197983 */ /* 0x000ee40000300800 */
[----:B------:R-:W4:Y:S02]  /*2b120*/  LDL.LU R26, [R1+0x168] ;  /* 0x00016800011a7983 */ /* 0x000f240000300800 */
[----:B------:R-:W4:Y:S01]  /*2b130*/  LDL.LU R27, [R1+0x16c] ;  /* 0x00016c00011b7983 */ /* 0x000f220000300800 */
[C---:B--2---:R-:W-:Y:S01]  /*2b140*/  HMMA.1688.F32.TF32 R16, R20.reuse, R12, R16 ;  /* 0x0000000c1410723c */ /* 0x044fe20000081010 */
[----:B----4-:R-:W-:Y:S01]  /*2b150*/  STL.64 [R1+0xf88], R26 ;  /* 0x000f881a01007387 */ /* 0x010fe20000100a00 */
[----:B---3--:R1:W-:Y:S03]  /*2b160*/  STL.64 [R1+0xf80], R24 ;  /* 0x000f801801007387 */ /* 0x0083e60000100a00 */
[----:B-1----:R-:W2:Y:S01]  /*2b170*/  LDL.LU R24, [R1+0x280] ;  /* 0x0002800001187983 */ /* 0x002ea20000300800 */
        /* <DEDUP_REMOVED lines=17> */
[----:B------:R-:W2:Y:S02]  /*2b290*/  LDL.LU.64 R16, [R1+0xf90] ;  /* 0x000f900001107983 */ /* 0x000ea40000300a00 */
[----:B------:R-:W-:-:S02]  /*2b2a0*/  IMAD.MOV.U32 R28, RZ, RZ, R12 ;  /* 0x000000ffff1c7224 */ /* 0x000fc400078e000c */
[----:B------:R-:W-:Y:S11]  /*2b2b0*/  IMAD.MOV.U32 R29, RZ, RZ, R13 ;  /* 0x000000ffff1d7224 */ /* 0x000ff600078e000d */
[----:B------:R-:W-:Y:S06]  /*2b2c0*/  @!UPT UIADD3 URZ, URZ, URZ, URZ ;  /* 0x0000003f3f3ff290 */ /* 0x000fec000fffe03f */
[----:B------:R1:W-:Y:S01]  /*2b2d0*/  STL.64 [R1+0x70], R20 ;  /* 0x0000701401007387 */ /* 0x0003e20000100a00 */
[----:B------:R3:W-:Y:S03]  /*2b2e0*/  STL.64 [R1+0x78], R22 ;  /* 0x0000781601007387 */ /* 0x0007e60000100a00 */
[----:B-1----:R-:W4:Y:S01]  /*2b2f0*/  LDL.LU R20, [R1+0x150] ;  /* 0x0001500001147983 */ /* 0x002f220000300800 */
[----:B------:R-:W4:Y:S02]  /*2b300*/  LDL.LU R21, [R1+0x154] ;  /* 0x0001540001157983 */ /* 0x000f240000300800 */
[----:B---3--:R-:W4:Y:S02]  /*2b310*/  LDL.LU R22, [R1+0x158] ;  /* 0x0001580001167983 */ /* 0x008f240000300800 */
[----:B------:R-:W4:Y:S01]  /*2b320*/  LDL.LU R23, [R1+0x15c] ;  /* 0x00015c0001177983 */ /* 0x000f220000300800 */
[C---:B--2---:R-:W-:Y:S11]  /*2b330*/  HMMA.1688.F32.TF32 R24, R16.reuse, R12, R24 ;  /* 0x0000000c1018723c */ /* 0x044ff60000081018 */
[----:B------:R-:W-:Y:S11]  /*2b340*/  @!UPT UIADD3 URZ, URZ, URZ, URZ ;  /* 0x0000003f3f3ff290 */ /* 0x000ff6000fffe03f */
[----:B------:R-:W-:Y:S01]  /*2b350*/  @!UPT UIADD3 URZ, URZ, URZ, URZ ;  /* 0x0000003f3f3ff290 */ /* 0x000fe2000fffe03f */
[----:B------:R-:W-:Y:S01]  /*2b360*/  STL.64 [R1+0x100], R24 ;  /* 0x0001001801007387 */ /* 0x000fe20000100a00 */
[----:B------:R1:W-:Y:S03]  /*2b370*/  STL.64 [R1+0x108], R26 ;  /* 0x0001081a01007387 */ /* 0x0003e60000100a00 */
[----:B-1----:R-:W2:Y:S01]  /*2b380*/  LDL.LU.64 R26, [R1+0xf88] ;  /* 0x000f8800011a7983 */ /* 0x002ea20000300a00 */
[----:B------:R-:W2:Y:S02]  /*2b390*/  LDL.LU.64 R24, [R1+0xf80] ;  /* 0x000f800001187983 */ /* 0x000ea40000300a00 */
[----:B------:R-:W3:Y:S02]  /*2b3a0*/  LDL.LU.64 R14, [R1+0xf78] ;  /* 0x000f7800010e7983 */ /* 0x000ee40000300a00 */
        /* <DEDUP_REMOVED lines=17> */
[----:B------:R-:W5:Y:S05]  /*2b4c0*/  LDL.LU R29, [R1+0xf48] ;  /* 0x000f4800011d7983 */ /* 0x000f6a0000300800 */
[C---:B--2---:R-:W-:Y:S01]  /*2b4d0*/  HMMA.1688.F32.TF32 R16, R12.reuse, R16, R24 ;  /* 0x000000100c10723c */ /* 0x044fe20000081018 */
[----:B------:R-:W2:Y:S01]  /*2b4e0*/  LDL.LU.64 R26, [R1+0xf40] ;  /* 0x000f4000011a7983 */ /* 0x000ea20000300a00 */
[----:B------:R-:W2:Y:S11]  /*2b4f0*/  LDL.LU.64 R24, [R1+0xf38] ;  /* 0x000f380001187983 */ /* 0x000eb60000300a00 */
[----:B------:R-:W-:Y:S10]  /*2b500*/  @!UPT UIADD3 URZ, URZ, URZ, URZ ;  /* 0x0000003f3f3ff290 */ /* 0x000ff4000fffe03f */
[----:B------:R-:W-:Y:S01]  /*2b510*/  STL.64 [R1+0x160], R16 ;  /* 0x0001601001007387 */ /* 0x000fe20000100a00 */
[----:B------:R4:W-:Y:S02]  /*2b520*/  STL.64 [R1+0x168], R18 ;  /* 0x0001681201007387 */ /* 0x0009e40000100a00 */
[----:B------:R-:W-:Y:S01]  /*2b530*/  STL.64 [R1+0xef0], R6 ;  /* 0x000ef00601007387 */ /* 0x000fe20000100a00 */
[C---:B----4-:R-:W-:Y:S11]  /*2b540*/  HMMA.1688.F32.TF32 R16, R12.reuse, R4, R20 ;  /* 0x000000040c10723c */ /* 0x050ff60000081014 */
[----:B------:R-:W-:Y:S11]  /*2b550*/  @!UPT UIADD3 URZ, URZ, URZ, URZ ;  /* 0x0000003f3f3ff290 */ /* 0x000ff6000fffe03f */
[----:B------:R-:W-:Y:S01]  /*2b560*/  @!UPT UIADD3 URZ, URZ, URZ, URZ ;  /* 0x0000003f3f3ff290 */ /* 0x000fe2000fffe03f */
[----:B------:R-:W-:Y:S01]  /*2b570*/  STL.64 [R1+0x150], R16 ;  /* 0x0001501001007387 */ /* 0x000fe20000100a00 */
[----:B------:R-:W-:Y:S02]  /*2b580*/  STL.64 [R1+0x158], R18 ;  /* 0x0001581201007387 */ /* 0x000fe40000100a00 */
[----:B------:R3:W-:Y:S02]  /*2b590*/  STL.64 [R1+0xf08], R10 ;  /* 0x000f080a01007387 */ /* 0x0007e40000100a00 */
[----:B---3--:R-:W-:Y:S01]  /*2b5a0*/  IMAD.MOV.U32 R11, RZ, RZ, R28 ;  /* 0x000000ffff0b7224 */ /* 0x008fe200078e001c */
[----:B--2---:R-:W-:Y:S01]  /*2b5b0*/  HMMA.1688.F32.TF32 R4, R12, R8, R24 ;  /* 0x000000080c04723c */ /* 0x004fe20000081018 */
[----:B------:R-:W2:Y:S11]  /*2b5c0*/  LDL.LU R8, [R1+0x1b0] ;  /* 0x0001b00001087983 */ /* 0x000eb60000300800 */
[----:B------:R-:W-:Y:S11]  /*2b5d0*/  @!UPT UIADD3 URZ, URZ, URZ, URZ ;  /* 0x0000003f3f3ff290 */ /* 0x000ff6000fffe03f */
[----:B------:R5:W-:Y:S01]  /*2b5e0*/  STL.64 [R1+0x110], R4 ;  /* 0x0001100401007387 */ /* 0x000be20000100a00 */
[----:B------:R1:W-:Y:S02]  /*2b5f0*/  STL.64 [R1+0x118], R6 ;  /* 0x0001180601007387 */ /* 0x0003e40000100a00 */
[----:B------:R-:W2:Y:S02]  /*2b600*/  LDL.LU R9, [R1+0x1b4] ;  /* 0x0001b40001097983 */ /* 0x000ea40000300800 */
[----:B------:R-:W3:Y:S01]  /*2b610*/  LDL.LU R10, [R1+0x1b8] ;  /* 0x0001b800010a7983 */ /* 0x000ee20000300800 */
[----:B------:R-:W4:Y:S01]  /*2b620*/  LDL.LU R28, [R1+0xf34] ;  /* 0x000f3400011c7983 */ /* 0x000f220000300800 */
[----:B-----5:R-:W-:-:S03]  /*2b630*/  IMAD.MOV.U32 R4, RZ, RZ, R29 ;  /* 0x000000ffff047224 */ /* 0x020fc600078e001d */
[----:B------:R-:W5:Y:S01]  /*2b640*/  LDL.LU R29, [R1+0xf30] ;  /* 0x000f3000011d7983 */ /* 0x000f620000300800 */
[----:B------:R-:W2:Y:S02]  /*2b650*/  LDL.LU R5, [R1+0x214] ;  /* 0x0002140001057983 */ /* 0x000ea40000300800 */
[----:B-1----:R-:W2:Y:S02]  /*2b660*/  LDL.LU R6, [R1+0x218] ;  /* 0x0002180001067983 */ /* 0x002ea40000300800 */
[----:B------:R-:W2:Y:S01]  /*2b670*/  LDL.LU R7, [R1+0x21c] ;  /* 0x00021c0001077983 */ /* 0x000ea20000300800 */
[----:B----4-:R-:W-:Y:S04]  /*2b680*/  LDS R18, [R28+0x1b100] ;  /* 0x01b100001c127984 */ /* 0x010fe80000000800 */
[----:B------:R-:W-:Y:S04]  /*2b690*/  LDS R16, [R28+0x1a100] ;  /* 0x01a100001c107984 */ /* 0x000fe80000000800 */
[----:B------:R-:W-:Y:S04]  /*2b6a0*/  LDS R22, [R28+0x1b200] ;  /* 0x01b200001c167984 */ /* 0x000fe80000000800 */
[----:B------:R-:W-:Y:S04]  /*2b6b0*/  LDS R20, [R28+0x1a200] ;  /* 0x01a200001c147984 */ /* 0x000fe80000000800 */
[----:B------:R-:W-:Y:S04]  /*2b6c0*/  LDS R12, [R28+0x1a000] ;  /* 0x01a000001c0c7984 */ /* 0x000fe80000000800 */
[----:B------:R-:W-:Y:S04]  /*2b6d0*/  LDS R14, [R28+0x1b000] ;  /* 0x01b000001c0e7984 */ /* 0x000fe80000000800 */
[----:B------:R-:W-:Y:S04]  /*2b6e0*/  LDS R26, [R28+0x1b300] ;  /* 0x01b300001c1a7984 */ /* 0x000fe80000000800 */
[----:B------:R-:W-:Y:S04]  /*2b6f0*/  LDS R24, [R28+0x1a300] ;  /* 0x01a300001c187984 */ /* 0x000fe80000000800 */
[----:B-----5:R-:W1:Y:S04]  /*2b700*/  LDS R19, [R29+0x1b100] ;  /* 0x01b100001d137984 */ /* 0x020e680000000800 */
[----:B------:R-:W4:Y:S04]  /*2b710*/  LDS R17, [R29+0x1a100] ;  /* 0x01a100001d117984 */ /* 0x000f280000000800 */
[----:B------:R-:W5:Y:S04]  /*2b720*/  LDS R23, [R29+0x1b200] ;  /* 0x01b200001d177984 */ /* 0x000f680000000800 */
[----:B------:R-:W5:Y:S04]  /*2b730*/  LDS R21, [R29+0x1a200] ;  /* 0x01a200001d157984 */ /* 0x000f680000000800 */
[----:B---3--:R3:W-:Y:S01]  /*2b740*/  STL.64 [R1+0xf28], R10 ;  /* 0x000f280a01007387 */ /* 0x0087e20000100a00 */
[----:B--2---:R-:W-:Y:S03]  /*2b750*/  STL.64 [R1+0xf20], R8 ;  /* 0x000f200801007387 */ /* 0x004fe60000100a00 */
[----:B------:R-:W-:Y:S04]  /*2b760*/  LDS R13, [R29+0x1a000] ;  /* 0x01a000001d0d7984 */ /* 0x000fe80000000800 */
[----:B------:R-:W2:Y:S04]  /*2b770*/  LDS R15, [R29+0x1b000] ;  /* 0x01b000001d0f7984 */ /* 0x000ea80000000800 */
[----:B------:R-:W2:Y:S04]  /*2b780*/  LDS R27, [R29+0x1b300] ;  /* 0x01b300001d1b7984 */ /* 0x000ea80000000800 */
[----:B------:R-:W2:Y:S04]  /*2b790*/  LDS R25, [R29+0x1a300] ;  /* 0x01a300001d197984 */ /* 0x000ea80000000800 */
[----:B---3--:R-:W2:Y:S04]  /*2b7a0*/  LDL.64 R10, [R1+0x58] ;  /* 0x00005800010a7983 */ /* 0x008ea80000100a00 */
[----:B-1----:R1:W-:Y:S01]  /*2b7b0*/  STL.64 [R1+0xec0], R18 ;  /* 0x000ec01201007387 */ /* 0x0023e20000100a00 */
[----:B----4-:R-:W-:Y:S03]  /*2b7c0*/  STL.64 [R1+0xeb8], R16 ;  /* 0x000eb81001007387 */ /* 0x010fe60000100a00 */
[----:B-1----:R-:W3:Y:S01]  /*2b7d0*/  LDL.64 R18, [R1+0x38] ;  /* 0x0000380001127983 */ /* 0x002ee20000100a00 */
[----:B-----5:R1:W-:Y:S02]  /*2b7e0*/  STL.64 [R1+0xe48], R22 ;  /* 0x000e481601007387 */ /* 0x0203e40000100a00 */
[----:B------:R4:W-:Y:S01]  /*2b7f0*/  STL.64 [R1+0xe40], R20 ;  /* 0x000e401401007387 */ /* 0x0009e20000100a00 */
[----:B-1----:R-:W5:Y:S01]  /*2b800*/  LDL.LU.64 R22, [R1+0x8] ;  /* 0x0000080001167983 */ /* 0x002f620000300a00 */
[----:B--2---:R-:W-:Y:S03]  /*2b810*/  HMMA.1688.F32.TF32 R4, R12, R10, R4 ;  /* 0x0000000a0c04723c */ /* 0x004fe60000081004 */
[----:B-----5:R1:W-:Y:S01]  /*2b820*/  STL.64 [R1+0xee8], R22 ;  /* 0x000ee81601007387 */ /* 0x0203e20000100a00 */
[----:B----4-:R-:W3:Y:S02]  /*2b830*/  LDL.LU R20, [R1+0x140] ;  /* 0x0001400001147983 */ /* 0x010ee40000300800 */
[----:B------:R-:W3:Y:S01]  /*2b840*/  LDL.LU R21, [R1+0x144] ;  /* 0x0001440001157983 */ /* 0x000ee20000300800 */
[----:B-1----:R-:W3:Y:S01]  /*2b850*/  LDL.LU R22, [R1+0x148] ;  /* 0x0001480001167983 */ /* 0x002ee20000300800 */
[----:B------:R-:W3:Y:S02]  /*2b860*/  LDL.LU R23, [R1+0x14c] ;  /* 0x00014c0001177983 */ /* 0x000ee40000300800 */
[----:B------:R-:W-:Y:S02]  /*2b870*/  STL [R1+0xd2c], R28 ;  /* 0x000d2c1c01007387 */ /* 0x000fe40000100800 */
[----:B------:R1:W-:Y:S01]  /*2b880*/  STL.64 [R1+0xdc8], R26 ;  /* 0x000dc81a01007387 */ /* 0x0003e20000100a00 */
[----:B------:R-:W-:Y:S04]  /*2b890*/  STL.64 [R1+0xdc0], R24 ;  /* 0x000dc01801007387 */ /* 0x000fe80000100a00 */
[----:B-1----:R-:W2:Y:S01]  /*2b8a0*/  LDL.64 R26, [R1+0x48] ;  /* 0x00004800011a7983 */ /* 0x002ea20000100a00 */
[----:B------:R-:W-:Y:S05]  /*2b8b0*/  STL [R1+0xd30], R29 ;  /* 0x000d301d01007387 */ /* 0x000fea0000100800 */
[----:B------:R1:W-:Y:S02]  /*2b8c0*/  STL.64 [R1+0x240], R4 ;  /* 0x0002400401007387 */ /* 0x0003e40000100a00 */
[----:B------:R-:W-:Y:S02]  /*2b8d0*/  STL.64 [R1+0x248], R6 ;  /* 0x0002480601007387 */ /* 0x000fe40000100a00 */
[----:B-1----:R-:W-:-:S02]  /*2b8e0*/  IMAD.MOV.U32 R5, RZ, RZ, R10 ;  /* 0x000000ffff057224 */ /* 0x002fc400078e000a */
[----:B------:R-:W-:Y:S02]  /*2b8f0*/  IMAD.MOV.U32 R4, RZ, RZ, R11 ;  /* 0x000000ffff047224 */ /* 0x000fe400078e000b */
[----:B------:R-:W2:Y:S01]  /*2b900*/  LDL.LU.64 R10, [R1+0xf28] ;  /* 0x000f2800010a7983 */ /* 0x000ea20000300a00 */
[----:B------:R-:W2:Y:S01]  /*2b910*/  LDL.LU.64 R8, [R1+0xf20] ;  /* 0x000f200001087983 */ /* 0x000ea20000300a00 */
[C---:B---3--:R-:W-:Y:S08]  /*2b920*/  HMMA.1688.F32.TF32 R20, R12.reuse, R18, R20 ;  /* 0x000000120c14723c */ /* 0x048ff00000081014 */
[----:B--2---:R-:W-:Y:S11]  /*2b930*/  HMMA.1688.F32.TF32 R8, R12, R26, R8 ;  /* 0x0000001a0c08723c */ /* 0x004ff60000081008 */
[----:B------:R-:W-:Y:S11]  /*2b940*/  @!UPT UIADD3 URZ, URZ, URZ, URZ ;  /* 0x0000003f3f3ff290 */ /* 0x000ff6000fffe03f */
[----:B------:R-:W-:Y:S01]  /*2b950*/  @!UPT UIADD3 URZ, URZ, URZ, URZ ;  /* 0x0000003f3f3ff290 */ /* 0x000fe2000fffe03f */
[----:B------:R1:W-:Y:S01]  /*2b960*/  STL.64 [R1+0x1b0], R8 ;  /* 0x0001b00801007387 */ /* 0x0003e20000100a00 */
[----:B------:R-:W-:Y:S02]  /*2b970*/  STL.64 [R1+0x1b8], R10 ;  /* 0x0001b80a01007387 */ /* 0x000fe40000100a00 */
[----:B------:R-:W-:Y:S02]  /*2b980*/  STL.64 [R1+0x2a0], R20 ;  /* 0x0002a01401007387 */ /* 0x000fe40000100a00 */
[----:B------:R-:W-:Y:S01]  /*2b990*/  STL.64 [R1+0x2a8], R22 ;  /* 0x0002a81601007387 */ /* 0x000fe20000100a00 */
[----:B------:R-:W2:Y:S01]  /*2b9a0*/  LDL.LU R24, [R1+0x90] ;  /* 0x0000900001187983 */ /* 0x000ea20000300800 */
[----:B------:R-:W2:Y:S02]  /*2b9b0*/  LDL.LU R25, [R1+0x94] ;  /* 0x0000940001197983 */ /* 0x000ea40000300800 */
[----:B-1----:R-:W-:Y:S02]  /*2b9c0*/  IMAD.MOV.U32 R9, RZ, RZ, R26 ;  /* 0x000000ffff097224 */ /* 0x002fe400078e001a */
[----:B------:R-:W-:Y:S01]  /*2b9d0*/  IMAD.MOV.U32 R8, RZ, RZ, R27 ;  /* 0x000000ffff087224 */ /* 0x000fe200078e001b */
[----:B------:R-:W3:Y:S01]  /*2b9e0*/  LDL.LU R26, [R1+0x98] ;  /* 0x00009800011a7983 */ /* 0x000ee20000300800 */
[----:B------:R-:W3:Y:S03]  /*2b9f0*/  LDL.LU R27, [R1+0x9c] ;  /* 0x00009c00011b7983 */ /* 0x000ee60000300800 */
[----:B---3--:R-:W-:Y:S01]  /*2ba00*/  STL.64 [R1+0xe68], R26 ;  /* 0x000e681a01007387 */ /* 0x008fe20000100a00 */
[----:B--2---:R1:W-:Y:S03]  /*2ba10*/  STL.64 [R1+0xe60], R24 ;  /* 0x000e601801007387 */ /* 0x0043e60000100a00 */
[----:B-1----:R-:W2:Y:S01]  /*2ba20*/  LDL.LU R24, [R1+0x120] ;  /* 0x0001200001187983 */ /* 0x002ea20000300800 */
[----:B------:R-:W2:Y:S02]  /*2ba30*/  LDL.LU R25, [R1+0x124] ;  /* 0x0001240001197983 */ /* 0x000ea40000300800 */
[----:B------:R-:W3:Y:S02]  /*2ba40*/  LDL.LU R26, [R1+0x128] ;  /* 0x00012800011a7983 */ /* 0x000ee40000300800 */
[----:B------:R-:W3:Y:S01]  /*2ba50*/  LDL.LU R27, [R1+0x12c] ;  /* 0x00012c00011b7983 */ /* 0x000ee20000300800 */
[----:B------:R-:W4:Y:S04]  /*2ba60*/  LDL.LU.64 R10, [R1+0x28] ;  /* 0x00002800010a7983 */ /* 0x000f280000300a00 */
[----:B---3--:R1:W-:Y:S01]  /*2ba70*/  STL.64 [R1+0xe78], R26 ;  /* 0x000e781a01007387 */ /* 0x0083e20000100a00 */
[----:B--2---:R-:W-:Y:S02]  /*2ba80*/  STL.64 [R1+0xe70], R24 ;  /* 0x000e701801007387 */ /* 0x004fe40000100a00 */
[----:B------:R-:W2:Y:S02]  /*2ba90*/  LDL.LU R20, [R1+0xe0] ;  /* 0x0000e00001147983 */ /* 0x000ea40000300800 */
[----:B------:R-:W2:Y:S01]  /*2baa0*/  LDL.LU R21, [R1+0xe4] ;  /* 0x0000e40001157983 */ /* 0x000ea20000300800 */
[----:B------:R-:W3:Y:S01]  /*2bab0*/  LDL.LU R22, [R1+0xe8] ;  /* 0x0000e80001167983 */ /* 0x000ee20000300800 */
[----:B------:R-:W3:Y:S02]  /*2bac0*/  LDL.LU R23, [R1+0xec] ;  /* 0x0000ec0001177983 */ /* 0x000ee40000300800 */
[----:B------:R-:W-:-:S02]  /*2bad0*/  IMAD.MOV.U32 R7, RZ, RZ, R18 ;  /* 0x000000ffff077224 */ /* 0x000fc400078e0012 */
[----:B------:R-:W-:Y:S02]  /*2bae0*/  IMAD.MOV.U32 R6, RZ, RZ, R19 ;  /* 0x000000ffff067224 */ /* 0x000fe400078e0013 */
[----:B-1----:R-:W-:Y:S02]  /*2baf0*/  IMAD.MOV.U32 R26, RZ, RZ, R7 ;  /* 0x000000ffff1a7224 */ /* 0x002fe400078e0007 */
[----:B------:R-:W-:Y:S01]  /*2bb00*/  IMAD.MOV.U32 R27, RZ, RZ, R6 ;  /* 0x000000ffff1b7224 */ /* 0x000fe200078e0006 */
[----:B---3--:R-:W-:Y:S01]  /*2bb10*/  STL.64 [R1+0xf00], R22 ;  /* 0x000f001601007387 */ /* 0x008fe20000100a00 */
[----:B--2---:R1:W-:Y:S03]  /*2bb20*/  STL.64 [R1+0xef8], R20 ;  /* 0x000ef81401007387 */ /* 0x0043e60000100a00 */
[----:B-1----:R-:W4:Y:S01]  /*2bb30*/  LDL.LU R20, [R1+0x130] ;  /* 0x0001300001147983 */ /* 0x002f220000300800 */
[----:B------:R-:W4:Y:S02]  /*2bb40*/  LDL.LU R21, [R1+0x134] ;  /* 0x0001340001157983 */ /* 0x000f240000300800 */
[----:B------:R-:W4:Y:S02]  /*2bb50*/  LDL.LU R22, [R1+0x138] ;  /* 0x0001380001167983 */ /* 0x000f240000300800 */
[----:B------:R-:W4:Y:S01]  /*2bb60*/  LDL.LU R23, [R1+0x13c] ;  /* 0x00013c0001177983 */ /* 0x000f220000300800 */
[----:B------:R-:W2:Y:S01]  /*2bb70*/  LDL.64 R6, [R1+0x18] ;  /* 0x0000180001067983 */ /* 0x000ea20000100a00 */
[----:B------:R1:W-:Y:S02]  /*2bb80*/  STL.64 [R1+0xe88], R26 ;  /* 0x000e881a01007387 */ /* 0x0003e40000100a00 */
[----:B-1----:R-:W-:-:S02]  /*2bb90*/  IMAD.MOV.U32 R26, RZ, RZ, R9 ;  /* 0x000000ffff1a7224 */ /* 0x002fc400078e0009 */
[----:B------:R-:W-:-:S05]  /*2bba0*/  IMAD.MOV.U32 R27, RZ, RZ, R8 ;  /* 0x000000ffff1b7224 */ /* 0x000fca00078e0008 */
[----:B------:R-:W-:Y:S01]  /*2bbb0*/  STL.64 [R1+0xea0], R26 ;  /* 0x000ea01a01007387 */ /* 0x000fe20000100a00 */
[----:B------:R-:W3:Y:S02]  /*2bbc0*/  LDL.LU R16, [R1+0xa0] ;  /* 0x0000a00001107983 */ /* 0x000ee40000300800 */
[----:B------:R-:W-:Y:S02]  /*2bbd0*/  IMAD.MOV.U32 R18, RZ, RZ, R2 ;  /* 0x000000ffff127224 */ /* 0x000fe400078e0002 */
[----:B------:R-:W-:Y:S02]  /*2bbe0*/  IMAD.MOV.U32 R19, RZ, RZ, R3 ;  /* 0x000000ffff137224 */ /* 0x000fe400078e0003 */
[----:B------:R-:W-:Y:S02]  /*2bbf0*/  IMAD.MOV.U32 R17, RZ, RZ, R0 ;  /* 0x000000ffff117224 */ /* 0x000fe400078e0000 */
[----:B------:R-:W5:Y:S01]  /*2bc00*/  LDL.LU R0, [R1+0xf18] ;  /* 0x000f180001007983 */ /* 0x000f620000300800 */
[----:B------:R-:W2:Y:S02]  /*2bc10*/  LDL.LU R2, [R1+0xf14] ;  /* 0x000f140001027983 */ /* 0x000ea40000300800 */
[----:B------:R-:W2:Y:S02]  /*2bc20*/  LDL.LU R3, [R1+0xf10] ;  /* 0x000f100001037983 */ /* 0x000ea40000300800 */
[----:B------:R-:W-:Y:S01]  /*2bc30*/  STL.64 [R1+0xed0], R18 ;  /* 0x000ed01201007387 */ /* 0x000fe20000100a00 */
[----:B---3--:R1:W-:Y:S04]  /*2bc40*/  STL.64 [R1+0xec8], R16 ;  /* 0x000ec81001007387 */ /* 0x0083e80000100a00 */
[----:B-1----:R-:W3:Y:S01]  /*2bc50*/  LDL.LU R16, [R1+0xb0] ;  /* 0x0000b00001107983 */ /* 0x002ee20000300800 */
[----:B------:R-:W3:Y:S02]  /*2bc60*/  LDL.LU R17, [R1+0xb4] ;  /* 0x0000b40001117983 */ /* 0x000ee40000300800 */
[----:B------:R-:W2:Y:S02]  /*2bc70*/  LDL.LU R18, [R1+0xb8] ;  /* 0x0000b80001127983 */ /* 0x000ea40000300800 */
[----:B------:R-:W2:Y:S01]  /*2bc80*/  LDL.LU R19, [R1+0xbc] ;  /* 0x0000bc0001137983 */ /* 0x000ea20000300800 */
[----:B----4-:R-:W-:Y:S01]  /*2bc90*/  HMMA.1688.F32.TF32 R20, R12, R10, R20 ;  /* 0x0000000a0c14723c */ /* 0x010fe20000081014 */
[----:B------:R-:W-:Y:S11]  /*2bca0*/  IMAD.MOV.U32 R24, RZ, RZ, R10 ;  /* 0x000000ffff187224 */ /* 0x000ff600078e000a */
[----:B------:R-:W-:Y:S11]  /*2bcb0*/  @!UPT UIADD3 URZ, URZ, URZ, URZ ;  /* 0x0000003f3f3ff290 */ /* 0x000ff6000fffe03f */
[----:B------:R-:W-:Y:S01]  /*2bcc0*/  @!UPT UIADD3 URZ, URZ, URZ, URZ ;  /* 0x0000003f3f3ff290 */ /* 0x000fe2000fffe03f */
[----:B------:R-:W-:Y:S02]  /*2bcd0*/  IMAD.MOV.U32 R9, RZ, RZ, R20 ;  /* 0x000000ffff097224 */ /* 0x000fe400078e0014 */
[----:B------:R-:W-:Y:S01]  /*2bce0*/  IMAD.MOV.U32 R8, RZ, RZ, R21 ;  /* 0x000000ffff087224 */ /* 0x000fe200078e0015 */
[----:B--2---:R5:W-:Y:S01]  /*2bcf0*/  STL.64 [R1+0xee0], R18 ;  /* 0x000ee01201007387 */ /* 0x004be20000100a00 */
[----:B---3--:R1:W-:Y:S02]  /*2bd00*/  STL.64 [R1+0xed8], R16 ;  /* 0x000ed81001007387 */ /* 0x0083e40000100a00 */
[----:B-----5:R-:W-:Y:S01]  /*2bd10*/  IMAD.MOV.U32 R19, RZ, RZ, R0 ;  /* 0x000000ffff137224 */ /* 0x020fe200078e0000 */
[----:B-1----:R-:W2:Y:S01]  /*2bd20*/  LDL.LU R16, [R1+0xc0] ;  /* 0x0000c00001107983 */ /* 0x002ea20000300800 */
[----:B------:R-:W-:Y:S02]  /*2bd30*/  IMAD.MOV.U32 R17, RZ, RZ, R3 ;  /* 0x000000ffff117224 */ /* 0x000fe400078e0003 */
[----:B------:R-:W-:-:S02]  /*2bd40*/  IMAD.MOV.U32 R18, RZ, RZ, R2 ;  /* 0x000000ffff127224 */ /* 0x000fc400078e0002 */
[----:B------:R-:W-:Y:S02]  /*2bd50*/  IMAD.MOV.U32 R0, RZ, RZ, R11 ;  /* 0x000000ffff007224 */ /* 0x000fe400078e000b */
[----:B------:R-:W-:Y:S01]  /*2bd60*/  IMAD.MOV.U32 R3, RZ, RZ, R22 ;  /* 0x000000ffff037224 */ /* 0x000fe200078e0016 */
[----:B------:R-:W3:Y:S01]  /*2bd70*/  LDL.LU.64 R10, [R1+0xf08] ;  /* 0x000f0800010a7983 */ /* 0x000ee20000300a00 */
[----:B------:R-:W-:Y:S02]  /*2bd80*/  IMAD.MOV.U32 R2, RZ, RZ, R23 ;  /* 0x000000ffff027224 */ /* 0x000fe400078e0017 */
[----:B------:R-:W4:Y:S02]  /*2bd90*/  LDL.LU.64 R22, [R1+0xf00] ;  /* 0x000f000001167983 */ /* 0x000f240000300a00 */
[----:B------:R-:W4:Y:S01]  /*2bda0*/  LDL.LU.64 R20, [R1+0xef8] ;  /* 0x000ef80001147983 */ /* 0x000f220000300a00 */
[----:B------:R1:W-:Y:S01]  /*2bdb0*/  STL [R1+0xe00], R2 ;  /* 0x000e000201007387 */ /* 0x0003e20000100800 */
[----:B------:R5:W-:Y:S02]  /*2bdc0*/  STL [R1+0xd34], R3 ;  /* 0x000d340301007387 */ /* 0x000be40000100800 */
[----:B------:R-:W-:-:S02]  /*2bdd0*/  IMAD.MOV.U32 R26, RZ, RZ, R5 ;  /* 0x000000ffff1a7224 */ /* 0x000fc400078e0005 */
[----:B------:R-:W-:Y:S02]  /*2bde0*/  IMAD.MOV.U32 R27, RZ, RZ, R4 ;  /* 0x000000ffff1b7224 */ /* 0x000fe400078e0004 */
[----:B-1----:R-:W-:Y:S02]  /*2bdf0*/  IMAD.MOV.U32 R2, RZ, RZ, R7 ;  /* 0x000000ffff027224 */ /* 0x002fe400078e0007 */
[----:B-----5:R-:W-:Y:S01]  /*2be00*/  IMAD.MOV.U32 R3, RZ, RZ, R6 ;  /* 0x000000ffff037224 */ /* 0x020fe200078e0006 */
[C---:B----4-:R-:W-:Y:S01]  /*2be10*/  HMMA.1688.F32.TF32 R20, R12.reuse, R6, R20 ;  /* 0x000000060c14723c */ /* 0x050fe20000081014 */
[----:B------:R-:W4:Y:S11]  /*2be20*/  LDL.LU.64 R6, [R1+0xef0] ;  /* 0x000ef00001067983 */ /* 0x000f360000300a00 */
[----:B------:R-:W-:Y:S11]  /*2be30*/  @!UPT UIADD3 URZ, URZ, URZ, URZ ;  /* 0x0000003f3f3ff290 */ /* 0x000ff6000fffe03f */
[----:B------:R-:W-:Y:S01]  /*2be40*/  STL.64 [R1+0x330], R20 ;  /* 0x0003301401007387 */ /* 0x000fe20000100a00 */
[----:B------:R-:W-:Y:S02]  /*2be50*/  IMAD.MOV.U32 R5, RZ, RZ, R22 ;  /* 0x000000ffff057224 */ /* 0x000fe400078e0016 */
[----:B------:R-:W-:Y:S02]  /*2be60*/  IMAD.MOV.U32 R4, RZ, RZ, R23 ;  /* 0x000000ffff047224 */ /* 0x000fe400078e0017 */
[----:B------:R-:W2:Y:S03]  /*2be70*/  LDL.LU.64 R22, [R1+0xee8] ;  /* 0x000ee80001167983 */ /* 0x000ea60000300a00 */
[----:B------:R-:W-:Y:S02]  /*2be80*/  STL [R1+0xc04], R4 ;  /* 0x000c040401007387 */ /* 0x000fe40000100800 */
[----:B------:R-:W-:Y:S01]  /*2be90*/  STL [R1+0xc00], R5 ;  /* 0x000c000501007387 */ /* 0x000fe20000100800 */
[C---:B--2---:R-:W-:Y:S11]  /*2bea0*/  HMMA.1688.F32.TF32 R16, R12.reuse, R22, R16 ;  /* 0x000000160c10723c */ /* 0x044ff60000081010 */
[----:B------:R-:W-:Y:S11]  /*2beb0*/  @!UPT UIADD3 URZ, URZ, URZ, URZ ;  /* 0x0000003f3f3ff290 */ /* 0x000ff6000fffe03f */
[----:B------:R-:W-:Y:S01]  /*2bec0*/  @!UPT UIADD3 URZ, URZ, URZ, URZ ;  /* 0x0000003f3f3ff290 */ /* 0x000fe2000fffe03f */
[----:B------:R-:W-:Y:S01]  /*2bed0*/  STL.64 [R1+0x320], R16 ;  /* 0x0003201001007387 */ /* 0x000fe20000100a00 */
[----:B------:R1:W-:Y:S03]  /*2bee0*/  STL.64 [R1+0x328], R18 ;  /* 0x0003281201007387 */ /* 0x0003e60000100a00 */
[----:B-1----:R-:W4:Y:S01]  /*2bef0*/  LDL.LU.64 R18, [R1+0xee0] ;  /* 0x000ee00001127983 */ /* 0x002f220000300a00 */
[----:B------:R-:W4:Y:S02]  /*2bf00*/  LDL.LU.64 R16, [R1+0xed8] ;  /* 0x000ed80001107983 */ /* 0x000f240000300a00 */
[----:B------:R1:W-:Y:S02]  /*2bf10*/  STL.64 [R1+0xe80], R22 ;  /* 0x000e801601007387 */ /* 0x0003e40000100a00 */
[----:B------:R-:W2:Y:S01]  /*2bf20*/  LDL.LU R20, [R1+0x190] ;  /* 0x0001900001147983 */ /* 0x000ea20000300800 */
[----:B------:R-:W2:Y:S04]  /*2bf30*/  LDL.LU R21, [R1+0x194] ;  /* 0x0001940001157983 */ /* 0x000ea80000300800 */
[----:B-1----:R-:W5:Y:S01]  /*2bf40*/  LDL.LU R22, [R1+0x198] ;  /* 0x0001980001167983 */ /* 0x002f620000300800 */
[----:B------:R-:W5:Y:S03]  /*2bf50*/  LDL.LU R23, [R1+0x19c] ;  /* 0x00019c0001177983 */ /* 0x000f660000300800 */
[----:B-----5:R-:W-:Y:S01]  /*2bf60*/  STL.64 [R1+0xe98], R22 ;  /* 0x000e981601007387 */ /* 0x020fe20000100a00 */
[----:B--2---:R1:W-:Y:S03]  /*2bf70*/  STL.64 [R1+0xe90], R20 ;  /* 0x000e901401007387 */ /* 0x0043e60000100a00 */
        /* <DEDUP_REMOVED lines=18> */
[----:B------:R-:W2:Y:S02]  /*2c0a0*/  LDL.LU.64 R16, [R1+0xeb8] ;  /* 0x000eb80001107983 */ /* 0x000ea40000300a00 */
[----:B------:R-:W-:Y:S02]  /*2c0b0*/  STL.64 [R1+0xe58], R10 ;  /* 0x000e580a01007387 */ /* 0x000fe40000100a00 */
[----:B------:R-:W-:Y:S11]  /*2c0c0*/  STL.64 [R1+0xe50], R8 ;  /* 0x000e500801007387 */ /* 0x000ff60000100a00 */
[----:B------:R-:W-:Y:S06]  /*2c0d0*/  @!UPT UIADD3 URZ, URZ, URZ, URZ ;  /* 0x0000003f3f3ff290 */ /* 0x000fec000fffe03f */
        /* <DEDUP_REMOVED lines=17> */
[----:B--2---:R-:W-:Y:S02]  /*2c1f0*/  HMMA.1688.F32.TF32 R24, R16, R26, R20 ;  /* 0x0000001a1018723c */ /* 0x004fe40000081014 */
[----:B------:R-:W2:Y:S11]  /*2c200*/  LDL.LU.64 R22, [R1+0xe80] ;  /* 0x000e800001167983 */ /* 0x000eb60000300a00 */
[----:B------:R-:W-:Y:S10]  /*2c210*/  @!UPT UIADD3 URZ, URZ, URZ, URZ ;  /* 0x0000003f3f3ff290 */ /* 0x000ff4000fffe03f */
[----:B------:R-:W-:Y:S01]  /*2c220*/  STL.64 [R1+0x140], R24 ;  /* 0x0001401801007387 */ /* 0x000fe20000100a00 */
[----:B------:R1:W-:Y:S03]  /*2c230*/  STL.64 [R1+0x148], R26 ;  /* 0x0001481a01007387 */ /* 0x0003e60000100a00 */
[----:B-1----:R-:W3:Y:S01]  /*2c240*/  LDL.LU.64 R26, [R1+0xe78] ;  /* 0x000e7800011a7983 */ /* 0x002ee20000300a00 */
[----:B------:R-:W3:Y:S02]  /*2c250*/  LDL.LU.64 R24, [R1+0xe70] ;  /* 0x000e700001187983 */ /* 0x000ee40000300a00 */
[----:B------:R-:W-:Y:S02]  /*2c260*/  IMAD.MOV.U32 R15, RZ, RZ, R0 ;  /* 0x000000ffff0f7224 */ /* 0x000fe400078e0000 */
[----:B------:R-:W-:-:S05]  /*2c270*/  IMAD.MOV.U32 R10, RZ, RZ, R3 ;  /* 0x000000ffff0a7224 */ /* 0x000fca00078e0003 */
[----:B---3--:R-:W-:Y:S11]  /*2c280*/  HMMA.1688.F32.TF32 R24, R16, R14, R24 ;  /* 0x0000000e1018723c */ /* 0x008ff60000081018 */
[----:B------:R-:W-:Y:S11]  /*2c290*/  @!UPT UIADD3 URZ, URZ, URZ, URZ ;  /* 0x0000003f3f3ff290 */ /* 0x000ff6000fffe03f */
[----:B------:R-:W-:Y:S02]  /*2c2a0*/  @!UPT UIADD3 URZ, URZ, URZ, URZ ;  /* 0x0000003f3f3ff290 */ /* 0x000fe4000fffe03f */
[----:B------:R-:W-:Y:S02]  /*2c2b0*/  IMAD.MOV.U32 R28, RZ, RZ, R26 ;  /* 0x000000ffff1c7224 */ /* 0x000fe400078e001a */
[----:B------:R-:W-:Y:S02]  /*2c2c0*/  IMAD.MOV.U32 R0, RZ, RZ, R27 ;  /* 0x000000ffff007224 */ /* 0x000fe400078e001b */
[----:B------:R-:W-:Y:S02]  /*2c2d0*/  IMAD.MOV.U32 R3, RZ, RZ, R24 ;  /* 0x000000ffff037224 */ /* 0x000fe400078e0018 */
[----:B------:R-:W-:Y:S01]  /*2c2e0*/  IMAD.MOV.U32 R29, RZ, RZ, R25 ;  /* 0x000000ffff1d7224 */ /* 0x000fe200078e0019 */
[----:B------:R-:W3:Y:S01]  /*2c2f0*/  LDL.LU.64 R26, [R1+0xe68] ;  /* 0x000e6800011a7983 */ /* 0x000ee20000300a00 */
[----:B------:R-:W3:Y:S02]  /*2c300*/  LDL.LU.64 R24, [R1+0xe60] ;  /* 0x000e600001187983 */ /* 0x000ee40000300a00 */
[----:B------:R1:W-:Y:S02]  /*2c310*/  STL.64 [R1+0xe10], R14 ;  /* 0x000e100e01007387 */ /* 0x0003e40000100a00 */
[----:B------:R-:W4:Y:S01]  /*2c320*/  LDL.LU R12, [R1+0xd0] ;  /* 0x0000d000010c7983 */ /* 0x000f220000300800 */
[----:B------:R-:W4:Y:S04]  /*2c330*/  LDL.LU R13, [R1+0xd4] ;  /* 0x0000d400010d7983 */ /* 0x000f280000300800 */
[----:B-1----:R-:W4:Y:S01]  /*2c340*/  LDL.LU R14, [R1+0xd8] ;  /* 0x0000d800010e7983 */ /* 0x002f220000300800 */
[----:B------:R-:W4:Y:S02]  /*2c350*/  LDL.LU R15, [R1+0xdc] ;  /* 0x0000dc00010f7983 */ /* 0x000f240000300800 */
[----:B------:R-:W-:-:S02]  /*2c360*/  IMAD.MOV.U32 R11, RZ, RZ, R2 ;  /* 0x000000ffff0b7224 */ /* 0x000fc400078e0002 */
[----:B------:R1:W-:Y:S02]  /*2c370*/  STL [R1+0xe04], R3 ;  /* 0x000e040301007387 */ /* 0x0003e40000100800 */
[----:B--2---:R-:W-:Y:S02]  /*2c380*/  IMAD.MOV.U32 R2, RZ, RZ, R23 ;  /* 0x000000ffff027224 */ /* 0x004fe400078e0017 */
[----:B-1----:R-:W-:Y:S01]  /*2c390*/  IMAD.MOV.U32 R3, RZ, RZ, R22 ;  /* 0x000000ffff037224 */ /* 0x002fe200078e0016 */
[C---:B----4-:R-:W-:Y:S11]  /*2c3a0*/  HMMA.1688.F32.TF32 R8, R16.reuse, R10, R12 ;  /* 0x0000000a1008723c */ /* 0x050ff6000008100c */
[----:B------:R-:W-:Y:S11]  /*2c3b0*/  @!UPT UIADD3 URZ, URZ, URZ, URZ ;  /* 0x0000003f3f3ff290 */ /* 0x000ff6000fffe03f */
[----:B------:R-:W-:Y:S01]  /*2c3c0*/  @!UPT UIADD3 URZ, URZ, URZ, URZ ;  /* 0x0000003f3f3ff290 */ /* 0x000fe2000fffe03f */
[----:B------:R3:W-:Y:S01]  /*2c3d0*/  STL.64 [R1+0xd8], R10 ;  /* 0x0000d80a01007387 */ /* 0x0007e20000100a00 */
[----:B------:R-:W-:Y:S02]  /*2c3e0*/  IMAD.MOV.U32 R4, RZ, RZ, R8 ;  /* 0x000000ffff047224 */ /* 0x000fe400078e0008 */
[----:B------:R-:W-:Y:S02]  /*2c3f0*/  IMAD.MOV.U32 R5, RZ, RZ, R9 ;  /* 0x000000ffff057224 */ /* 0x000fe400078e0009 */
[C---:B---3--:R-:W-:Y:S03]  /*2c400*/  HMMA.1688.F32.TF32 R8, R16.reuse, R22, R24 ;  /* 0x000000161008723c */ /* 0x048fe60000081018 */
[----:B------:R-:W-:Y:S01]  /*2c410*/  STL [R1+0xc0c], R5 ;  /* 0x000c0c0501007387 */ /* 0x000fe20000100800 */
[----:B------:R-:W-:Y:S11]  /*2c420*/  STL [R1+0xc08], R4 ;  /* 0x000c080401007387 */ /* 0x000ff60000100800 */
[----:B------:R-:W-:Y:S08]  /*2c430*/  @!UPT UIADD3 URZ, URZ, URZ, URZ ;  /* 0x0000003f3f3ff290 */ /* 0x000ff0000fffe03f */
[----:B------:R1:W-:Y:S01]  /*2c440*/  STL.64 [R1+0x2e0], R8 ;  /* 0x0002e00801007387 */ /* 0x0003e20000100a00 */
[----:B------:R2:W-:Y:S03]  /*2c450*/  STL.64 [R1+0x2e8], R10 ;  /* 0x0002e80a01007387 */ /* 0x0005e60000100a00 */
[----:B-1----:R-:W3:Y:S01]  /*2c460*/  LDL.LU R8, [R1+0x80] ;  /* 0x0000800001087983 */ /* 0x002ee20000300800 */
[----:B------:R-:W3:Y:S02]  /*2c470*/  LDL.LU R9, [R1+0x84] ;  /* 0x0000840001097983 */ /* 0x000ee40000300800 */
[----:B--2---:R-:W3:Y:S02]  /*2c480*/  LDL.LU R10, [R1+0x88] ;  /* 0x00008800010a7983 */ /* 0x004ee40000300800 */
[----:B------:R-:W3:Y:S01]  /*2c490*/  LDL.LU R11, [R1+0x8c] ;  /* 0x00008c00010b7983 */ /* 0x000ee20000300800 */
[----:B------:R-:W2:Y:S01]  /*2c4a0*/  LDL.LU R20, [R1+0x70] ;  /* 0x0000700001147983 */ /* 0x000ea20000300800 */
[----:B------:R-:W2:Y:S02]  /*2c4b0*/  LDL.LU R21, [R1+0x74] ;  /* 0x0000740001157983 */ /* 0x000ea40000300800 */
[----:B------:R-:W2:Y:S02]  /*2c4c0*/  LDL.LU R22, [R1+0x78] ;  /* 0x0000780001167983 */ /* 0x000ea40000300800 */
[----:B------:R-:W2:Y:S01]  /*2c4d0*/  LDL.LU R23, [R1+0x7c] ;  /* 0x00007c0001177983 */ /* 0x000ea20000300800 */
[----:B------:R-:W4:Y:S01]  /*2c4e0*/  LDL.LU R12, [R1+0x1c0] ;  /* 0x0001c000010c7983 */ /* 0x000f220000300800 */
[----:B------:R-:W4:Y:S02]  /*2c4f0*/  LDL.LU R13, [R1+0x1c4] ;  /* 0x0001c400010d7983 */ /* 0x000f240000300800 */
[----:B------:R-:W5:Y:S02]  /*2c500*/  LDL.LU R14, [R1+0x1c8] ;  /* 0x0001c800010e7983 */ /* 0x000f640000300800 */
[----:B------:R-:W5:Y:S02]  /*2c510*/  LDL.LU R15, [R1+0x1cc] ;  /* 0x0001cc00010f7983 */ /* 0x000f640000300800 */
[----:B-----5:R1:W-:Y:S01]  /*2c520*/  STL.64 [R1+0xe20], R14 ;  /* 0x000e200e01007387 */ /* 0x0203e20000100a00 */
[----:B----4-:R-:W-:Y:S03]  /*2c530*/  STL.64 [R1+0xe18], R12 ;  /* 0x000e180c01007387 */ /* 0x010fe60000100a00 */
[----:B-1----:R-:W4:Y:S04]  /*2c540*/  LDL.LU.64 R14, [R1+0x48] ;  /* 0x00004800010e7983 */ /* 0x002f280000300a00 */
[----:B----4-:R1:W-:Y:S04]  /*2c550*/  STL.64 [R1+0xe28], R14 ;  /* 0x000e280e01007387 */ /* 0x0103e80000100a00 */
[----:B-1----:R-:W4:Y:S01]  /*2c560*/  LDL.LU.64 R14, [R1+0x58] ;  /* 0x00005800010e7983 */ /* 0x002f220000300a00 */
[----:B------:R-:W5:Y:S02]  /*2c570*/  LDL.LU R24, [R1+0x100] ;  /* 0x0001000001187983 */ /* 0x000f640000300800 */
[----:B------:R-:W5:Y:S02]  /*2c580*/  LDL.LU R25, [R1+0x104] ;  /* 0x0001040001197983 */ /* 0x000f640000300800 */
[----:B------:R-:W2:Y:S01]  /*2c590*/  LDL.LU R26, [R1+0x108] ;  /* 0x00010800011a7983 */ /* 0x000ea20000300800 */
[----:B------:R-:W2:Y:S04]  /*2c5a0*/  LDL.LU R27, [R1+0x10c] ;  /* 0x00010c00011b7983 */ /* 0x000ea80000300800 */
[----:B--2---:R1:W-:Y:S01]  /*2c5b0*/  STL.64 [R1+0xde8], R26 ;  /* 0x000de81a01007387 */ /* 0x0043e20000100a00 */
[----:B-----5:R2:W-:Y:S03]  /*2c5c0*/  STL.64 [R1+0xde0], R24 ;  /* 0x000de01801007387 */ /* 0x0205e60000100a00 */
[----:B-1----:R-:W5:Y:S01]  /*2c5d0*/  LDL.LU.64 R26, [R1+0x18] ;  /* 0x00001800011a7983 */ /* 0x002f620000300a00 */
[C---:B---3--:R-:W-:Y:S03]  /*2c5e0*/  HMMA.1688.F32.TF32 R8, R16.reuse, R6, R8 ;  /* 0x000000061008723c */ /* 0x048fe60000081008 */
[----:B-----5:R1:W-:Y:S01]  /*2c5f0*/  STL.64 [R1+0xe08], R26 ;  /* 0x000e081a01007387 */ /* 0x0203e20000100a00 */
[----:B--2---:R-:W2:Y:S02]  /*2c600*/  LDL.LU R24, [R1+0x180] ;  /* 0x0001800001187983 */ /* 0x004ea40000300800 */
[----:B------:R-:W2:Y:S01]  /*2c610*/  LDL.LU R25, [R1+0x184] ;  /* 0x0001840001197983 */ /* 0x000ea20000300800 */
[----:B-1----:R-:W3:Y:S01]  /*2c620*/  LDL.LU R26, [R1+0x188] ;  /* 0x00018800011a7983 */ /* 0x002ee20000300800 */
[----:B------:R-:W3:Y:S11]  /*2c630*/  LDL.LU R27, [R1+0x18c] ;  /* 0x00018c00011b7983 */ /* 0x000ef60000300800 */
[----:B------:R-:W-:Y:S05]  /*2c640*/  @!UPT UIADD3 URZ, URZ, URZ, URZ ;  /* 0x0000003f3f3ff290 */ /* 0x000fea000fffe03f */
[----:B------:R-:W-:Y:S02]  /*2c650*/  IMAD.MOV.U32 R5, RZ, RZ, R10 ;  /* 0x000000ffff057224 */ /* 0x000fe400078e000a */
[----:B------:R-:W-:Y:S01]  /*2c660*/  IMAD.MOV.U32 R4, RZ, RZ, R11 ;  /* 0x000000ffff047224 */ /* 0x000fe200078e000b */
[----:B---3--:R-:W-:Y:S01]  /*2c670*/  STL.64 [R1+0xe38], R26 ;  /* 0x000e381a01007387 */ /* 0x008fe20000100a00 */
[----:B--2---:R1:W-:Y:S03]  /*2c680*/  STL.64 [R1+0xe30], R24 ;  /* 0x000e301801007387 */ /* 0x0043e60000100a00 */
[----:B-1----:R-:W2:Y:S01]  /*2c690*/  LDL.LU R24, [R1+0x230] ;  /* 0x0002300001187983 */ /* 0x002ea20000300800 */
[----:B------:R-:W2:Y:S02]  /*2c6a0*/  LDL.LU R25, [R1+0x234] ;  /* 0x0002340001197983 */ /* 0x000ea40000300800 */
[----:B------:R-:W2:Y:S02]  /*2c6b0*/  LDL.LU R26, [R1+0x238] ;  /* 0x00023800011a7983 */ /* 0x000ea40000300800 */
[----:B------:R-:W2:Y:S01]  /*2c6c0*/  LDL.LU R27, [R1+0x23c] ;  /* 0x00023c00011b7983 */ /* 0x000ea20000300800 */
[----:B------:R1:W-:Y:S01]  /*2c6d0*/  STL.64 [R1+0x2d0], R8 ;  /* 0x0002d00801007387 */ /* 0x0003e20000100a00 */
[----:B------:R-:W3:Y:S03]  /*2c6e0*/  LDL.LU.64 R10, [R1+0xe58] ;  /* 0x000e5800010a7983 */ /* 0x000ee60000300a00 */
[----:B-1----:R-:W5:Y:S01]  /*2c6f0*/  LDL.LU.64 R8, [R1+0xe50] ;  /* 0x000e500001087983 */ /* 0x002f620000300a00 */
[----:B------:R-:W-:Y:S02]  /*2c700*/  STL [R1+0xc14], R4 ;  /* 0x000c140401007387 */ /* 0x000fe40000100800 */
[----:B------:R4:W-:Y:S01]  /*2c710*/  STL [R1+0xc10], R5 ;  /* 0x000c100501007387 */ /* 0x0009e20000100800 */
[----:B---3--:R-:W-:Y:S01]  /*2c720*/  HMMA.1688.F32.TF32 R16, R16, R10, R20 ;  /* 0x0000000a1010723c */ /* 0x008fe20000081014 */
[----:B------:R-:W2:Y:S01]  /*2c730*/  LDL.LU.64 R22, [R1+0xe48] ;  /* 0x000e480001167983 */ /* 0x000ea20000300a00 */
[----:B------:R-:W2:Y:S02]  /*2c740*/  LDL.LU.64 R20, [R1+0xe40] ;  /* 0x000e400001147983 */ /* 0x000ea40000300a00 */
[----:B----4-:R-:W-:-:S02]  /*2c750*/  IMAD.MOV.U32 R5, RZ, RZ, R14 ;  /* 0x000000ffff057224 */ /* 0x010fc400078e000e */
[----:B------:R-:W-:Y:S11]  /*2c760*/  IMAD.MOV.U32 R4, RZ, RZ, R15 ;  /* 0x000000ffff047224 */ /* 0x000ff600078e000f */
[----:B------:R-:W-:Y:S06]  /*2c770*/  @!UPT UIADD3 URZ, URZ, URZ, URZ ;  /* 0x0000003f3f3ff290 */ /* 0x000fec000fffe03f */
[----:B------:R-:W-:Y:S01]  /*2c780*/  STL.64 [R1+0x2b0], R16 ;  /* 0x0002b01001007387 */ /* 0x000fe20000100a00 */
[----:B------:R1:W-:Y:S03]  /*2c790*/  STL.64 [R1+0x2b8], R18 ;  /* 0x0002b81201007387 */ /* 0x0003e60000100a00 */
[----:B-1----:R-:W3:Y:S01]  /*2c7a0*/  LDL.LU.64 R18, [R1+0x38] ;  /* 0x0000380001127983 */ /* 0x002ee20000300a00 */
[----:B------:R-:W-:Y:S02]  /*2c7b0*/  STL.64 [R1+0xdd8], R10 ;  /* 0x000dd80a01007387 */ /* 0x000fe40000100a00 */
[----:B-----5:R1:W-:Y:S02]  /*2c7c0*/  STL.64 [R1+0xdd0], R8 ;  /* 0x000dd00801007387 */ /* 0x0203e40000100a00 */
[----:B-1----:R-:W4:Y:S01]  /*2c7d0*/  LDL.LU R8, [R1+0x1e0] ;  /* 0x0001e00001087983 */ /* 0x002f220000300800 */
[----:B------:R-:W4:Y:S02]  /*2c7e0*/  LDL.LU R9, [R1+0x1e4] ;  /* 0x0001e40001097983 */ /* 0x000f240000300800 */
[----:B------:R-:W4:Y:S02]  /*2c7f0*/  LDL.LU R10, [R1+0x1e8] ;  /* 0x0001e800010a7983 */ /* 0x000f240000300800 */
        /* <DEDUP_REMOVED lines=8> */
[----:B------:R-:W4:Y:S02]  /*2c880*/  LDL.LU.64 R14, [R1+0xe28] ;  /* 0x000e2800010e7983 */ /* 0x000f240000300a00 */
[----:B------:R-:W-:Y:S01]  /*2c890*/  STL.64 [R1+0xdf8], R6 ;  /* 0x000df80601007387 */ /* 0x000fe20000100a00 */
[----:B------:R1:W-:Y:S04]  /*2c8a0*/  STL.64 [R1+0xdf0], R4 ;  /* 0x000df00401007387 */ /* 0x0003e80000100a00 */
[----:B-1----:R-:W5:Y:S01]  /*2c8b0*/  LDL.LU R4, [R1+0x170] ;  /* 0x0001700001047983 */ /* 0x002f620000300800 */
[----:B------:R-:W5:Y:S02]  /*2c8c0*/  LDL.LU R5, [R1+0x174] ;  /* 0x0001740001057983 */ /* 0x000f640000300800 */
[----:B------:R-:W5:Y:S02]  /*2c8d0*/  LDL.LU R6, [R1+0x178] ;  /* 0x0001780001067983 */ /* 0x000f640000300800 */
[----:B------:R-:W5:Y:S01]  /*2c8e0*/  LDL.LU R7, [R1+0x17c] ;  /* 0x00017c0001077983 */ /* 0x000f620000300800 */
[C---:B----4-:R-:W-:Y:S11]  /*2c8f0*/  HMMA.1688.F32.TF32 R8, R20.reuse, R14, R8 ;  /* 0x0000000e1408723c */ /* 0x050ff60000081008 */
[----:B------:R-:W-:Y:S11]  /*2c900*/  @!UPT UIADD3 URZ, URZ, URZ, URZ ;  /* 0x0000003f3f3ff290 */ /* 0x000ff6000fffe03f */
[----:B------:R-:W-:Y:S01]  /*2c910*/  @!UPT UIADD3 URZ, URZ, URZ, URZ ;  /* 0x0000003f3f3ff290 */ /* 0x000fe2000fffe03f */
[----:B------:R1:W-:Y:S01]  /*2c920*/  STL.64 [R1+0xb0], R8 ;  /* 0x0000b00801007387 */ /* 0x0003e20000100a00 */
[----:B------:R-:W-:Y:S02]  /*2c930*/  STL.64 [R1+0xb8], R10 ;  /* 0x0000b80a01007387 */ /* 0x000fe40000100a00 */
[----:B-1----:R-:W-:Y:S02]  /*2c940*/  IMAD.MOV.U32 R9, RZ, RZ, R14 ;  /* 0x000000ffff097224 */ /* 0x002fe400078e000e */
[----:B------:R-:W-:Y:S02]  /*2c950*/  IMAD.MOV.U32 R8, RZ, RZ, R15 ;  /* 0x000000ffff087224 */ /* 0x000fe400078e000f */
[----:B------:R-:W3:Y:S01]  /*2c960*/  LDL.LU.64 R14, [R1+0xe20] ;  /* 0x000e2000010e7983 */ /* 0x000ee20000300a00 */
[----:B------:R-:W3:Y:S02]  /*2c970*/  LDL.LU.64 R12, [R1+0xe18] ;  /* 0x000e1800010c7983 */ /* 0x000ee40000300a00 */
[C---:B---3--:R-:W-:Y:S11]  /*2c980*/  HMMA.1688.F32.TF32 R12, R20.reuse, R18, R12 ;  /* 0x00000012140c723c */ /* 0x048ff6000008100c */
[----:B------:R-:W-:Y:S11]  /*2c990*/  @!UPT UIADD3 URZ, URZ, URZ, URZ ;  /* 0x0000003f3f3ff290 */ /* 0x000ff6000fffe03f */
[----:B------:R-:W-:Y:S01]  /*2c9a0*/  @!UPT UIADD3 URZ, URZ, URZ, URZ ;  /* 0x0000003f3f3ff290 */ /* 0x000fe2000fffe03f */
[----:B------:R-:W-:Y:S01]  /*2c9b0*/  STL.64 [R1+0xa0], R12 ;  /* 0x0000a00c01007387 */ /* 0x000fe20000100a00 */
[----:B------:R1:W-:Y:S03]  /*2c9c0*/  STL.64 [R1+0xa8], R14 ;  /* 0x0000a80e01007387 */ /* 0x0003e60000100a00 */
[----:B-1----:R-:W2:Y:S02]  /*2c9d0*/  LDL.LU.64 R14, [R1+0xe10] ;  /* 0x000e1000010e7983 */ /* 0x002ea40000300a00 */
[----:B--2---:R-:W-:Y:S11]  /*2c9e0*/  HMMA.1688.F32.TF32 R24, R20, R14, R24 ;  /* 0x0000000e1418723c */ /* 0x004ff60000081018 */
[----:B------:R-:W-:Y:S11]  /*2c9f0*/  @!UPT UIADD3 URZ, URZ, URZ, URZ ;  /* 0x0000003f3f3ff290 */ /* 0x000ff6000fffe03f */
[----:B------:R-:W-:Y:S02]  /*2ca00*/  @!UPT UIADD3 URZ, URZ, URZ, URZ ;  /* 0x0000003f3f3ff290 */ /* 0x000fe4000fffe03f */
[----:B------:R-:W-:Y:S02]  /*2ca10*/  IMAD.MOV.U32 R17, RZ, RZ, R26 ;  /* 0x000000ffff117224 */ /* 0x000fe400078e001a */
[----:B------:R-:W-:Y:S02]  /*2ca20*/  IMAD.MOV.U32 R16, RZ, RZ, R27 ;  /* 0x000000ffff107224 */ /* 0x000fe400078e001b */
[----:B------:R-:W5:Y:S01]  /*2ca30*/  LDL.LU.64 R26, [R1+0xe08] ;  /* 0x000e0800011a7983 */ /* 0x000f620000300a00 */
[----:B------:R-:W-:Y:S02]  /*2ca40*/  IMAD.MOV.U32 R13, RZ, RZ, R18 ;  /* 0x000000ffff0d7224 */ /* 0x000fe400078e0012 */
[----:B------:R-:W-:Y:S02]  /*2ca50*/  IMAD.MOV.U32 R12, RZ, RZ, R19 ;  /* 0x000000ffff0c7224 */ /* 0x000fe400078e0013 */
[----:B------:R-:W-:Y:S02]  /*2ca60*/  IMAD.MOV.U32 R19, RZ, RZ, R24 ;  /* 0x000000ffff137224 */ /* 0x000fe400078e0018 */
[----:B------:R-:W-:Y:S01]  /*2ca70*/  IMAD.MOV.U32 R18, RZ, RZ, R25 ;  /* 0x000000ffff127224 */ /* 0x000fe200078e0019 */
[----:B------:R-:W-:Y:S04]  /*2ca80*/  STL.64 [R1+0xd78], R14 ;  /* 0x000d780e01007387 */ /* 0x000fe80000100a00 */
[----:B------:R1:W-:Y:S01]  /*2ca90*/  STL.64 [R1+0xd40], R18 ;  /* 0x000d401201007387 */ /* 0x0003e20000100a00 */
[----:B------:R-:W-:Y:S02]  /*2caa0*/  STL.64 [R1+0xd38], R16 ;  /* 0x000d381001007387 */ /* 0x000fe40000100a00 */
[----:B-1----:R-:W-:-:S02]  /*2cab0*/  IMAD.MOV.U32 R18, RZ, RZ, R3 ;  /* 0x000000ffff127224 */ /* 0x002fc400078e0003 */
[----:B------:R-:W-:Y:S01]  /*2cac0*/  IMAD.MOV.U32 R19, RZ, RZ, R2 ;  /* 0x000000ffff137224 */ /* 0x000fe200078e0002 */
[----:B------:R-:W2:Y:S01]  /*2cad0*/  LDL.LU R3, [R1+0xe04] ;  /* 0x000e040001037983 */ /* 0x000ea20000300800 */
[----:B------:R-:W3:Y:S01]  /*2cae0*/  LDL.LU R2, [R1+0xe00] ;  /* 0x000e000001027983 */ /* 0x000ee20000300800 */
[----:B-----5:R-:W-:Y:S01]  /*2caf0*/  HMMA.1688.F32.TF32 R4, R20, R26, R4 ;  /* 0x0000001a1404723c */ /* 0x020fe20000081004 */
[----:B------:R-:W-:Y:S02]  /*2cb00*/  IMAD.MOV.U32 R11, RZ, RZ, R26 ;  /* 0x000000ffff0b7224 */ /* 0x000fe400078e001a */
[----:B------:R-:W-:Y:S11]  /*2cb10*/  IMAD.MOV.U32 R10, RZ, RZ, R27 ;  /* 0x000000ffff0a7224 */ /* 0x000ff600078e001b */
[----:B------:R-:W-:Y:S09]  /*2cb20*/  @!UPT UIADD3 URZ, URZ, URZ, URZ ;  /* 0x0000003f3f3ff290 */ /* 0x000ff2000fffe03f */
[----:B------:R-:W-:Y:S01]  /*2cb30*/  STL.64 [R1+0x290], R4 ;  /* 0x0002900401007387 */ /* 0x000fe20000100a00 */
[----:B------:R1:W-:Y:S03]  /*2cb40*/  STL.64 [R1+0x298], R6 ;  /* 0x0002980601007387 */ /* 0x0003e60000100a00 */
[----:B-1----:R-:W4:Y:S01]  /*2cb50*/  LDL.LU.64 R6, [R1+0xdf8] ;  /* 0x000df80001067983 */ /* 0x002f220000300a00 */
[----:B------:R-:W5:Y:S02]  /*2cb60*/  LDL.LU.64 R4, [R1+0xdf0] ;  /* 0x000df00001047983 */ /* 0x000f640000300a00 */
[----:B------:R-:W2:Y:S02]  /*2cb70*/  LDL.LU.64 R26, [R1+0xde8] ;  /* 0x000de800011a7983 */ /* 0x000ea40000300a00 */
[----:B------:R-:W2:Y:S02]  /*2cb80*/  LDL.LU.64 R24, [R1+0xde0] ;  /* 0x000de00001187983 */ /* 0x000ea40000300a00 */
[----:B------:R-:W-:-:S02]  /*2cb90*/  IMAD.MOV.U32 R14, RZ, RZ, R13 ;  /* 0x000000ffff0e7224 */ /* 0x000fc400078e000d */
[----:B------:R-:W-:Y:S01]  /*2cba0*/  IMAD.MOV.U32 R15, RZ, RZ, R12 ;  /* 0x000000ffff0f7224 */ /* 0x000fe200078e000c */
[----:B--2---:R-:W-:Y:S11]  /*2cbb0*/  HMMA.1688.F32.TF32 R24, R20, R18, R24 ;  /* 0x000000121418723c */ /* 0x004ff60000081018 */
[----:B------:R-:W-:Y:S11]  /*2cbc0*/  @!UPT UIADD3 URZ, URZ, URZ, URZ ;  /* 0x0000003f3f3ff290 */ /* 0x000ff6000fffe03f */
[----:B------:R-:W-:Y:S01]  /*2cbd0*/  @!UPT UIADD3 URZ, URZ, URZ, URZ ;  /* 0x0000003f3f3ff290 */ /* 0x000fe2000fffe03f */
[----:B------:R-:W-:Y:S01]  /*2cbe0*/  STL.64 [R1+0x280], R24 ;  /* 0x0002801801007387 */ /* 0x000fe20000100a00 */
[----:B------:R-:W-:Y:S02]  /*2cbf0*/  STL.64 [R1+0x288], R26 ;  /* 0x0002881a01007387 */ /* 0x000fe40000100a00 */
[----:B------:R1:W-:Y:S02]  /*2cc00*/  STL.64 [R1+0xd90], R14 ;  /* 0x000d900e01007387 */ /* 0x0003e40000100a00 */
[----:B------:R2:W-:Y:S02]  /*2cc10*/  STL.64 [R1+0xd58], R18 ;  /* 0x000d581201007387 */ /* 0x0005e40000100a00 */
[----:B-1----:R-:W-:Y:S02]  /*2cc20*/  IMAD.MOV.U32 R14, RZ, RZ, R9 ;  /* 0x000000ffff0e7224 */ /* 0x002fe400078e0009 */
[----:B------:R-:W-:Y:S02]  /*2cc30*/  IMAD.MOV.U32 R15, RZ, RZ, R8 ;  /* 0x000000ffff0f7224 */ /* 0x000fe400078e0008 */
[----:B--2---:R-:W-:-:S02]  /*2cc40*/  IMAD.MOV.U32 R18, RZ, RZ, R11 ;  /* 0x000000ffff127224 */ /* 0x004fc400078e000b */
[----:B------:R-:W-:Y:S01]  /*2cc50*/  IMAD.MOV.U32 R19, RZ, RZ, R10 ;  /* 0x000000ffff137224 */ /* 0x000fe200078e000a */
[----:B------:R-:W4:Y:S01]  /*2cc60*/  LDL.LU R8, [R1+0xf0] ;  /* 0x0000f00001087983 */ /* 0x000f220000300800 */
[----:B------:R-:W4:Y:S02]  /*2cc70*/  LDL.LU R9, [R1+0xf4] ;  /* 0x0000f40001097983 */ /* 0x000f240000300800 */
[----:B------:R-:W4:Y:S02]  /*2cc80*/  LDL.LU R10, [R1+0xf8] ;  /* 0x0000f800010a7983 */ /* 0x000f240000300800 */
[----:B------:R-:W4:Y:S01]  /*2cc90*/  LDL.LU R11, [R1+0xfc] ;  /* 0x0000fc00010b7983 */ /* 0x000f220000300800 */
[----:B------:R-:W-:Y:S01]  /*2cca0*/  STL.64 [R1+0xda8], R14 ;  /* 0x000da80e01007387 */ /* 0x000fe20000100a00 */
[----:B------:R1:W-:Y:S02]  /*2ccb0*/  STL.64 [R1+0xd70], R18 ;  /* 0x000d701201007387 */ /* 0x0003e40000100a00 */
[----:B------:R-:W2:Y:S02]  /*2ccc0*/  LDL.LU R16, [R1+0x200] ;  /* 0x0002000001107983 */ /* 0x000ea40000300800 */
[----:B------:R-:W2:Y:S01]  /*2ccd0*/  LDL.LU R17, [R1+0x204] ;  /* 0x0002040001117983 */ /* 0x000ea20000300800 */
[----:B-1----:R-:W2:Y:S01]  /*2cce0*/  LDL.LU R18, [R1+0x208] ;  /* 0x0002080001127983 */ /* 0x002ea20000300800 */
[----:B------:R-:W2:Y:S02]  /*2ccf0*/  LDL.LU R19, [R1+0x20c] ;  /* 0x00020c0001137983 */ /* 0x000ea40000300800 */
[----:B------:R-:W3:Y:S02]  /*2cd00*/  LDL.LU R24, [R1+0x60] ;  /* 0x0000600001187983 */ /* 0x000ee40000300800 */
[----:B------:R-:W3:Y:S01]  /*2cd10*/  LDL.LU R25, [R1+0x64] ;  /* 0x0000640001197983 */ /* 0x000ee20000300800 */
[----:B------:R-:W3:Y:S01]  /*2cd20*/  LDL.LU R26, [R1+0x68] ;  /* 0x00006800011a7983 */ /* 0x000ee20000300800 */
[----:B------:R-:W3:Y:S03]  /*2cd30*/  LDL.LU R27, [R1+0x6c] ;  /* 0x00006c00011b7983 */ /* 0x000ee60000300800 */
[----:B--2---:R-:W-:Y:S01]  /*2cd40*/  STL.64 [R1+0xd88], R18 ;  /* 0x000d881201007387 */ /* 0x004fe20000100a00 */
[----:B------:R1:W-:Y:S03]  /*2cd50*/  STL.64 [R1+0xd80], R16 ;  /* 0x000d801001007387 */ /* 0x0003e60000100a00 */
[----:B-1----:R-:W2:Y:S01]  /*2cd60*/  LDL.LU R16, [R1+0x220] ;  /* 0x0002200001107983 */ /* 0x002ea20000300800 */
[----:B------:R-:W2:Y:S02]  /*2cd70*/  LDL.LU R17, [R1+0x224] ;  /* 0x0002240001117983 */ /* 0x000ea40000300800 */
[----:B------:R-:W2:Y:S02]  /*2cd80*/  LDL.LU R18, [R1+0x228] ;  /* 0x0002280001127983 */ /* 0x000ea40000300800 */
[----:B------:R-:W2:Y:S01]  /*2cd90*/  LDL.LU R19, [R1+0x22c] ;  /* 0x00022c0001137983 */ /* 0x000ea20000300800 */
[----:B----4-:R-:W-:Y:S01]  /*2cda0*/  HMMA.1688.F32.TF32 R8, R20, R6, R8 ;  /* 0x000000061408723c */ /* 0x010fe20000081008 */
[----:B--2---:R-:W-:Y:S01]  /*2cdb0*/  STL.64 [R1+0xda0], R18 ;  /* 0x000da01201007387 */ /* 0x004fe20000100a00 */
[----:B------:R1:W-:Y:S03]  /*2cdc0*/  STL.64 [R1+0xd98], R16 ;  /* 0x000d981001007387 */ /* 0x0003e60000100a00 */
[----:B-1----:R-:W2:Y:S01]  /*2cdd0*/  LDL.LU R16, [R1+0x250] ;  /* 0x0002500001107983 */ /* 0x002ea20000300800 */
[----:B------:R-:W2:Y:S02]  /*2cde0*/  LDL.LU R17, [R1+0x254] ;  /* 0x0002540001117983 */ /* 0x000ea40000300800 */
[----:B------:R-:W4:Y:S02]  /*2cdf0*/  LDL.LU R18, [R1+0x258] ;  /* 0x0002580001127983 */ /* 0x000f240000300800 */
[----:B------:R-:W4:Y:S02]  /*2ce00*/  LDL.LU R19, [R1+0x25c] ;  /* 0x00025c0001137983 */ /* 0x000f240000300800 */
[----:B-----5:R-:W-:-:S02]  /*2ce10*/  IMAD.MOV.U32 R14, RZ, RZ, R5 ;  /* 0x000000ffff0e7224 */ /* 0x020fc400078e0005 */
[----:B------:R-:W-:-:S10]  /*2ce20*/  IMAD.MOV.U32 R15, RZ, RZ, R4 ;  /* 0x000000ffff0f7224 */ /* 0x000fd400078e0004 */
[----:B------:R-:W-:Y:S02]  /*2ce30*/  IMAD.MOV.U32 R4, RZ, RZ, R10 ;  /* 0x000000ffff047224 */ /* 0x000fe400078e000a */
[----:B------:R-:W-:Y:S01]  /*2ce40*/  IMAD.MOV.U32 R5, RZ, RZ, R11 ;  /* 0x000000ffff057224 */ /* 0x000fe200078e000b */
[----:B----4-:R-:W-:Y:S01]  /*2ce50*/  STL.64 [R1+0xdb8], R18 ;  /* 0x000db81201007387 */ /* 0x010fe20000100a00 */
[----:B--2---:R1:W-:Y:S03]  /*2ce60*/  STL.64 [R1+0xdb0], R16 ;  /* 0x000db01001007387 */ /* 0x0043e60000100a00 */
[----:B-1----:R-:W2:Y:S01]  /*2ce70*/  LDL.LU R16, [R1+0x2f0] ;  /* 0x0002f00001107983 */ /* 0x002ea20000300800 */
[----:B------:R-:W2:Y:S02]  /*2ce80*/  LDL.LU R17, [R1+0x2f4] ;  /* 0x0002f40001117983 */ /* 0x000ea40000300800 */
[----:B------:R-:W2:Y:S02]  /*2ce90*/  LDL.LU R18, [R1+0x2f8] ;  /* 0x0002f80001127983 */ /* 0x000ea40000300800 */
[----:B------:R-:W2:Y:S01]  /*2cea0*/  LDL.LU R19, [R1+0x2fc] ;  /* 0x0002fc0001137983 */ /* 0x000ea20000300800 */
[----:B------:R1:W-:Y:S01]  /*2ceb0*/  STL.64 [R1+0x270], R8 ;  /* 0x0002700801007387 */ /* 0x0003e20000100a00 */
[----:B------:R-:W3:Y:S03]  /*2cec0*/  LDL.LU.64 R10, [R1+0xdd8] ;  /* 0x000dd800010a7983 */ /* 0x000ee60000300a00 */
[----:B-1----:R-:W4:Y:S01]  /*2ced0*/  LDL.LU.64 R8, [R1+0xdd0] ;  /* 0x000dd00001087983 */ /* 0x002f220000300a00 */
[----:B------:R-:W-:Y:S02]  /*2cee0*/  STL.64 [R1+0xd50], R6 ;  /* 0x000d500601007387 */ /* 0x000fe40000100a00 */
[----:B------:R1:W-:Y:S02]  /*2cef0*/  STL.64 [R1+0xd48], R4 ;  /* 0x000d480401007387 */ /* 0x0003e40000100a00 */
[----:B-1----:R-:W5:Y:S01]  /*2cf00*/  LDL.LU R4, [R1+0x160] ;  /* 0x0001600001047983 */ /* 0x002f620000300800 */
[----:B------:R-:W5:Y:S02]  /*2cf10*/  LDL.LU R5, [R1+0x164] ;  /* 0x0001640001057983 */ /* 0x000f640000300800 */
[----:B------:R-:W2:Y:S02]  /*2cf20*/  LDL.LU R6, [R1+0x168] ;  /* 0x0001680001067983 */ /* 0x000ea40000300800 */
[----:B------:R-:W2:Y:S01]  /*2cf30*/  LDL.LU R7, [R1+0x16c] ;  /* 0x00016c0001077983 */ /* 0x000ea20000300800 */
[----:B---3--:R-:W-:Y:S01]  /*2cf40*/  HMMA.1688.F32.TF32 R20, R20, R10, R24 ;  /* 0x0000000a1414723c */ /* 0x008fe20000081018 */
[----:B--2---:R-:W-:Y:S01]  /*2cf50*/  STL.64 [R1+0xd68], R6 ;  /* 0x000d680601007387 */ /* 0x004fe20000100a00 */
[----:B-----5:R1:W-:Y:S03]  /*2cf60*/  STL.64 [R1+0xd60], R4 ;  /* 0x000d600401007387 */ /* 0x0203e60000100a00 */
[----:B-1----:R-:W2:Y:S01]  /*2cf70*/  LDL.LU R4, [R1+0x1d0] ;  /* 0x0001d00001047983 */ /* 0x002ea20000300800 */
[----:B------:R-:W2:Y:S02]  /*2cf80*/  LDL.LU R5, [R1+0x1d4] ;  /* 0x0001d40001057983 */ /* 0x000ea40000300800 */
[----:B------:R-:W2:Y:S02]  /*2cf90*/  LDL.LU R6, [R1+0x1d8] ;  /* 0x0001d80001067983 */ /* 0x000ea40000300800 */
[----:B------:R-:W2:Y:S01]  /*2cfa0*/  LDL.LU R7, [R1+0x1dc] ;  /* 0x0001dc0001077983 */ /* 0x000ea20000300800 */
[----:B------:R-:W3:Y:S01]  /*2cfb0*/  LDL.LU.64 R26, [R1+0xdc8] ;  /* 0x000dc800011a7983 */ /* 0x000ee20000300a00 */
[----:B------:R-:W3:Y:S11]  /*2cfc0*/  LDL.LU.64 R24, [R1+0xdc0] ;  /* 0x000dc00001187983 */ /* 0x000ef60000300a00 */
[----:B------:R1:W-:Y:S02]  /*2cfd0*/  STL.64 [R1+0x260], R20 ;  /* 0x0002601401007387 */ /* 0x0003e40000100a00 */
[----:B------:R5:W-:Y:S01]  /*2cfe0*/  STL.64 [R1+0x268], R22 ;  /* 0x0002681601007387 */ /* 0x000be20000100a00 */
[----:B-1----:R-:W2:Y:S01]  /*2cff0*/  LDL.LU R20, [R1+0x110] ;  /* 0x0001100001147983 */ /* 0x002ea20000300800 */
[----:B------:R-:W2:Y:S02]  /*2d000*/  LDL.LU R21, [R1+0x114] ;  /* 0x0001140001157983 */ /* 0x000ea40000300800 */
[----:B-----5:R-:W5:Y:S02]  /*2d010*/  LDL.LU R22, [R1+0x118] ;  /* 0x0001180001167983 */ /* 0x020f640000300800 */
[----:B------:R-:W5:Y:S01]  /*2d020*/  LDL.LU R23, [R1+0x11c] ;  /* 0x00011c0001177983 */ /* 0x000f620000300800 */
[C---:B---3--:R-:W-:Y:S01]  /*2d030*/  HMMA.1688.F32.TF32 R12, R24.reuse, R14, R16 ;  /* 0x0000000e180c723c */ /* 0x048fe20000081010 */
[----:B------:R-:W3:Y:S01]  /*2d040*/  LDL.LU.64 R18, [R1+0xdb8] ;  /* 0x000db80001127983 */ /* 0x000ee20000300a00 */
[----:B------:R-:W3:Y:S11]  /*2d050*/  LDL.LU.64 R16, [R1+0xdb0] ;  /* 0x000db00001107983 */ /* 0x000ef60000300a00 */
[----:B------:R-:W-:Y:S10]  /*2d060*/  @!UPT UIADD3 URZ, URZ, URZ, URZ ;  /* 0x0000003f3f3ff290 */ /* 0x000ff4000fffe03f */
[----:B------:R-:W-:Y:S01]  /*2d070*/  STL.64 [R1+0x80], R12 ;  /* 0x0000800c01007387 */ /* 0x000fe20000100a00 */
[----:B------:R1:W-:Y:S03]  /*2d080*/  STL.64 [R1+0x88], R14 ;  /* 0x0000880e01007387 */ /* 0x0003e60000100a00 */
[----:B-1----:R-:W3:Y:S02]  /*2d090*/  LDL.LU.64 R14, [R1+0xda8] ;  /* 0x000da800010e7983 */ /* 0x002ee40000300a00 */
[C---:B---3--:R-:W-:Y:S02]  /*2d0a0*/  HMMA.1688.F32.TF32 R12, R24.reuse, R14, R16 ;  /* 0x0000000e180c723c */ /* 0x048fe40000081010 */
[----:B------:R-:W3:Y:S01]  /*2d0b0*/  LDL.LU.64 R18, [R1+0xda0] ;  /* 0x000da00001127983 */ /* 0x000ee20000300a00 */
[----:B------:R-:W3:Y:S11]  /*2d0c0*/  LDL.LU.64 R16, [R1+0xd98] ;  /* 0x000d980001107983 */ /* 0x000ef60000300a00 */
[----:B------:R-:W-:Y:S09]  /*2d0d0*/  @!UPT UIADD3 URZ, URZ, URZ, URZ ;  /* 0x0000003f3f3ff290 */ /* 0x000ff2000fffe03f */
        /* <DEDUP_REMOVED lines=11> */
[----:B------:R-:W2:Y:S11]  /*2d190*/  LDL.LU.64 R18, [R1+0xd70] ;  /* 0x000d700001127983 */ /* 0x000eb60000300a00 */
[----:B------:R-:W-:Y:S10]  /*2d1a0*/  @!UPT UIADD3 URZ, URZ, URZ, URZ ;  /* 0x0000003f3f3ff290 */ /* 0x000ff4000fffe03f */
[----:B------:R-:W-:Y:S01]  /*2d1b0*/  STL.64 [R1+0xc20], R14 ;  /* 0x000c200e01007387 */ /* 0x000fe20000100a00 */
[----:B------:R1:W-:Y:S03]  /*2d1c0*/  STL.64 [R1+0xc18], R12 ;  /* 0x000c180c01007387 */ /* 0x0003e60000100a00 */
[----:B-1----:R-:W3:Y:S01]  /*2d1d0*/  LDL.LU R12, [R1+0x150] ;  /* 0x00015000010c7983 */ /* 0x002ee20000300800 */
[----:B------:R-:W3:Y:S02]  /*2d1e0*/  LDL.LU R13, [R1+0x154] ;  /* 0x00015400010d7983 */ /* 0x000ee40000300800 */
[----:B------:R-:W3:Y:S02]  /*2d1f0*/  LDL.LU R14, [R1+0x158] ;  /* 0x00015800010e7983 */ /* 0x000ee40000300800 */
[----:B------:R-:W3:Y:S01]  /*2d200*/  LDL.LU R15, [R1+0x15c] ;  /* 0x00015c00010f7983 */ /* 0x000ee20000300800 */
        /* <DEDUP_REMOVED lines=8> */
[----:B------:R-:W3:Y:S01]  /*2d290*/  LDL.LU.64 R6, [R1+0xd50] ;  /* 0x000d500001067983 */ /* 0x000ee20000300a00 */
[----:B------:R-:W2:Y:S11]  /*2d2a0*/  LDL.LU.64 R4, [R1+0xd48] ;  /* 0x000d480001047983 */ /* 0x000eb60000300a00 */
[----:B------:R-:W-:Y:S09]  /*2d2b0*/  @!UPT UIADD3 URZ, URZ, URZ, URZ ;  /* 0x0000003f3f3ff290 */ /* 0x000ff2000fffe03f */
[----:B------:R-:W-:Y:S01]  /*2d2c0*/  STL.64 [R1+0x1d0], R16 ;  /* 0x0001d01001007387 */ /* 0x000fe20000100a00 */
[----:B------:R1:W-:Y:S03]  /*2d2d0*/  STL.64 [R1+0x1d8], R18 ;  /* 0x0001d81201007387 */ /* 0x0003e60000100a00 */
[----:B-1----:R-:W4:Y:S01]  /*2d2e0*/  LDL.LU.64 R18, [R1+0xd40] ;  /* 0x000d400001127983 */ /* 0x002f220000300a00 */
[----:B------:R-:W4:Y:S01]  /*2d2f0*/  LDL.LU.64 R16, [R1+0xd38] ;  /* 0x000d380001107983 */ /* 0x000f220000300a00 */
[C---:B---3--:R-:W-:Y:S02]  /*2d300*/  HMMA.1688.F32.TF32 R12, R24.reuse, R6, R12 ;  /* 0x00000006180c723c */ /* 0x048fe4000008100c */
[----:B--2---:R5:W-:Y:S06]  /*2d310*/  STL.64 [R1+0xc28], R4 ;  /* 0x000c280401007387 */ /* 0x004bec0000100a00 */
[----:B-----5:R-:W-:Y:S11]  /*2d320*/  HMMA.1688.F32.TF32 R4, R24, R10, R20 ;  /* 0x0000000a1804723c */ /* 0x020ff60000081014 */
[----:B------:R-:W-:Y:S04]  /*2d330*/  @!UPT UIADD3 URZ, URZ, URZ, URZ ;  /* 0x0000003f3f3ff290 */ /* 0x000fe8000fffe03f */
[----:B------:R4:W-:Y:S01]  /*2d340*/  STL.64 [R1+0x230], R12 ;  /* 0x0002300c01007387 */ /* 0x0009e20000100a00 */
[----:B------:R1:W-:Y:S02]  /*2d350*/  STL.64 [R1+0x238], R14 ;  /* 0x0002380e01007387 */ /* 0x0003e40000100a00 */
[----:B----4-:R-:W-:Y:S02]  /*2d360*/  IMAD.MOV.U32 R12, RZ, RZ, R19 ;  /* 0x000000ffff0c7224 */ /* 0x010fe400078e0013 */
[----:B-1----:R-:W-:Y:S02]  /*2d370*/  IMAD.MOV.U32 R14, RZ, RZ, R17 ;  /* 0x000000ffff0e7224 */ /* 0x002fe400078e0011 */
[----:B------:R-:W-:Y:S02]  /*2d380*/  IMAD.MOV.U32 R15, RZ, RZ, R16 ;  /* 0x000000ffff0f7224 */ /* 0x000fe400078e0010 */
[----:B------:R-:W-:Y:S01]  /*2d390*/  IMAD.MOV.U32 R13, RZ, RZ, R18 ;  /* 0x000000ffff0d7224 */ /* 0x000fe200078e0012 */
[----:B------:R-:W-:Y:S01]  /*2d3a0*/  STL.64 [R1+0x210], R4 ;  /* 0x0002100401007387 */ /* 0x000fe20000100a00 */
[----:B------:R-:W-:Y:S02]  /*2d3b0*/  STL.64 [R1+0x218], R6 ;  /* 0x0002180601007387 */ /* 0x000fe40000100a00 */
[----:B------:R1:W-:Y:S01]  /*2d3c0*/  STL.64 [R1+0xc38], R14 ;  /* 0x000c380e01007387 */ /* 0x0003e20000100a00 */
[----:B------:R2:W-:Y:S01]  /*2d3d0*/  STL.64 [R1+0xc30], R12 ;  /* 0x000c300c01007387 */ /* 0x0005e20000100a00 */
[----:B-1----:R-:W-:-:S02]  /*2d3e0*/  IMAD.MOV.U32 R14, RZ, RZ, R28 ;  /* 0x000000ffff0e7224 */ /* 0x002fc400078e001c */
[----:B--2---:R-:W-:Y:S02]  /*2d3f0*/  IMAD.MOV.U32 R12, RZ, RZ, R3 ;  /* 0x000000ffff0c7224 */ /* 0x004fe400078e0003 */
[----:B------:R-:W-:Y:S01]  /*2d400*/  IMAD.MOV.U32 R13, RZ, RZ, R29 ;  /* 0x000000ffff0d7224 */ /* 0x000fe200078e001d */
[----:B------:R-:W2:Y:S01]  /*2d410*/  LDL.LU R3, [R1+0xd34] ;  /* 0x000d340001037983 */ /* 0x000ea20000300800 */
[----:B------:R-:W3:Y:S02]  /*2d420*/  LDL.LU R29, [R1+0xd30] ;  /* 0x000d3000011d7983 */ /* 0x000ee40000300800 */
[----:B------:R-:W4:Y:S02]  /*2d430*/  LDL.LU R28, [R1+0xd2c] ;  /* 0x000d2c00011c7983 */ /* 0x000f240000300800 */
[----:B------:R-:W-:Y:S02]  /*2d440*/  IMAD.MOV.U32 R15, RZ, RZ, R0 ;  /* 0x000000ffff0f7224 */ /* 0x000fe400078e0000 */
[----:B------:R-:W5:Y:S03]  /*2d450*/  LDL.LU R0, [R1+0xd28] ;  /* 0x000d280001007983 */ /* 0x000f660000300800 */
[----:B------:R-:W-:Y:S02]  /*2d460*/  STL.64 [R1+0xc48], R14 ;  /* 0x000c480e01007387 */ /* 0x000fe40000100a00 */
[----:B------:R1:W-:Y:S02]  /*2d470*/  STL.64 [R1+0xc40], R12 ;  /* 0x000c400c01007387 */ /* 0x0003e40000100a00 */
[----:B-1----:R-:W-:-:S02]  /*2d480*/  IMAD.MOV.U32 R12, RZ, RZ, R9 ;  /* 0x000000ffff0c7224 */ /* 0x002fc400078e0009 */
[----:B------:R-:W-:Y:S02]  /*2d490*/  IMAD.MOV.U32 R13, RZ, RZ, R8 ;  /* 0x000000ffff0d7224 */ /* 0x000fe400078e0008 */
[----:B------:R-:W-:Y:S01]  /*2d4a0*/  IMAD.MOV.U32 R15, RZ, RZ, R2 ;  /* 0x000000ffff0f7224 */ /* 0x000fe200078e0002 */
[----:B---3--:R-:W-:Y:S04]  /*2d4b0*/  LDS R23, [R29+0x1d100] ;  /* 0x01d100001d177984 */ /* 0x008fe80000000800 */
[----:B----4-:R-:W1:Y:S04]  /*2d4c0*/  LDS R22, [R28+0x1d100] ;  /* 0x01d100001c167984 */ /* 0x010e680000000800 */
[----:B------:R-:W-:Y:S04]  /*2d4d0*/  LDS R20, [R28+0x1c100] ;  /* 0x01c100001c147984 */ /* 0x000fe80000000800 */
[----:B------:R-:W3:Y:S04]  /*2d4e0*/  LDS R21, [R29+0x1c100] ;  /* 0x01c100001d157984 */ /* 0x000ee80000000800 */
[----:B------:R-:W-:Y:S04]  /*2d4f0*/  LDS R18, [R28+0x1d200] ;  /* 0x01d200001c127984 */ /* 0x000fe80000000800 */
[----:B------:R-:W4:Y:S04]  /*2d500*/  LDS R19, [R29+0x1d200] ;  /* 0x01d200001d137984 */ /* 0x000f280000000800 */
[----:B------:R-:W-:Y:S04]  /*2d510*/  LDS R16, [R28+0x1c200] ;  /* 0x01c200001c107984 */ /* 0x000fe80000000800 */
[----:B------:R-:W4:Y:S04]  /*2d520*/  LDS R17, [R29+0x1c200] ;  /* 0x01c200001d117984 */ /* 0x000f280000000800 */
[----:B------:R-:W-:Y:S04]  /*2d530*/  LDS R10, [R28+0x1d300] ;  /* 0x01d300001c0a7984 */ /* 0x000fe80000000800 */
[----:B------:R-:W4:Y:S04]  /*2d540*/  LDS R11, [R29+0x1d300] ;  /* 0x01d300001d0b7984 */ /* 0x000f280000000800 */
[----:B------:R-:W-:Y:S04]  /*2d550*/  LDS R8, [R28+0x1c300] ;  /* 0x01c300001c087984 */ /* 0x000fe80000000800 */
[----:B------:R-:W4:Y:S04]  /*2d560*/  LDS R9, [R29+0x1c300] ;  /* 0x01c300001d097984 */ /* 0x000f280000000800 */
[----:B-----5:R-:W5:Y:S01]  /*2d570*/  LDSM.16.M88.4 R4, [R0+0x40180] ;  /* 0x040180000004783b */ /* 0x020f620000000200 */
[----:B--2---:R-:W-:-:S03]  /*2d580*/  IMAD.MOV.U32 R14, RZ, RZ, R3 ;  /* 0x000000ffff0e7224 */ /* 0x004fc600078e0003 */
[----:B------:R-:W-:Y:S04]  /*2d590*/  LDS R24, [R28+0x1c000] ;  /* 0x01c000001c187984 */ /* 0x000fe80000000800 */
[----:B------:R-:W-:Y:S04]  /*2d5a0*/  LDS R26, [R28+0x1d000] ;  /* 0x01d000001c1a7984 */ /* 0x000fe80000000800 */
[----:B------:R-:W-:Y:S01]  /*2d5b0*/  STL.64 [R1+0xc58], R14 ;  /* 0x000c580e01007387 */ /* 0x000fe20000100a00 */
[----:B------:R-:W-:Y:S02]  /*2d5c0*/  STL.64 [R1+0xc50], R12 ;  /* 0x000c500c01007387 */ /* 0x000fe40000100a00 */
[----:B------:R-:W-:Y:S01]  /*2d5d0*/  LDSM.16.M88.4 R12, [R0+0x48180] ;  /* 0x04818000000c783b */ /* 0x000fe20000000200 */
[----:B------:R-:W-:Y:S04]  /*2d5e0*/  LDS R25, [R29+0x1c000] ;  /* 0x01c000001d197984 */ /* 0x000fe80000000800 */
[----:B------:R-:W-:Y:S04]  /*2d5f0*/  LDS R27, [R29+0x1d000] ;  /* 0x01d000001d1b7984 */ /* 0x000fe80000000800 */
[----:B-1----:R-:W-:Y:S01]  /*2d600*/  STL.64 [R1+0xd20], R22 ;  /* 0x000d201601007387 */ /* 0x002fe20000100a00 */
[----:B---3--:R-:W-:Y:S03]  /*2d610*/  STL.64 [R1+0xd18], R20 ;  /* 0x000d181401007387 */ /* 0x008fe60000100a00 */
[----:B----4-:R-:W-:Y:S01]  /*2d620*/  STL.64 [R1+0xd10], R18 ;  /* 0x000d101201007387 */ /* 0x010fe20000100a00 */
[----:B------:R-:W-:Y:S03]  /*2d630*/  STL.64 [R1+0xd08], R16 ;  /* 0x000d081001007387 */ /* 0x000fe60000100a00 */
[----:B------:R-:W-:Y:S01]  /*2d640*/  STL.64 [R1+0xd00], R10 ;  /* 0x000d000a01007387 */ /* 0x000fe20000100a00 */
[----:B------:R1:W-:Y:S02]  /*2d650*/  STL.64 [R1+0xcf8], R8 ;  /* 0x000cf80801007387 */ /* 0x0003e40000100a00 */
[----:B-----5:R-:W-:Y:S02]  /*2d660*/  STL.64 [R1+0x58], R6 ;  /* 0x0000580601007387 */ /* 0x020fe40000100a00 */
[----:B-1----:R-:W-:-:S02]  /*2d670*/  IMAD.MOV.U32 R9, RZ, RZ, R4 ;  /* 0x000000ffff097224 */ /* 0x002fc400078e0004 */
[----:B------:R-:W-:Y:S02]  /*2d680*/  IMAD.MOV.U32 R8, RZ, RZ, R5 ;  /* 0x000000ffff087224 */ /* 0x000fe400078e0005 */
[----:B------:R-:W1:Y:S02]  /*2d690*/  LDSM.16.M88.4 R4, [R0+0x44180] ;  /* 0x044180000004783b */ /* 0x000e640000000200 */
[----:B-1----:R-:W-:Y:S02]  /*2d6a0*/  IMAD.MOV.U32 R11, RZ, RZ, R4 ;  /* 0x000000ffff0b7224 */ /* 0x002fe400078e0004 */
[----:B------:R-:W-:Y:S01]  /*2d6b0*/  STL.64 [R1+0x48], R6 ;  /* 0x0000480601007387 */ /* 0x000fe20000100a00 */
[----:B------:R-:W-:Y:S02]  /*2d6c0*/  IMAD.MOV.U32 R10, RZ, RZ, R5 ;  /* 0x000000ffff0a7224 */ /* 0x000fe400078e0005 */
[----:B------:R-:W1:Y:S04]  /*2d6d0*/  LDSM.16.M88.4 R4, [R0+0x4c180] ;  /* 0x04c180000004783b */ /* 0x000e680000000200 */
[----:B------:R-:W-:Y:S01]  /*2d6e0*/  STL.64 [R1+0x38], R14 ;  /* 0x0000380e01007387 */ /* 0x000fe20000100a00 */
[----:B------:R2:W-:Y:S02]  /*2d6f0*/  STL.64 [R1+0xc98], R12 ;  /* 0x000c980c01007387 */ /* 0x0005e40000100a00 */
[----:B--2---:R-:W-:-:S02]  /*2d700*/  IMAD.MOV.U32 R12, RZ, RZ, R11 ;  /* 0x000000ffff0c7224 */ /* 0x004fc400078e000b */
[----:B------:R-:W-:-:S05]  /*2d710*/  IMAD.MOV.U32 R13, RZ, RZ, R10 ;  /* 0x000000ffff0d7224 */ /* 0x000fca00078e000a */
[----:B------:R-:W-:Y:S04]  /*2d720*/  STL.64 [R1+0xce0], R12 ;  /* 0x000ce00c01007387 */ /* 0x000fe80000100a00 */
[----:B-1----:R-:W-:Y:S01]  /*2d730*/  STL.64 [R1+0x28], R6 ;  /* 0x0000280601007387 */ /* 0x002fe20000100a00 */
[----:B------:R1:W-:Y:S02]  /*2d740*/  STL.64 [R1+0xc60], R4 ;  /* 0x000c600401007387 */ /* 0x0003e40000100a00 */
[----:B------:R-:W-:Y:S02]  /*2d750*/  IMAD.MOV.U32 R3, RZ, RZ, R6 ;  /* 0x000000ffff037224 */ /* 0x000fe400078e0006 */
[----:B------:R-:W-:Y:S01]  /*2d760*/  IMAD.MOV.U32 R2, RZ, RZ, R7 ;  /* 0x000000ffff027224 */ /* 0x000fe200078e0007 */
        /* <DEDUP_REMOVED lines=27> */
[----:B------:R-:W4:Y:S01]  /*2d920*/  LDL.LU R11, [R1+0xcc] ;  /* 0x0000cc00010b7983 */ /* 0x000f220000300800 */
        /* <DEDUP_REMOVED lines=39> */
[----:B------:R-:W-:Y:S01]  /*2dba0*/  STL [R1+0xaf4], R2 ;  /* 0x000af40201007387 */ /* 0x000fe20000100800 */
[----:B------:R-:W-:Y:S02]  /*2dbb0*/  STL [R1+0xaf0], R3 ;  /* 0x000af00301007387 */ /* 0x000fe40000100800 */
[----:B------:R-:W-:Y:S02]  /*2dbc0*/  STL.64 [R1+0x200], R20 ;  /* 0x0002001401007387 */ /* 0x000fe40000100a00 */
[----:B------:R1:W-:Y:S02]  /*2dbd0*/  STL.64 [R1+0x208], R22 ;  /* 0x0002081601007387 */ /* 0x0003e40000100a00 */
[----:B-1----:R-:W5:Y:S01]  /*2dbe0*/  LDL.LU.64 R22, [R1+0xd20] ;  /* 0x000d200001167983 */ /* 0x002f620000300a00 */
[----:B------:R-:W5:Y:S02]  /*2dbf0*/  LDL.LU.64 R20, [R1+0xd18] ;  /* 0x000d180001147983 */ /* 0x000f640000300a00 */
        /* <DEDUP_REMOVED lines=84> */
[----:B--2---:R-:W-:Y:S11]  /*2e140*/  HMMA.1688.F32.TF32 R12, R20, R4, R12 ;  /* 0x00000004140c723c */ /* 0x004ff6000008100c */
        /* <DEDUP_REMOVED lines=8> */
[----:B------:R-:W3:Y:S01]  /*2e1d0*/  LDL.LU.64 R4, [R1+0xc28] ;  /* 0x000c280001047983 */ /* 0x000ee20000300a00 */
[----:B------:R-:W-:Y:S02]  /*2e1e0*/  STL.64 [R1+0xbb8], R22 ;  /* 0x000bb81601007387 */ /* 0x000fe40000100a00 */
[----:B------:R1:W-:Y:S02]  /*2e1f0*/  STL.64 [R1+0xbb0], R20 ;  /* 0x000bb01401007387 */ /* 0x0003e40000100a00 */
[----:B-1----:R-:W-:-:S02]  /*2e200*/  IMAD.MOV.U32 R20, RZ, RZ, R3 ;  /* 0x000000ffff147224 */ /* 0x002fc400078e0003 */
[----:B------:R-:W-:-:S07]  /*2e210*/  IMAD.MOV.U32 R21, RZ, RZ, R2 ;  /* 0x000000ffff157224 */ /* 0x000fce00078e0002 */
[-C--:B--2---:R-:W-:Y:S11]  /*2e220*/  HMMA.1688.F32.TF32 R12, R16, R20.reuse, R12 ;  /* 0x00000014100c723c */ /* 0x084ff6000008100c */
[----:B------:R-:W-:Y:S11]  /*2e230*/  @!UPT UIADD3 URZ, URZ, URZ, URZ ;  /* 0x0000003f3f3ff290 */ /* 0x000ff6000fffe03f */
[----:B------:R-:W-:Y:S01]  /*2e240*/  @!UPT UIADD3 URZ, URZ, URZ, URZ ;  /* 0x0000003f3f3ff290 */ /* 0x000fe2000fffe03f */
[----:B------:R-:W-:Y:S01]  /*2e250*/  STL.64 [R1+0x120], R12 ;  /* 0x0001200c01007387 */ /* 0x000fe20000100a00 */
[----:B------:R1:W-:Y:S03]  /*2e260*/  STL.64 [R1+0x128], R14 ;  /* 0x0001280e01007387 */ /* 0x0003e60000100a00 */
[----:B-1----:R-:W2:Y:S01]  /*2e270*/  LDL.LU.64 R14, [R1+0xc20] ;  /* 0x000c2000010e7983 */ /* 0x002ea20000300a00 */
[----:B------:R-:W2:Y:S02]  /*2e280*/  LDL.LU.64 R12, [R1+0xc18] ;  /* 0x000c1800010c7983 */ /* 0x000ea40000300a00 */
[----:B------:R-:W-:Y:S02]  /*2e290*/  STL.64 [R1+0xb78], R18 ;  /* 0x000b781201007387 */ /* 0x000fe40000100a00 */
[----:B------:R-:W-:Y:S01]  /*2e2a0*/  STL.64 [R1+0xb70], R16 ;  /* 0x000b701001007387 */ /* 0x000fe20000100a00 */
[----:B------:R3:W-:Y:S01]  /*2e2b0*/  STL.64 [R1+0xb38], R10 ;  /* 0x000b380a01007387 */ /* 0x0007e20000100a00 */
[----:B------:R1:W-:Y:S01]  /*2e2c0*/  STL.64 [R1+0xb30], R8 ;  /* 0x000b300801007387 */ /* 0x0003e20000100a00 */
[----:B--2---:R-:W-:Y:S07]  /*2e2d0*/  HMMA.1688.F32.TF32 R12, R8, R20, R12 ;  /* 0x00000014080c723c */ /* 0x004fee000008100c */
[----:B---3--:R-:W-:-:S02]  /*2e2e0*/  IMAD.MOV.U32 R10, RZ, RZ, R4 ;  /* 0x000000ffff0a7224 */ /* 0x008fc400078e0004 */
[----:B------:R-:W-:Y:S11]  /*2e2f0*/  IMAD.MOV.U32 R11, RZ, RZ, R5 ;  /* 0x000000ffff0b7224 */ /* 0x000ff600078e0005 */
[----:B------:R-:W-:Y:S03]  /*2e300*/  @!UPT UIADD3 URZ, URZ, URZ, URZ ;  /* 0x0000003f3f3ff290 */ /* 0x000fe6000fffe03f */
[----:B------:R-:W-:Y:S01]  /*2e310*/  STL.64 [R1+0x250], R12 ;  /* 0x0002500c01007387 */ /* 0x000fe20000100a00 */
[----:B------:R-:W-:Y:S02]  /*2e320*/  STL.64 [R1+0x258], R14 ;  /* 0x0002580e01007387 */ /* 0x000fe40000100a00 */
[----:B-1----:R-:W2:Y:S02]  /*2e330*/  LDL.LU R8, [R1+0x270] ;  /* 0x0002700001087983 */ /* 0x002ea40000300800 */
[----:B------:R-:W2:Y:S01]  /*2e340*/  LDL.LU R9, [R1+0x274] ;  /* 0x0002740001097983 */ /* 0x000ea20000300800 */
[----:B------:R-:W3:Y:S01]  /*2e350*/  LDL.LU R4, [R1+0xc14] ;  /* 0x000c140001047983 */ /* 0x000ee20000300800 */
[----:B------:R-:W4:Y:S02]  /*2e360*/  LDL.LU R5, [R1+0xc10] ;  /* 0x000c100001057983 */ /* 0x000f240000300800 */
[----:B------:R-:W5:Y:S02]  /*2e370*/  LDL.LU R16, [R1+0x2b0] ;  /* 0x0002b00001107983 */ /* 0x000f640000300800 */
[----:B------:R-:W5:Y:S01]  /*2e380*/  LDL.LU R17, [R1+0x2b4] ;  /* 0x0002b40001117983 */ /* 0x000f620000300800 */
[----:B------:R-:W2:Y:S01]  /*2e390*/  LDL.LU R18, [R1+0x2b8] ;  /* 0x0002b80001127983 */ /* 0x000ea20000300800 */
[----:B------:R-:W2:Y:S02]  /*2e3a0*/  LDL.LU R19, [R1+0x2bc] ;  /* 0x0002bc0001137983 */ /* 0x000ea40000300800 */
[----:B------:R-:W2:Y:S02]  /*2e3b0*/  LDL.LU R20, [R1+0x300] ;  /* 0x0003000001147983 */ /* 0x000ea40000300800 */
[----:B------:R-:W2:Y:S01]  /*2e3c0*/  LDL.LU R21, [R1+0x304] ;  /* 0x0003040001157983 */ /* 0x000ea20000300800 */
[----:B------:R-:W2:Y:S01]  /*2e3d0*/  LDL.LU R22, [R1+0x308] ;  /* 0x0003080001167983 */ /* 0x000ea20000300800 */
[----:B------:R-:W2:Y:S03]  /*2e3e0*/  LDL.LU R23, [R1+0x30c] ;  /* 0x00030c0001177983 */ /* 0x000ea60000300800 */
[----:B------:R-:W-:Y:S04]  /*2e3f0*/  LDSM.16.M88.4 R12, [R0+0x5c180] ;  /* 0x05c18000000c783b */ /* 0x000fe80000000200 */
        /* <DEDUP_REMOVED lines=13> */
[----:B------:R-:W-:Y:S02]  /*2e4d0*/  STL.64 [R1+0xbe0], R20 ;  /* 0x000be01401007387 */ /* 0x000fe40000100a00 */
[----:B------:R-:W-:Y:S02]  /*2e4e0*/  STL.64 [R1+0xb88], R18 ;  /* 0x000b881201007387 */ /* 0x000fe40000100a00 */
[----:B-----5:R1:W-:Y:S01]  /*2e4f0*/  STL.64 [R1+0xb80], R16 ;  /* 0x000b801001007387 */ /* 0x0203e20000100a00 */
[----:B------:R-:W2:Y:S04]  /*2e500*/  LDSM.16.M88.4 R20, [R0+0x50180] ;  /* 0x050180000014783b */ /* 0x000ea80000000200 */
[----:B-1----:R-:W5:Y:S01]  /*2e510*/  LDL.LU R16, [R1+0x2d0] ;  /* 0x0002d00001107983 */ /* 0x002f620000300800 */
[----:B------:R-:W5:Y:S02]  /*2e520*/  LDL.LU R17, [R1+0x2d4] ;  /* 0x0002d40001117983 */ /* 0x000f640000300800 */
[----:B----4-:R-:W-:-:S02]  /*2e530*/  IMAD.MOV.U32 R18, RZ, RZ, R5 ;  /* 0x000000ffff127224 */ /* 0x010fc400078e0005 */
[----:B---3--:R-:W-:Y:S01]  /*2e540*/  IMAD.MOV.U32 R19, RZ, RZ, R4 ;  /* 0x000000ffff137224 */ /* 0x008fe200078e0004 */
[----:B------:R-:W3:Y:S01]  /*2e550*/  LDL.LU R5, [R1+0xc0c] ;  /* 0x000c0c0001057983 */ /* 0x000ee20000300800 */
[----:B------:R-:W4:Y:S03]  /*2e560*/  LDL.LU R4, [R1+0xc08] ;  /* 0x000c080001047983 */ /* 0x000f260000300800 */
[----:B------:R-:W-:Y:S04]  /*2e570*/  STL.64 [R1+0xb98], R18 ;  /* 0x000b981201007387 */ /* 0x000fe80000100a00 */
[----:B-----5:R1:W-:Y:S04]  /*2e580*/  STL.64 [R1+0xb90], R16 ;  /* 0x000b901001007387 */ /* 0x0203e80000100a00 */
[----:B-1----:R-:W5:Y:S01]  /*2e590*/  LDL.LU R16, [R1+0x2e0] ;  /* 0x0002e00001107983 */ /* 0x002f620000300800 */
[----:B------:R-:W5:Y:S02]  /*2e5a0*/  LDL.LU R17, [R1+0x2e4] ;  /* 0x0002e40001117983 */ /* 0x000f640000300800 */
[----:B------:R-:W2:Y:S02]  /*2e5b0*/  LDL.LU R18, [R1+0x2e8] ;  /* 0x0002e80001127983 */ /* 0x000ea40000300800 */
[----:B------:R-:W2:Y:S02]  /*2e5c0*/  LDL.LU R19, [R1+0x2ec] ;  /* 0x0002ec0001137983 */ /* 0x000ea40000300800 */
[----:B--2---:R-:W-:Y:S01]  /*2e5d0*/  STL.64 [R1+0xba8], R18 ;  /* 0x000ba81201007387 */ /* 0x004fe20000100a00 */
[----:B-----5:R4:W-:Y:S02]  /*2e5e0*/  STL.64 [R1+0xba0], R16 ;  /* 0x000ba01001007387 */ /* 0x0209e40000100a00 */
[----:B----4-:R-:W-:-:S02]  /*2e5f0*/  IMAD.MOV.U32 R16, RZ, RZ, R4 ;  /* 0x000000ffff107224 */ /* 0x010fc400078e0004 */
[----:B---3--:R-:W-:Y:S01]  /*2e600*/  IMAD.MOV.U32 R17, RZ, RZ, R5 ;  /* 0x000000ffff117224 */ /* 0x008fe200078e0005 */
[----:B------:R-:W2:Y:S01]  /*2e610*/  LDL.LU R4, [R1+0xc04] ;  /* 0x000c040001047983 */ /* 0x000ea20000300800 */
[----:B------:R-:W3:Y:S02]  /*2e620*/  LDL.LU R5, [R1+0xc00] ;  /* 0x000c000001057983 */ /* 0x000ee40000300800 */
[----:B------:R-:W4:Y:S02]  /*2e630*/  LDL.LU R18, [R1+0xd8] ;  /* 0x0000d80001127983 */ /* 0x000f240000300800 */
[----:B------:R-:W4:Y:S02]  /*2e640*/  LDL.LU R19, [R1+0xdc] ;  /* 0x0000dc0001137983 */ /* 0x000f240000300800 */
[----:B----4-:R-:W-:Y:S01]  /*2e650*/  STL.64 [R1+0xbf8], R18 ;  /* 0x000bf81201007387 */ /* 0x010fe20000100a00 */
[----:B------:R1:W-:Y:S03]  /*2e660*/  STL.64 [R1+0xbf0], R16 ;  /* 0x000bf01001007387 */ /* 0x0003e60000100a00 */
[----:B-1----:R-:W4:Y:S01]  /*2e670*/  LDL.LU R16, [R1+0x330] ;  /* 0x0003300001107983 */ /* 0x002f220000300800 */
[----:B------:R-:W4:Y:S02]  /*2e680*/  LDL.LU R17, [R1+0x334] ;  /* 0x0003340001117983 */ /* 0x000f240000300800 */
[----:B---3--:R-:W-:-:S02]  /*2e690*/  IMAD.MOV.U32 R18, RZ, RZ, R5 ;  /* 0x000000ffff127224 */ /* 0x008fc400078e0005 */
[----:B--2---:R-:W-:Y:S01]  /*2e6a0*/  IMAD.MOV.U32 R19, RZ, RZ, R4 ;  /* 0x000000ffff137224 */ /* 0x004fe200078e0004 */
[----:B------:R-:W-:Y:S01]  /*2e6b0*/  STL.64 [R1+0xb48], R10 ;  /* 0x000b480a01007387 */ /* 0x000fe20000100a00 */
[----:B------:R-:W-:Y:S02]  /*2e6c0*/  STL.64 [R1+0xb40], R8 ;  /* 0x000b400801007387 */ /* 0x000fe40000100a00 */
[----:B------:R-:W-:Y:S02]  /*2e6d0*/  STL.64 [R1+0x10], R20 ;  /* 0x0000101401007387 */ /* 0x000fe40000100a00 */
[----:B------:R4:W-:Y:S01]  /*2e6e0*/  STL.64 [R1+0x18], R22 ;  /* 0x0000181601007387 */ /* 0x0009e20000100a00 */
[----:B------:R-:W1:Y:S04]  /*2e6f0*/  LDSM.16.M88.4 R8, [R0+0x54180] ;  /* 0x054180000008783b */ /* 0x000e680000000200 */
[----:B------:R-:W2:Y:S01]  /*2e700*/  LDSM.16.M88.4 R4, [R0+0x58180] ;  /* 0x058180000004783b */ /* 0x000ea20000000200 */
[C---:B----4-:R-:W-:Y:S03]  /*2e710*/  HMMA.1688.F32.TF32 R20, R24.reuse, R20, R16 ;  /* 0x000000141814723c */ /* 0x050fe60000081010 */
[----:B------:R-:W3:Y:S01]  /*2e720*/  LDL.LU.64 R18, [R1+0xbf8] ;  /* 0x000bf80001127983 */ /* 0x000ee20000300a00 */
[----:B------:R-:W3:Y:S11]  /*2e730*/  LDL.LU.64 R16, [R1+0xbf0] ;  /* 0x000bf00001107983 */ /* 0x000ef60000300a00 */
[----:B------:R-:W-:Y:S08]  /*2e740*/  @!UPT UIADD3 URZ, URZ, URZ, URZ ;  /* 0x0000003f3f3ff290 */ /* 0x000ff0000fffe03f */
[----:B------:R4:W-:Y:S01]  /*2e750*/  STL.64 [R1+0x110], R20 ;  /* 0x0001101401007387 */ /* 0x0009e20000100a00 */
[----:B------:R-:W-:Y:S02]  /*2e760*/  IMAD.MOV.U32 R2, RZ, RZ, R22 ;  /* 0x000000ffff027224 */ /* 0x000fe400078e0016 */
[----:B------:R-:W-:Y:S02]  /*2e770*/  IMAD.MOV.U32 R3, RZ, RZ, R23 ;  /* 0x000000ffff037224 */ /* 0x000fe400078e0017 */
[----:B------:R-:W5:Y:S04]  /*2e780*/  LDL.LU.64 R22, [R1+0xbe8] ;  /* 0x000be80001167983 */ /* 0x000f680000300a00 */
[----:B----4-:R-:W5:Y:S01]  /*2e790*/  LDL.LU.64 R20, [R1+0xbe0] ;  /* 0x000be00001147983 */ /* 0x010f620000300a00 */
[----:B-1----:R-:W-:Y:S02]  /*2e7a0*/  STL.64 [R1], R8 ;  /* 0x0000000801007387 */ /* 0x002fe40000100a00 */
[----:B------:R-:W-:Y:S02]  /*2e7b0*/  STL.64 [R1+0x8], R10 ;  /* 0x0000080a01007387 */ /* 0x000fe40000100a00 */
[----:B------:R-:W-:Y:S01]  /*2e7c0*/  STL [R1+0xafc], R3 ;  /* 0x000afc0301007387 */ /* 0x000fe20000100800 */
[----:B------:R-:W-:Y:S01]  /*2e7d0*/  STL [R1+0xaf8], R2 ;  /* 0x000af80201007387 */ /* 0x000fe20000100800 */
[C---:B-----5:R-:W-:Y:S11]  /*2e7e0*/  HMMA.1688.F32.TF32 R20, R24.reuse, R8, R20 ;  /* 0x000000081814723c */ /* 0x060ff60000081014 */
[----:B------:R-:W-:Y:S11]  /*2e7f0*/  @!UPT UIADD3 URZ, URZ, URZ, URZ ;  /* 0x0000003f3f3ff290 */ /* 0x000ff6000fffe03f */
[----:B------:R-:W-:Y:S01]  /*2e800*/  @!UPT UIADD3 URZ, URZ, URZ, URZ ;  /* 0x0000003f3f3ff290 */ /* 0x000fe2000fffe03f */
        /* <DEDUP_REMOVED lines=11> */
[----:B--2---:R-:W-:Y:S01]  /*2e8c0*/  HMMA.1688.F32.TF32 R24, R24, R12, R20 ;  /* 0x0000000c1818723c */ /* 0x004fe20000081014 */
[----:B------:R-:W3:Y:S01]  /*2e8d0*/  LDL.LU.64 R22, [R1+0xbb8] ;  /* 0x000bb80001167983 */ /* 0x000ee20000300a00 */
[----:B------:R-:W3:Y:S11]  /*2e8e0*/  LDL.LU.64 R20, [R1+0xbb0] ;  /* 0x000bb00001147983 */ /* 0x000ef60000300a00 */
[----:B------:R-:W-:Y:S10]  /*2e8f0*/  @!UPT UIADD3 URZ, URZ, URZ, URZ ;  /* 0x0000003f3f3ff290 */ /* 0x000ff4000fffe03f */
[----:B------:R1:W-:Y:S01]  /*2e900*/  STL.64 [R1+0xe0], R24 ;  /* 0x0000e01801007387 */ /* 0x0003e20000100a00 */
[----:B------:R2:W-:Y:S03]  /*2e910*/  STL.64 [R1+0xe8], R26 ;  /* 0x0000e81a01007387 */ /* 0x0005e60000100a00 */
[----:B-1----:R-:W4:Y:S01]  /*2e920*/  LDL.LU R24, [R1+0x260] ;  /* 0x0002600001187983 */ /* 0x002f220000300800 */
[----:B------:R-:W4:Y:S02]  /*2e930*/  LDL.LU R25, [R1+0x264] ;  /* 0x0002640001197983 */ /* 0x000f240000300800 */
[----:B--2---:R-:W2:Y:S02]  /*2e940*/  LDL.LU R26, [R1+0x268] ;  /* 0x00026800011a7983 */ /* 0x004ea40000300800 */
[----:B------:R-:W2:Y:S02]  /*2e950*/  LDL.LU R27, [R1+0x26c] ;  /* 0x00026c00011b7983 */ /* 0x000ea40000300800 */
[----:B--2---:R-:W-:Y:S01]  /*2e960*/  STL.64 [R1+0xb58], R26 ;  /* 0x000b581a01007387 */ /* 0x004fe20000100a00 */
[----:B----4-:R1:W-:Y:S03]  /*2e970*/  STL.64 [R1+0xb50], R24 ;  /* 0x000b501801007387 */ /* 0x0103e60000100a00 */
[----:B-1----:R-:W2:Y:S01]  /*2e980*/  LDL.LU R24, [R1+0x280] ;  /* 0x0002800001187983 */ /* 0x002ea20000300800 */
[----:B------:R-:W2:Y:S02]  /*2e990*/  LDL.LU R25, [R1+0x284] ;  /* 0x0002840001197983 */ /* 0x000ea40000300800 */
[----:B------:R-:W4:Y:S02]  /*2e9a0*/  LDL.LU R26, [R1+0x288] ;  /* 0x00028800011a7983 */ /* 0x000f240000300800 */
[----:B------:R-:W4:Y:S02]  /*2e9b0*/  LDL.LU R27, [R1+0x28c] ;  /* 0x00028c00011b7983 */ /* 0x000f240000300800 */
[----:B----4-:R-:W-:Y:S01]  /*2e9c0*/  STL.64 [R1+0xb68], R26 ;  /* 0x000b681a01007387 */ /* 0x010fe20000100a00 */
[----:B--2---:R1:W-:Y:S03]  /*2e9d0*/  STL.64 [R1+0xb60], R24 ;  /* 0x000b601801007387 */ /* 0x0043e60000100a00 */
[----:B-1----:R-:W3:Y:S02]  /*2e9e0*/  LDL.LU.64 R24, [R1+0x10] ;  /* 0x0000100001187983 */ /* 0x002ee40000300a00 */
[C---:B---3--:R-:W-:Y:S11]  /*2e9f0*/  HMMA.1688.F32.TF32 R16, R20.reuse, R24, R16 ;  /* 0x000000181410723c */ /* 0x048ff60000081010 */
        /* <DEDUP_REMOVED lines=9> */
[----:B------:R1:W-:Y:S01]  /*2ea90*/  STL.64 [R1+0xc0], R16 ;  /* 0x0000c01001007387 */ /* 0x0003e20000100a00 */
[----:B------:R-:W-:Y:S02]  /*2eaa0*/  IMAD.MOV.U32 R3, RZ, RZ, R18 ;  /* 0x000000ffff037224 */ /* 0x000fe400078e0012 */
[----:B------:R-:W-:Y:S02]  /*2eab0*/  IMAD.MOV.U32 R2, RZ, RZ, R19 ;  /* 0x000000ffff027224 */ /* 0x000fe400078e0013 */
[----:B------:R-:W2:Y:S04]  /*2eac0*/  LDL.LU.64 R18, [R1+0xb98] ;  /* 0x000b980001127983 */ /* 0x000ea80000300a00 */
[----:B-1----:R-:W2:Y:S02]  /*2ead0*/  LDL.LU.64 R16, [R1+0xb90] ;  /* 0x000b900001107983 */ /* 0x002ea40000300a00 */
        /* <DEDUP_REMOVED lines=12> */
[----:B------:R3:W-:Y:S03]  /*2eba0*/  STL.64 [R1+0xa8], R22 ;  /* 0x0000a81601007387 */ /* 0x0007e60000100a00 */
[----:B-1----:R-:W2:Y:S01]  /*2ebb0*/  LDL.LU R20, [R1+0x290] ;  /* 0x0002900001147983 */ /* 0x002ea20000300800 */
[----:B------:R-:W2:Y:S02]  /*2ebc0*/  LDL.LU R21, [R1+0x294] ;  /* 0x0002940001157983 */ /* 0x000ea40000300800 */
[----:B---3--:R-:W2:Y:S02]  /*2ebd0*/  LDL.LU R22, [R1+0x298] ;  /* 0x0002980001167983 */ /* 0x008ea40000300800 */
[----:B------:R-:W2:Y:S02]  /*2ebe0*/  LDL.LU R23, [R1+0x29c] ;  /* 0x00029c0001177983 */ /* 0x000ea40000300800 */
[----:B--2---:R-:W-:Y:S11]  /*2ebf0*/  HMMA.1688.F32.TF32 R20, R16, R24, R20 ;  /* 0x000000181014723c */ /* 0x004ff60000081014 */
[----:B------:R-:W-:Y:S11]  /*2ec00*/  @!UPT UIADD3 URZ, URZ, URZ, URZ ;  /* 0x0000003f3f3ff290 */ /* 0x000ff6000fffe03f */
[----:B------:R-:W-:Y:S01]  /*2ec10*/  @!UPT UIADD3 URZ, URZ, URZ, URZ ;  /* 0x0000003f3f3ff290 */ /* 0x000fe2000fffe03f */
[----:B------:R1:W-:Y:S01]  /*2ec20*/  STL.64 [R1+0x90], R20 ;  /* 0x0000901401007387 */ /* 0x0003e20000100a00 */
[----:B------:R-:W-:Y:S02]  /*2ec30*/  STL.64 [R1+0x98], R22 ;  /* 0x0000981601007387 */ /* 0x000fe40000100a00 */
[----:B------:R-:W2:Y:S02]  /*2ec40*/  LDL.LU.64 R26, [R1+0xb68] ;  /* 0x000b6800011a7983 */ /* 0x000ea40000300a00 */
[----:B------:R-:W-:Y:S01]  /*2ec50*/  LDS R22, [R28+0x1f100] ;  /* 0x01f100001c167984 */ /* 0x000fe20000000800 */
[----:B------:R-:W3:Y:S03]  /*2ec60*/  LDS R23, [R29+0x1f100] ;  /* 0x01f100001d177984 */ /* 0x000ee60000000800 */
[----:B-1----:R-:W-:Y:S02]  /*2ec70*/  IMAD.MOV.U32 R21, RZ, RZ, R24 ;  /* 0x000000ffff157224 */ /* 0x002fe400078e0018 */
[----:B------:R-:W-:-:S02]  /*2ec80*/  IMAD.MOV.U32 R20, RZ, RZ, R25 ;  /* 0x000000ffff147224 */ /* 0x000fc400078e0019 */
[----:B------:R-:W2:Y:S02]  /*2ec90*/  LDL.LU.64 R24, [R1+0xb60] ;  /* 0x000b600001187983 */ /* 0x000ea40000300a00 */
[C---:B--2---:R-:W-:Y:S02]  /*2eca0*/  HMMA.1688.F32.TF32 R8, R16.reuse, R8, R24 ;  /* 0x000000081008723c */ /* 0x044fe40000081018 */
[----:B------:R-:W2:Y:S01]  /*2ecb0*/  LDL.LU.64 R26, [R1+0xb58] ;  /* 0x000b5800011a7983 */ /* 0x000ea20000300a00 */
[----:B------:R-:W2:Y:S11]  /*2ecc0*/  LDL.LU.64 R24, [R1+0xb50] ;  /* 0x000b500001187983 */ /* 0x000eb60000300a00 */
[----:B------:R-:W-:Y:S09]  /*2ecd0*/  @!UPT UIADD3 URZ, URZ, URZ, URZ ;  /* 0x0000003f3f3ff290 */ /* 0x000ff2000fffe03f */
[----:B------:R-:W-:Y:S01]  /*2ece0*/  STL.64 [R1+0x80], R8 ;  /* 0x0000800801007387 */ /* 0x000fe20000100a00 */
[----:B------:R1:W-:Y:S03]  /*2ecf0*/  STL.64 [R1+0x88], R10 ;  /* 0x0000880a01007387 */ /* 0x0003e60000100a00 */
[----:B-1----:R-:W4:Y:S01]  /*2ed00*/  LDL.LU.64 R10, [R1+0xb48] ;  /* 0x000b4800010a7983 */ /* 0x002f220000300a00 */
[----:B------:R-:W4:Y:S02]  /*2ed10*/  LDL.LU.64 R8, [R1+0xb40] ;  /* 0x000b400001087983 */ /* 0x000f240000300a00 */
[C---:B----4-:R-:W-:Y:S11]  /*2ed20*/  HMMA.1688.F32.TF32 R8, R16.reuse, R4, R8 ;  /* 0x000000041008723c */ /* 0x050ff60000081008 */
[----:B------:R-:W-:Y:S11]  /*2ed30*/  @!UPT UIADD3 URZ, URZ, URZ, URZ ;  /* 0x0000003f3f3ff290 */ /* 0x000ff6000fffe03f */
[----:B------:R-:W-:Y:S01]  /*2ed40*/  @!UPT UIADD3 URZ, URZ, URZ, URZ ;  /* 0x0000003f3f3ff290 */ /* 0x000fe2000fffe03f */
[----:B------:R-:W-:Y:S01]  /*2ed50*/  STL.64 [R1+0x70], R8 ;  /* 0x0000700801007387 */ /* 0x000fe20000100a00 */
[----:B------:R1:W-:Y:S02]  /*2ed60*/  STL [R1+0x78], R10 ;  /* 0x0000780a01007387 */ /* 0x0003e40000100800 */
[----:B------:R-:W-:Y:S02]  /*2ed70*/  IMAD.MOV.U32 R0, RZ, RZ, R11 ;  /* 0x000000ffff007224 */ /* 0x000fe400078e000b */
[----:B-1----:R-:W4:Y:S01]  /*2ed80*/  LDL.LU.64 R10, [R1+0xb38] ;  /* 0x000b3800010a7983 */ /* 0x002f220000300a00 */
[----:B------:R-:W4:Y:S02]  /*2ed90*/  LDL.LU.64 R8, [R1+0xb30] ;  /* 0x000b300001087983 */ /* 0x000f240000300a00 */
[----:B------:R-:W-:Y:S02]  /*2eda0*/  STL.64 [R1+0xb08], R6 ;  /* 0x000b080601007387 */ /* 0x000fe40000100a00 */
[----:B------:R1:W-:Y:S02]  /*2edb0*/  STL.64 [R1+0xb00], R4 ;  /* 0x000b000401007387 */ /* 0x0003e40000100a00 */
[----:B-1----:R-:W5:Y:S01]  /*2edc0*/  LDL.LU R4, [R1+0x1d0] ;  /* 0x0001d00001047983 */ /* 0x002f620000300800 */
[----:B------:R-:W5:Y:S02]  /*2edd0*/  LDL.LU R5, [R1+0x1d4] ;  /* 0x0001d40001057983 */ /* 0x000f640000300800 */
[----:B------:R-:W3:Y:S02]  /*2ede0*/  LDL.LU R6, [R1+0x1d8] ;  /* 0x0001d80001067983 */ /* 0x000ee40000300800 */
[----:B------:R-:W3:Y:S01]  /*2edf0*/  LDL.LU R7, [R1+0x1dc] ;  /* 0x0001dc0001077983 */ /* 0x000ee20000300800 */
[----:B--2---:R-:W-:Y:S01]  /*2ee00*/  HMMA.1688.F32.TF32 R16, R16, R12, R24 ;  /* 0x0000000c1010723c */ /* 0x004fe20000081018 */
[----:B------:R-:W-:Y:S04]  /*2ee10*/  LDS R26, [R28+0x1f200] ;  /* 0x01f200001c1a7984 */ /* 0x000fe80000000800 */
[----:B------:R-:W-:Y:S04]  /*2ee20*/  LDS R27, [R29+0x1f200] ;  /* 0x01f200001d1b7984 */ /* 0x000fe80000000800 */
[----:B------:R-:W-:Y:S04]  /*2ee30*/  LDS R24, [R28+0x1e200] ;  /* 0x01e200001c187984 */ /* 0x000fe80000000800 */
[----:B------:R-:W-:Y:S04]  /*2ee40*/  LDS R25, [R29+0x1e200] ;  /* 0x01e200001d197984 */ /* 0x000fe80000000800 */
[----:B---3--:R-:W-:Y:S01]  /*2ee50*/  STL.64 [R1+0xb18], R6 ;  /* 0x000b180601007387 */ /* 0x008fe20000100a00 */
[----:B-----5:R-:W-:Y:S02]  /*2ee60*/  STL.64 [R1+0xb10], R4 ;  /* 0x000b100401007387 */ /* 0x020fe40000100a00 */
[----:B------:R-:W-:Y:S02]  /*2ee70*/  STL.64 [R1+0xb28], R14 ;  /* 0x000b280e01007387 */ /* 0x000fe40000100a00 */
[----:B------:R1:W-:Y:S01]  /*2ee80*/  STL.64 [R1+0xb20], R12 ;  /* 0x000b200c01007387 */ /* 0x0003e20000100a00 */
[----:B------:R-:W-:Y:S01]  /*2ee90*/  STL.64 [R1+0x60], R16 ;  /* 0x0000601001007387 */ /* 0x000fe20000100a00 */
[----:B------:R-:W-:Y:S02]  /*2eea0*/  STL.64 [R1+0x68], R18 ;  /* 0x0000681201007387 */ /* 0x000fe40000100a00 */
[----:B------:R-:W-:Y:S04]  /*2eeb0*/  LDS R16, [R28+0x1e000] ;  /* 0x01e000001c107984 */ /* 0x000fe80000000800 */
[----:B------:R-:W-:Y:S01]  /*2eec0*/  LDS R18, [R28+0x1f000] ;  /* 0x01f000001c127984 */ /* 0x000fe20000000800 */
[----:B------:R-:W-:Y:S04]  /*2eed0*/  LDS R17, [R29+0x1e000] ;  /* 0x01e000001d117984 */ /* 0x000fe80000000800 */
[----:B------:R-:W-:Y:S04]  /*2eee0*/  LDS R19, [R29+0x1f000] ;  /* 0x01f000001d137984 */ /* 0x000fe80000000800 */
[----:B-1----:R-:W4:Y:S01]  /*2eef0*/  LDL.LU R12, [R1+0x190] ;  /* 0x00019000010c7983 */ /* 0x002f220000300800 */
[----:B------:R-:W4:Y:S02]  /*2ef00*/  LDL.LU R13, [R1+0x194] ;  /* 0x00019400010d7983 */ /* 0x000f240000300800 */
[----:B------:R-:W4:Y:S02]  /*2ef10*/  LDL.LU R14, [R1+0x198] ;  /* 0x00019800010e7983 */ /* 0x000f240000300800 */
[----:B------:R-:W4:Y:S02]  /*2ef20*/  LDL.LU R15, [R1+0x19c] ;  /* 0x00019c00010f7983 */ /* 0x000f240000300800 */
[----:B------:R-:W-:-:S02]  /*2ef30*/  IMAD.MOV.U32 R4, RZ, RZ, R21 ;  /* 0x000000ffff047224 */ /* 0x000fc400078e0015 */
[----:B------:R-:W-:Y:S01]  /*2ef40*/  IMAD.MOV.U32 R5, RZ, RZ, R20 ;  /* 0x000000ffff057224 */ /* 0x000fe200078e0014 */
[----:B------:R-:W-:Y:S04]  /*2ef50*/  LDS R21, [R29+0x1e100] ;  /* 0x01e100001d157984 */ /* 0x000fe80000000800 */
[----:B------:R-:W1:Y:S04]  /*2ef60*/  LDS R20, [R28+0x1e100] ;  /* 0x01e100001c147984 */ /* 0x000e680000000800 */
[----:B------:R-:W-:Y:S04]  /*2ef70*/  STL.64 [R1+0xa80], R22 ;  /* 0x000a801601007387 */ /* 0x000fe80000100a00 */
[----:B-1----:R1:W-:Y:S04]  /*2ef80*/  STL.64 [R1+0xa78], R20 ;  /* 0x000a781401007387 */ /* 0x0023e80000100a00 */
[----:B-1----:R-:W2:Y:S01]  /*2ef90*/  LDL.LU R20, [R1+0x210] ;  /* 0x0002100001147983 */ /* 0x002ea20000300800 */
[----:B------:R-:W2:Y:S02]  /*2efa0*/  LDL.LU R21, [R1+0x214] ;  /* 0x0002140001157983 */ /* 0x000ea40000300800 */
[----:B------:R-:W2:Y:S02]  /*2efb0*/  LDL.LU R22, [R1+0x218] ;  /* 0x0002180001167983 */ /* 0x000ea40000300800 */
[----:B------:R-:W2:Y:S01]  /*2efc0*/  LDL.LU R23, [R1+0x21c] ;  /* 0x00021c0001177983 */ /* 0x000ea20000300800 */
[----:B------:R-:W-:Y:S01]  /*2efd0*/  STL.64 [R1+0x9f0], R26 ;  /* 0x0009f01a01007387 */ /* 0x000fe20000100a00 */
[----:B------:R1:W-:Y:S03]  /*2efe0*/  STL.64 [R1+0x9e8], R24 ;  /* 0x0009e81801007387 */ /* 0x0003e60000100a00 */
[----:B-1----:R-:W3:Y:S01]  /*2eff0*/  LDL.LU.64 R24, [R1] ;  /* 0x0000000001187983 */ /* 0x002ee20000300a00 */
[----:B------:R-:W5:Y:S01]  /*2f000*/  LDL.LU.64 R26, [R1+0x8] ;  /* 0x00000800011a7983 */ /* 0x000f620000300a00 */
[C---:B----4-:R-:W-:Y:S02]  /*2f010*/  HMMA.1688.F32.TF32 R4, R8.reuse, R4, R12 ;  /* 0x000000040804723c */ /* 0x050fe4000008100c */
[----:B------:R-:W4:Y:S01]  /*2f020*/  LDL.LU.64 R14, [R1+0xb28] ;  /* 0x000b2800010e7983 */ /* 0x000f220000300a00 */
[----:B------:R-:W2:Y:S11]  /*2f030*/  LDL.LU.64 R12, [R1+0xb20] ;  /* 0x000b2000010c7983 */ /* 0x000eb60000300a00 */
[----:B------:R-:W-:Y:S09]  /*2f040*/  @!UPT UIADD3 URZ, URZ, URZ, URZ ;  /* 0x0000003f3f3ff290 */ /* 0x000ff2000fffe03f */
        /* <DEDUP_REMOVED lines=10> */
[----:B------:R-:W2:Y:S02]  /*2f0f0*/  LDL.LU.64 R4, [R1+0xb00] ;  /* 0x000b000001047983 */ /* 0x000ea40000300a00 */
[----:B-----5:R1:W-:Y:S02]  /*2f100*/  STL.64 [R1+0xa98], R26 ;  /* 0x000a981a01007387 */ /* 0x0203e40000100a00 */
[----:B------:R-:W2:Y:S01]  /*2f110*/  LDL.LU R24, [R1+0x230] ;  /* 0x0002300001187983 */ /* 0x000ea20000300800 */
[----:B------:R-:W2:Y:S04]  /*2f120*/  LDL.LU R25, [R1+0x234] ;  /* 0x0002340001197983 */ /* 0x000ea80000300800 */
[----:B-1----:R-:W2:Y:S01]  /*2f130*/  LDL.LU R26, [R1+0x238] ;  /* 0x00023800011a7983 */ /* 0x002ea20000300800 */
[----:B------:R-:W2:Y:S03]  /*2f140*/  LDL.LU R27, [R1+0x23c] ;  /* 0x00023c00011b7983 */ /* 0x000ea60000300800 */
[----:B---3--:R1:W-:Y:S01]  /*2f150*/  STL.64 [R1+0xa90], R6 ;  /* 0x000a900601007387 */ /* 0x0083e20000100a00 */
[C---:B--2---:R-:W-:Y:S08]  /*2f160*/  HMMA.1688.F32.TF32 R24, R8.reuse, R4, R24 ;  /* 0x000000040818723c */ /* 0x044ff00000081018 */
[----:B-1----:R-:W-:Y:S11]  /*2f170*/  HMMA.1688.F32.TF32 R4, R8, R12, R20 ;  /* 0x0000000c0804723c */ /* 0x002ff60000081014 */
[----:B------:R-:W-:Y:S04]  /*2f180*/  @!UPT UIADD3 URZ, URZ, URZ, URZ ;  /* 0x0000003f3f3ff290 */ /* 0x000fe8000fffe03f */
[----:B------:R-:W-:Y:S01]  /*2f190*/  STL.64 [R1+0x230], R24 ;  /* 0x0002301801007387 */ /* 0x000fe20000100a00 */
[----:B------:R-:W-:Y:S02]  /*2f1a0*/  STL.64 [R1+0x238], R26 ;  /* 0x0002381a01007387 */ /* 0x000fe40000100a00 */
[----:B------:R-:W2:Y:S05]  /*2f1b0*/  LDL.LU R20, [R1+0x140] ;  /* 0x0001400001147983 */ /* 0x000eaa0000300800 */
[----:B------:R-:W-:Y:S01]  /*2f1c0*/  STL.64 [R1+0x210], R4 ;  /* 0x0002100401007387 */ /* 0x000fe20000100a00 */
[----:B------:R-:W-:Y:S01]  /*2f1d0*/  STL.64 [R1+0x218], R6 ;  /* 0x0002180601007387 */ /* 0x000fe20000100a00 */
        /* <DEDUP_REMOVED lines=9> */
[----:B---3--:R1:W-:Y:S01]  /*2f270*/  STL.64 [R1+0xac8], R22 ;  /* 0x000ac81601007387 */ /* 0x0083e20000100a00 */
[----:B--2---:R-:W-:Y:S03]  /*2f280*/  STL.64 [R1+0xac0], R20 ;  /* 0x000ac01401007387 */ /* 0x004fe60000100a00 */
[----:B-1----:R-:W2:Y:S04]  /*2f290*/  LDL R22, [R1+0x48] ;  /* 0x0000480001167983 */ /* 0x002ea80000100800 */
[----:B------:R-:W2:Y:S04]  /*2f2a0*/  LDL R23, [R1+0x4c] ;  /* 0x00004c0001177983 */ /* 0x000ea80000100800 */
[----:B--2---:R1:W-:Y:S04]  /*2f2b0*/  STL.64 [R1+0xad8], R22 ;  /* 0x000ad81601007387 */ /* 0x0043e80000100a00 */
[----:B-1----:R-:W2:Y:S01]  /*2f2c0*/  LDL.64 R22, [R1+0x58] ;  /* 0x0000580001167983 */ /* 0x002ea20000100a00 */
[----:B----4-:R1:W-:Y:S03]  /*2f2d0*/  STL.64 [R1+0xa88], R14 ;  /* 0x000a880e01007387 */ /* 0x0103e60000100a00 */
[----:B-1----:R-:W3:Y:S04]  /*2f2e0*/  LDL.64 R14, [R1+0x38] ;  /* 0x00003800010e7983 */ /* 0x002ee80000100a00 */
[----:B---3--:R1:W-:Y:S01]  /*2f2f0*/  STL.64 [R1+0xad0], R14 ;  /* 0x000ad00e01007387 */ /* 0x0083e20000100a00 */
[----:B------:R-:W3:Y:S02]  /*2f300*/  LDL.LU R12, [R1+0x1b0] ;  /* 0x0001b000010c7983 */ /* 0x000ee40000300800 */
[----:B------:R-:W3:Y:S01]  /*2f310*/  LDL.LU R13, [R1+0x1b4] ;  /* 0x0001b400010d7983 */ /* 0x000ee20000300800 */
[----:B-1----:R-:W4:Y:S01]  /*2f320*/  LDL.LU R14, [R1+0x1b8] ;  /* 0x0001b800010e7983 */ /* 0x002f220000300800 */
[----:B------:R-:W4:Y:S02]  /*2f330*/  LDL.LU R15, [R1+0x1bc] ;  /* 0x0001bc00010f7983 */ /* 0x000f240000300800 */
[----:B------:R-:W-:-:S02]  /*2f340*/  IMAD.MOV.U32 R10, RZ, RZ, R3 ;  /* 0x000000ffff0a7224 */ /* 0x000fc400078e0003 */
[----:B------:R-:W-:Y:S01]  /*2f350*/  IMAD.MOV.U32 R11, RZ, RZ, R2 ;  /* 0x000000ffff0b7224 */ /* 0x000fe200078e0002 */
[----:B----4-:R-:W-:Y:S01]  /*2f360*/  STL.64 [R1+0xae8], R14 ;  /* 0x000ae80e01007387 */ /* 0x010fe20000100a00 */
[----:B---3--:R1:W-:Y:S03]  /*2f370*/  STL.64 [R1+0xae0], R12 ;  /* 0x000ae00c01007387 */ /* 0x0083e60000100a00 */
[----:B-1----:R-:W2:Y:S01]  /*2f380*/  LDL.LU R12, [R1+0x200] ;  /* 0x00020000010c7983 */ /* 0x002ea20000300800 */
[----:B------:R-:W2:Y:S02]  /*2f390*/  LDL.LU R13, [R1+0x204] ;  /* 0x00020400010d7983 */ /* 0x000ea40000300800 */
[----:B------:R-:W2:Y:S02]  /*2f3a0*/  LDL.LU R14, [R1+0x208] ;  /* 0x00020800010e7983 */ /* 0x000ea40000300800 */
[----:B------:R-:W2:Y:S01]  /*2f3b0*/  LDL.LU R15, [R1+0x20c] ;  /* 0x00020c00010f7983 */ /* 0x000ea20000300800 */
[----:B------:R-:W3:Y:S01]  /*2f3c0*/  LDL.LU R8, [R1+0xc0] ;  /* 0x0000c00001087983 */ /* 0x000ee20000300800 */
[----:B------:R-:W3:Y:S02]  /*2f3d0*/  LDL.LU R9, [R1+0xc4] ;  /* 0x0000c40001097983 */ /* 0x000ee40000300800 */
[----:B------:R-:W4:Y:S02]  /*2f3e0*/  LDL.LU R3, [R1+0xafc] ;  /* 0x000afc0001037983 */ /* 0x000f240000300800 */
[----:B------:R-:W5:Y:S01]  /*2f3f0*/  LDL.LU R2, [R1+0xaf8] ;  /* 0x000af80001027983 */ /* 0x000f620000300800 */
[----:B------:R-:W2:Y:S01]  /*2f400*/  LDL.LU R4, [R1+0x100] ;  /* 0x0001000001047983 */ /* 0x000ea20000300800 */
[----:B------:R-:W2:Y:S02]  /*2f410*/  LDL.LU R5, [R1+0x104] ;  /* 0x0001040001057983 */ /* 0x000ea40000300800 */
[----:B------:R-:W2:Y:S02]  /*2f420*/  LDL.LU R6, [R1+0x108] ;  /* 0x0001080001067983 */ /* 0x000ea40000300800 */
[----:B------:R-:W2:Y:S02]  /*2f430*/  LDL.LU R7, [R1+0x10c] ;  /* 0x00010c0001077983 */ /* 0x000ea40000300800 */
[----:B--2---:R5:W-:Y:S01]  /*2f440*/  STL.64 [R1+0xaa8], R6 ;  /* 0x000aa80601007387 */ /* 0x004be20000100a00 */
[----:B------:R1:W-:Y:S02]  /*2f450*/  STL.64 [R1+0xaa0], R4 ;  /* 0x000aa00401007387 */ /* 0x0003e40000100a00 */
[----:B-----5:R-:W-:Y:S01]  /*2f460*/  IMAD.MOV.U32 R6, RZ, RZ, R2 ;  /* 0x000000ffff067224 */ /* 0x020fe200078e0002 */
[----:B-1----:R-:W2:Y:S01]  /*2f470*/  LDL.LU R4, [R1+0x110] ;  /* 0x0001100001047983 */ /* 0x002ea20000300800 */
[----:B------:R-:W2:Y:S02]  /*2f480*/  LDL.LU R5, [R1+0x114] ;  /* 0x0001140001057983 */ /* 0x000ea40000300800 */
[----:B------:R-:W5:Y:S02]  /*2f490*/  LDL.LU R2, [R1+0xaf4] ;  /* 0x000af40001027983 */ /* 0x000f640000300800 */
[----:B----4-:R-:W-:-:S02]  /*2f4a0*/  IMAD.MOV.U32 R7, RZ, RZ, R3 ;  /* 0x000000ffff077224 */ /* 0x010fc400078e0003 */
[----:B------:R-:W4:Y:S01]  /*2f4b0*/  LDL.LU R3, [R1+0xaf0] ;  /* 0x000af00001037983 */ /* 0x000f220000300800 */
[----:B------:R-:W2:Y:S02]  /*2f4c0*/  LDL.64 R26, [R1+0x18] ;  /* 0x00001800011a7983 */ /* 0x000ea40000100a00 */
[----:B------:R-:W-:Y:S02]  /*2f4d0*/  STL.64 [R1+0xa10], R10 ;  /* 0x000a100a01007387 */ /* 0x000fe40000100a00 */
[----:B---3--:R1:W-:Y:S02]  /*2f4e0*/  STL.64 [R1+0xa08], R8 ;  /* 0x000a080801007387 */ /* 0x0083e40000100a00 */
[----:B-1----:R-:W3:Y:S01]  /*2f4f0*/  LDL.LU R8, [R1+0xd0] ;  /* 0x0000d00001087983 */ /* 0x002ee20000300800 */
[----:B------:R-:W3:Y:S02]  /*2f500*/  LDL.LU R9, [R1+0xd4] ;  /* 0x0000d40001097983 */ /* 0x000ee40000300800 */
[----:B------:R-:W2:Y:S02]  /*2f510*/  LDL.LU R10, [R1+0xd8] ;  /* 0x0000d800010a7983 */ /* 0x000ea40000300800 */
[----:B------:R-:W2:Y:S01]  /*2f520*/  LDL.LU R11, [R1+0xdc] ;  /* 0x0000dc00010b7983 */ /* 0x000ea20000300800 */
[----:B------:R-:W-:Y:S01]  /*2f530*/  HMMA.1688.F32.TF32 R12, R16, R22, R12 ;  /* 0x00000016100c723c */ /* 0x000fe2000008100c */
[----:B--2---:R4:W-:Y:S01]  /*2f540*/  STL.64 [R1+0xa20], R10 ;  /* 0x000a200a01007387 */ /* 0x0049e20000100a00 */
[----:B---3--:R-:W-:Y:S11]  /*2f550*/  STL.64 [R1+0xa18], R8 ;  /* 0x000a180801007387 */ /* 0x008ff60000100a00 */
[----:B------:R-:W-:Y:S10]  /*2f560*/  @!UPT UIADD3 URZ, URZ, URZ, URZ ;  /* 0x0000003f3f3ff290 */ /* 0x000ff4000fffe03f */
[----:B------:R-:W-:Y:S02]  /*2f570*/  STL.64 [R1+0x200], R12 ;  /* 0x0002000c01007387 */ /* 0x000fe40000100a00 */
[----:B------:R1:W-:Y:S02]  /*2f580*/  STL.64 [R1+0x208], R14 ;  /* 0x0002080e01007387 */ /* 0x0003e40000100a00 */
[----:B----4-:R-:W-:Y:S02]  /*2f590*/  IMAD.MOV.U32 R10, RZ, RZ, R3 ;  /* 0x000000ffff0a7224 */ /* 0x010fe400078e0003 */
[----:B-----5:R-:W-:Y:S02]  /*2f5a0*/  IMAD.MOV.U32 R11, RZ, RZ, R2 ;  /* 0x000000ffff0b7224 */ /* 0x020fe400078e0002 */
[----:B------:R-:W-:Y:S01]  /*2f5b0*/  IMAD.MOV.U32 R3, RZ, RZ, R22 ;  /* 0x000000ffff037224 */ /* 0x000fe200078e0016 */
[----:B-1----:R-:W2:Y:S01]  /*2f5c0*/  LDL.LU.64 R14, [R1+0xae8] ;  /* 0x000ae800010e7983 */ /* 0x002ea20000300a00 */
[----:B------:R-:W2:Y:S02]  /*2f5d0*/  LDL.LU.64 R12, [R1+0xae0] ;  /* 0x000ae000010c7983 */ /* 0x000ea40000300a00 */
[----:B------:R-:W-:-:S02]  /*2f5e0*/  IMAD.MOV.U32 R2, RZ, RZ, R23 ;  /* 0x000000ffff027224 */ /* 0x000fc400078e0017 */
[----:B------:R-:W2:Y:S02]  /*2f5f0*/  LDL.LU.64 R22, [R1+0xad8] ;  /* 0x000ad80001167983 */ /* 0x000ea40000300a00 */
        /* <DEDUP_REMOVED lines=15> */
[----:B------:R-:W-:Y:S01]  /*2f6f0*/  IMAD.MOV.U32 R8, RZ, RZ, R15 ;  /* 0x000000ffff087224 */ /* 0x000fe200078e000f */
[----:B------:R1:W-:Y:S01]  /*2f700*/  STL.64 [R1+0xa30], R10 ;  /* 0x000a300a01007387 */ /* 0x0003e20000100a00 */
[----:B--2---:R-:W-:Y:S07]  /*2f710*/  HMMA.1688.F32.TF32 R12, R16, R10, R20 ;  /* 0x0000000a100c723c */ /* 0x004fee0000081014 */
[----:B-1----:R-:W-:-:S02]  /*2f720*/  IMAD.MOV.U32 R10, RZ, RZ, R9 ;  /* 0x000000ffff0a7224 */ /* 0x002fc400078e0009 */
[----:B------:R-:W-:Y:S11]  /*2f730*/  IMAD.MOV.U32 R11, RZ, RZ, R8 ;  /* 0x000000ffff0b7224 */ /* 0x000ff600078e0008 */
[----:B------:R-:W-:Y:S03]  /*2f740*/  @!UPT UIADD3 URZ, URZ, URZ, URZ ;  /* 0x0000003f3f3ff290 */ /* 0x000fe6000fffe03f */
[----:B------:R1:W-:Y:S01]  /*2f750*/  STL.64 [R1+0x2a0], R12 ;  /* 0x0002a00c01007387 */ /* 0x0003e20000100a00 */
[----:B------:R2:W-:Y:S02]  /*2f760*/  STL.64 [R1+0x2a8], R14 ;  /* 0x0002a80e01007387 */ /* 0x0005e40000100a00 */
[----:B------:R-:W3:Y:S02]  /*2f770*/  LDL.LU R20, [R1+0xe0] ;  /* 0x0000e00001147983 */ /* 0x000ee40000300800 */
[----:B------:R-:W3:Y:S01]  /*2f780*/  LDL.LU R21, [R1+0xe4] ;  /* 0x0000e40001157983 */ /* 0x000ee20000300800 */
[----:B------:R-:W3:Y:S01]  /*2f790*/  LDL.LU R22, [R1+0xe8] ;  /* 0x0000e80001167983 */ /* 0x000ee20000300800 */
[----:B------:R-:W3:Y:S03]  /*2f7a0*/  LDL.LU R23, [R1+0xec] ;  /* 0x0000ec0001177983 */ /* 0x000ee60000300800 */
[----:B-1----:R-:W4:Y:S01]  /*2f7b0*/  LDL.LU R12, [R1+0xf0] ;  /* 0x0000f000010c7983 */ /* 0x002f220000300800 */
[----:B------:R-:W4:Y:S02]  /*2f7c0*/  LDL.LU R13, [R1+0xf4] ;  /* 0x0000f400010d7983 */ /* 0x000f240000300800 */
[----:B--2---:R-:W4:Y:S02]  /*2f7d0*/  LDL.LU R14, [R1+0xf8] ;  /* 0x0000f800010e7983 */ /* 0x004f240000300800 */
[----:B------:R-:W4:Y:S01]  /*2f7e0*/  LDL.LU R15, [R1+0xfc] ;  /* 0x0000fc00010f7983 */ /* 0x000f220000300800 */
[----:B------:R1:W-:Y:S04]  /*2f7f0*/  STL.64 [R1+0xa48], R10 ;  /* 0x000a480a01007387 */ /* 0x0003e80000100a00 */
[----:B-1----:R-:W2:Y:S01]  /*2f800*/  LDL.64 R10, [R1+0x48] ;  /* 0x00004800010a7983 */ /* 0x002ea20000100a00 */
[----:B------:R-:W-:Y:S03]  /*2f810*/  HMMA.1688.F32.TF32 R4, R16, R26, R4 ;  /* 0x0000001a1004723c */ /* 0x000fe60000081004 */
[----:B--2---:R1:W-:Y:S11]  /*2f820*/  STL.64 [R1+0xa60], R10 ;  /* 0x000a600a01007387 */ /* 0x0043f60000100a00 */
[----:B------:R-:W-:Y:S09]  /*2f830*/  @!UPT UIADD3 URZ, URZ, URZ, URZ ;  /* 0x0000003f3f3ff290 */ /* 0x000ff2000fffe03f */
[----:B------:R-:W-:Y:S02]  /*2f840*/  STL.64 [R1+0x2f0], R4 ;  /* 0x0002f00401007387 */ /* 0x000fe40000100a00 */
[----:B------:R2:W-:Y:S02]  /*2f850*/  STL.64 [R1+0x2f8], R6 ;  /* 0x0002f80601007387 */ /* 0x0005e40000100a00 */
[----:B-1----:R-:W-:Y:S02]  /*2f860*/  IMAD.MOV.U32 R10, RZ, RZ, R3 ;  /* 0x000000ffff0a7224 */ /* 0x002fe400078e0003 */
[----:B------:R-:W-:Y:S01]  /*2f870*/  IMAD.MOV.U32 R11, RZ, RZ, R2 ;  /* 0x000000ffff0b7224 */ /* 0x000fe200078e0002 */
[----:B--2---:R-:W2:Y:S01]  /*2f880*/  LDL.LU.64 R6, [R1+0xaa8] ;  /* 0x000aa80001067983 */ /* 0x004ea20000300a00 */
[----:B------:R-:W2:Y:S02]  /*2f890*/  LDL.LU.64 R4, [R1+0xaa0] ;  /* 0x000aa00001047983 */ /* 0x000ea40000300a00 */
[----:B------:R-:W-:-:S02]  /*2f8a0*/  IMAD.MOV.U32 R3, RZ, RZ, R26 ;  /* 0x000000ffff037224 */ /* 0x000fc400078e001a */
[----:B------:R-:W-:Y:S02]  /*2f8b0*/  IMAD.MOV.U32 R2, RZ, RZ, R27 ;  /* 0x000000ffff027224 */ /* 0x000fe400078e001b */
[----:B------:R-:W2:Y:S02]  /*2f8c0*/  LDL.LU.64 R26, [R1+0xa98] ;  /* 0x000a9800011a7983 */ /* 0x000ea40000300a00 */
        /* <DEDUP_REMOVED lines=22> */
[----:B------:R-:W4:Y:S02]  /*2fa30*/  LDL.LU R26, [R1+0x1a8] ;  /* 0x0001a800011a7983 */ /* 0x000f240000300800 */
[----:B------:R-:W4:Y:S02]  /*2fa40*/  LDL.LU R27, [R1+0x1ac] ;  /* 0x0001ac00011b7983 */ /* 0x000f240000300800 */
[----:B----4-:R-:W-:Y:S01]  /*2fa50*/  STL.64 [R1+0xa70], R26 ;  /* 0x000a701a01007387 */ /* 0x010fe20000100a00 */
[----:B--2---:R1:W-:Y:S03]  /*2fa60*/  STL.64 [R1+0xa68], R24 ;  /* 0x000a681801007387 */ /* 0x0043e60000100a00 */
[----:B-1----:R-:W2:Y:S01]  /*2fa70*/  LDL.LU R24, [R1+0x1e0] ;  /* 0x0001e00001187983 */ /* 0x002ea20000300800 */
[----:B------:R-:W2:Y:S02]  /*2fa80*/  LDL.LU R25, [R1+0x1e4] ;  /* 0x0001e40001197983 */ /* 0x000ea40000300800 */
[----:B------:R-:W2:Y:S02]  /*2fa90*/  LDL.LU R26, [R1+0x1e8] ;  /* 0x0001e800011a7983 */ /* 0x000ea40000300800 */
[----:B------:R-:W2:Y:S02]  /*2faa0*/  LDL.LU R27, [R1+0x1ec] ;  /* 0x0001ec00011b7983 */ /* 0x000ea40000300800 */
[----:B------:R-:W-:Y:S01]  /*2fab0*/  STL.64 [R1+0x330], R12 ;  /* 0x0003300c01007387 */ /* 0x000fe20000100a00 */
[----:B------:R1:W-:Y:S03]  /*2fac0*/  STL.64 [R1+0x338], R14 ;  /* 0x0003380e01007387 */ /* 0x0003e60000100a00 */
[----:B-1----:R-:W3:Y:S02]  /*2fad0*/  LDL.LU.64 R14, [R1+0xa88] ;  /* 0x000a8800010e7983 */ /* 0x002ee40000300a00 */
[----:B---3--:R-:W-:Y:S02]  /*2fae0*/  HMMA.1688.F32.TF32 R16, R16, R14, R20 ;  /* 0x0000000e1010723c */ /* 0x008fe40000081014 */
[----:B------:R-:W2:Y:S01]  /*2faf0*/  LDL.LU.64 R22, [R1+0xa80] ;  /* 0x000a800001167983 */ /* 0x000ea20000300a00 */
[----:B------:R-:W2:Y:S11]  /*2fb00*/  LDL.LU.64 R20, [R1+0xa78] ;  /* 0x000a780001147983 */ /* 0x000eb60000300a00 */
[----:B------:R-:W-:Y:S09]  /*2fb10*/  @!UPT UIADD3 URZ, URZ, URZ, URZ ;  /* 0x0000003f3f3ff290 */ /* 0x000ff2000fffe03f */
[----:B------:R-:W-:Y:S01]  /*2fb20*/  STL.64 [R1+0x320], R16 ;  /* 0x0003201001007387 */ /* 0x000fe20000100a00 */
[----:B------:R-:W-:Y:S01]  /*2fb30*/  STL.64 [R1+0x328], R18 ;  /* 0x0003281201007387 */ /* 0x000fe20000100a00 */
[C---:B--2---:R-:W-:Y:S02]  /*2fb40*/  HMMA.1688.F32.TF32 R8, R20.reuse, R10, R24 ;  /* 0x0000000a1408723c */ /* 0x044fe40000081018 */
[----:B------:R-:W2:Y:S01]  /*2fb50*/  LDL.LU.64 R26, [R1+0xa70] ;  /* 0x000a7000011a7983 */ /* 0x000ea20000300a00 */
[----:B------:R-:W2:Y:S11]  /*2fb60*/  LDL.LU.64 R24, [R1+0xa68] ;  /* 0x000a680001187983 */ /* 0x000eb60000300a00 */
[----:B------:R-:W-:Y:S09]  /*2fb70*/  @!UPT UIADD3 URZ, URZ, URZ, URZ ;  /* 0x0000003f3f3ff290 */ /* 0x000ff2000fffe03f */
[----:B------:R-:W-:Y:S01]  /*2fb80*/  STL.64 [R1+0x100], R8 ;  /* 0x0001000801007387 */ /* 0x000fe20000100a00 */
[----:B------:R1:W-:Y:S03]  /*2fb90*/  STL.64 [R1+0x108], R10 ;  /* 0x0001080a01007387 */ /* 0x0003e60000100a00 */
[----:B-1----:R-:W2:Y:S01]  /*2fba0*/  LDL.LU.64 R10, [R1+0xa60] ;  /* 0x000a6000010a7983 */ /* 0x002ea20000300a00 */
[----:B------:R-:W-:Y:S02]  /*2fbb0*/  IMAD.MOV.U32 R18, RZ, RZ, R3 ;  /* 0x000000ffff127224 */ /* 0x000fe400078e0003 */
[----:B------:R-:W-:Y:S01]  /*2fbc0*/  IMAD.MOV.U32 R19, RZ, RZ, R2 ;  /* 0x000000ffff137224 */ /* 0x000fe200078e0002 */
        /* <DEDUP_REMOVED lines=21> */
[----:B-1----:R-:W3:Y:S01]  /*2fd20*/  LDL.LU.64 R10, [R1+0xa20] ;  /* 0x000a2000010a7983 */ /* 0x002ee20000300a00 */
[----:B------:R-:W3:Y:S02]  /*2fd30*/  LDL.LU.64 R8, [R1+0xa18] ;  /* 0x000a180001087983 */ /* 0x000ee40000300a00 */
[----:B---3--:R-:W-:Y:S01]  /*2fd40*/  HMMA.1688.F32.TF32 R16, R20, R18, R8 ;  /* 0x000000121410723c */ /* 0x008fe20000081008 */
[----:B------:R-:W3:Y:S01]  /*2fd50*/  LDL.LU.64 R10, [R1+0xa10] ;  /* 0x000a1000010a7983 */ /* 0x000ee20000300a00 */
[----:B------:R-:W3:Y:S02]  /*2fd60*/  LDL.LU.64 R8, [R1+0xa08] ;  /* 0x000a080001087983 */ /* 0x000ee40000300a00 */
[----:B--2---:R-:W-:-:S02]  /*2fd70*/  IMAD.MOV.U32 R13, RZ, RZ, R26 ;  /* 0x000000ffff0d7224 */ /* 0x004fc400078e001a */
[----:B------:R-:W-:Y:S11]  /*2fd80*/  IMAD.MOV.U32 R12, RZ, RZ, R27 ;  /* 0x000000ffff0c7224 */ /* 0x000ff600078e001b */
[----:B------:R-:W-:Y:S06]  /*2fd90*/  @!UPT UIADD3 URZ, URZ, URZ, URZ ;  /* 0x0000003f3f3ff290 */ /* 0x000fec000fffe03f */
[----:B------:R-:W-:Y:S01]  /*2fda0*/  STL.64 [R1+0x290], R16 ;  /* 0x0002901001007387 */ /* 0x000fe20000100a00 */
[----:B------:R-:W-:Y:S01]  /*2fdb0*/  STL.64 [R1+0x298], R18 ;  /* 0x0002981201007387 */ /* 0x000fe20000100a00 */
[C---:B---3--:R-:W-:Y:S11]  /*2fdc0*/  HMMA.1688.F32.TF32 R8, R20.reuse, R26, R8 ;  /* 0x0000001a1408723c */ /* 0x048ff60000081008 */
[----:B------:R-:W-:Y:S11]  /*2fdd0*/  @!UPT UIADD3 URZ, URZ, URZ, URZ ;  /* 0x0000003f3f3ff290 */ /* 0x000ff6000fffe03f */
[----:B------:R-:W-:Y:S01]  /*2fde0*/  @!UPT UIADD3 URZ, URZ, URZ, URZ ;  /* 0x0000003f3f3ff290 */ /* 0x000fe2000fffe03f */
[----:B------:R-:W-:Y:S01]  /*2fdf0*/  STL.64 [R1+0x310], R8 ;  /* 0x0003100801007387 */ /* 0x000fe20000100a00 */
[----:B------:R-:W-:Y:S02]  /*2fe00*/  STL.64 [R1+0x318], R10 ;  /* 0x0003180a01007387 */ /* 0x000fe40000100a00 */
[----:B------:R-:W-:Y:S02]  /*2fe10*/  STL.64 [R1+0xa00], R14 ;  /* 0x000a000e01007387 */ /* 0x000fe40000100a00 */
[----:B------:R1:W-:Y:S02]  /*2fe20*/  STL.64 [R1+0x9f8], R12 ;  /* 0x0009f80c01007387 */ /* 0x0003e40000100a00 */
[----:B-1----:R-:W2:Y:S01]  /*2fe30*/  LDL.LU R12, [R1+0xb0] ;  /* 0x0000b000010c7983 */ /* 0x002ea20000300800 */
[----:B------:R-:W2:Y:S02]  /*2fe40*/  LDL.LU R13, [R1+0xb4] ;  /* 0x0000b400010d7983 */ /* 0x000ea40000300800 */
[----:B------:R-:W2:Y:S02]  /*2fe50*/  LDL.LU R14, [R1+0xb8] ;  /* 0x0000b800010e7983 */ /* 0x000ea40000300800 */
[----:B------:R-:W2:Y:S01]  /*2fe60*/  LDL.LU R15, [R1+0xbc] ;  /* 0x0000bc00010f7983 */ /* 0x000ea20000300800 */
[----:B------:R-:W3:Y:S01]  /*2fe70*/  LDL.LU R8, [R1+0x60] ;  /* 0x0000600001087983 */ /* 0x000ee20000300800 */
        /* <DEDUP_REMOVED lines=9> */
[----:B------:R-:W5:Y:S01]  /*2ff10*/  LDL.LU R16, [R1+0x1c0] ;  /* 0x0001c00001107983 */ /* 0x000f620000300800 */
[----:B------:R-:W5:Y:S02]  /*2ff20*/  LDL.LU R17, [R1+0x1c4] ;  /* 0x0001c40001117983 */ /* 0x000f640000300800 */
[----:B------:R-:W5:Y:S02]  /*2ff30*/  LDL.LU R18, [R1+0x1c8] ;  /* 0x0001c80001127983 */ /* 0x000f640000300800 */
[----:B------:R-:W5:Y:S01]  /*2ff40*/  LDL.LU R19, [R1+0x1cc] ;  /* 0x0001cc0001137983 */ /* 0x000f620000300800 */
[----:B------:R-:W2:Y:S01]  /*2ff50*/  LDL.LU R24, [R1+0xa0] ;  /* 0x0000a00001187983 */ /* 0x000ea20000300800 */
[----:B------:R-:W2:Y:S02]  /*2ff60*/  LDL.LU R25, [R1+0xa4] ;  /* 0x0000a40001197983 */ /* 0x000ea40000300800 */
[----:B------:R-:W2:Y:S02]  /*2ff70*/  LDL.LU R26, [R1+0xa8] ;  /* 0x0000a800011a7983 */ /* 0x000ea40000300800 */
[----:B------:R-:W2:Y:S01]  /*2ff80*/  LDL.LU R27, [R1+0xac] ;  /* 0x0000ac00011b7983 */ /* 0x000ea20000300800 */
[----:B----4-:R1:W-:Y:S01]  /*2ff90*/  STL.64 [R1+0x990], R10 ;  /* 0x0009900a01007387 */ /* 0x0103e20000100a00 */
[----:B---3--:R-:W-:Y:S03]  /*2ffa0*/  STL.64 [R1+0x988], R8 ;  /* 0x0009880801007387 */ /* 0x008fe60000100a00 */
[----:B-1----:R-:W3:Y:S04]  /*2ffb0*/  LDL.LU.64 R10, [R1+0x18] ;  /* 0x00001800010a7983 */ /* 0x002ee80000300a00 */
[----:B---3--:R1:W-:Y:S04]  /*2ffc0*/  STL.64 [R1+0x9a0], R10 ;  /* 0x0009a00a01007387 */ /* 0x0083e80000100a00 */
[----:B-1----:R-:W3:Y:S04]  /*2ffd0*/  LDL.LU.64 R10, [R1+0x28] ;  /* 0x00002800010a7983 */ /* 0x002ee80000300a00 */
[----:B---3--:R1:W-:Y:S04]  /*2ffe0*/  STL.64 [R1+0x9b8], R10 ;  /* 0x0009b80a01007387 */ /* 0x0083e80000100a00 */
[----:B-1----:R-:W3:Y:S01]  /*2fff0*/  LDL.LU.64 R10, [R1+0x38] ;  /* 0x00003800010a7983 */ /* 0x002ee20000300a00 */
[C---:B--2---:R-:W-:Y:S03]  /*30000*/  HMMA.1688.F32.TF32 R12, R20.reuse, R6, R12 ;  /* 0x00000006140c723c */ /* 0x044fe6000008100c */
[----:B---3--:R1:W-:Y:S01]  /*30010*/  STL.64 [R1+0x9d0], R10 ;  /* 0x0009d00a01007387 */ /* 0x0083e20000100a00 */
[----:B------:R-:W2:Y:S02]  /*30020*/  LDL.LU R8, [R1+0x180] ;  /* 0x0001800001087983 */ /* 0x000ea40000300800 */
[----:B------:R-:W2:Y:S01]  /*30030*/  LDL.LU R9, [R1+0x184] ;  /* 0x0001840001097983 */ /* 0x000ea20000300800 */
[----:B-1----:R-:W3:Y:S01]  /*30040*/  LDL.LU R10, [R1+0x188] ;  /* 0x00018800010a7983 */ /* 0x002ee20000300800 */
[----:B------:R-:W3:Y:S03]  /*30050*/  LDL.LU R11, [R1+0x18c] ;  /* 0x00018c00010b7983 */ /* 0x000ee60000300800 */
[----:B---3--:R1:W-:Y:S01]  /*30060*/  STL.64 [R1+0x9e0], R10 ;  /* 0x0009e00a01007387 */ /* 0x0083e20000100a00 */
[----:B--2---:R-:W-:Y:S03]  /*30070*/  STL.64 [R1+0x9d8], R8 ;  /* 0x0009d80801007387 */ /* 0x004fe60000100a00 */
[----:B-1----:R-:W5:Y:S08]  /*30080*/  LDL.LU.64 R10, [R1+0x58] ;  /* 0x00005800010a7983 */ /* 0x002f700000300a00 */
[----:B------:R-:W-:Y:S02]  /*30090*/  STL.64 [R1+0x300], R12 ;  /* 0x0003000c01007387 */ /* 0x000fe40000100a00 */
[----:B------:R1:W-:Y:S02]  /*300a0*/  STL.64 [R1+0x308], R14 ;  /* 0x0003080e01007387 */ /* 0x0003e40000100a00 */
[----:B-1----:R-:W2:Y:S01]  /*300b0*/  LDL.LU.64 R14, [R1+0xa00] ;  /* 0x000a0000010e7983 */ /* 0x002ea20000300a00 */
[----:B------:R-:W3:Y:S02]  /*300c0*/  LDL.LU.64 R12, [R1+0x9f8] ;  /* 0x0009f800010c7983 */ /* 0x000ee40000300a00 */
[----:B------:R1:W-:Y:S02]  /*300d0*/  STL.64 [R1+0x998], R6 ;  /* 0x0009980601007387 */ /* 0x0003e40000100a00 */
[----:B------:R-:W4:Y:S01]  /*300e0*/  LDL.LU R4, [R1+0x90] ;  /* 0x0000900001047983 */ /* 0x000f220000300800 */
[----:B------:R-:W4:Y:S04]  /*300f0*/  LDL.LU R5, [R1+0x94] ;  /* 0x0000940001057983 */ /* 0x000f280000300800 */
[----:B-1----:R-:W2:Y:S01]  /*30100*/  LDL.LU R6, [R1+0x98] ;  /* 0x0000980001067983 */ /* 0x002ea20000300800 */
[----:B------:R-:W2:Y:S03]  /*30110*/  LDL.LU R7, [R1+0x9c] ;  /* 0x00009c0001077983 */ /* 0x000ea60000300800 */
[----:B--2---:R-:W-:Y:S01]  /*30120*/  STL.64 [R1+0x9b0], R6 ;  /* 0x0009b00601007387 */ /* 0x004fe20000100a00 */
[----:B----4-:R1:W-:Y:S03]  /*30130*/  STL.64 [R1+0x9a8], R4 ;  /* 0x0009a80401007387 */ /* 0x0103e60000100a00 */
[----:B-1----:R-:W2:Y:S01]  /*30140*/  LDL.LU R4, [R1+0x120] ;  /* 0x0001200001047983 */ /* 0x002ea20000300800 */
[----:B------:R-:W2:Y:S02]  /*30150*/  LDL.LU R5, [R1+0x124] ;  /* 0x0001240001057983 */ /* 0x000ea40000300800 */
[----:B------:R-:W4:Y:S02]  /*30160*/  LDL.LU R6, [R1+0x128] ;  /* 0x0001280001067983 */ /* 0x000f240000300800 */
[----:B------:R-:W4:Y:S01]  /*30170*/  LDL.LU R7, [R1+0x12c] ;  /* 0x00012c0001077983 */ /* 0x000f220000300800 */
[----:B------:R-:W-:Y:S01]  /*30180*/  HMMA.1688.F32.TF32 R20, R20, R14, R24 ;  /* 0x0000000e1414723c */ /* 0x000fe20000081018 */
[----:B----4-:R-:W-:Y:S01]  /*30190*/  STL.64 [R1+0x9c8], R6 ;  /* 0x0009c80601007387 */ /* 0x010fe20000100a00 */
[----:B--2---:R1:W-:Y:S03]  /*301a0*/  STL.64 [R1+0x9c0], R4 ;  /* 0x0009c00401007387 */ /* 0x0043e60000100a00 */
[----:B-1----:R-:W2:Y:S01]  /*301b0*/  LDL.LU R4, [R1+0x150] ;  /* 0x0001500001047983 */ /* 0x002ea20000300800 */
[----:B------:R-:W2:Y:S02]  /*301c0*/  LDL.LU R5, [R1+0x154] ;  /* 0x0001540001057983 */ /* 0x000ea40000300800 */
[----:B------:R-:W2:Y:S02]  /*301d0*/  LDL.LU R6, [R1+0x158] ;  /* 0x0001580001067983 */ /* 0x000ea40000300800 */
[----:B------:R-:W2:Y:S01]  /*301e0*/  LDL.LU R7, [R1+0x15c] ;  /* 0x00015c0001077983 */ /* 0x000ea20000300800 */
[----:B------:R-:W5:Y:S01]  /*301f0*/  LDL.LU.64 R26, [R1+0x9f0] ;  /* 0x0009f000011a7983 */ /* 0x000f620000300a00 */
[----:B------:R-:W5:Y:S11]  /*30200*/  LDL.LU.64 R24, [R1+0x9e8] ;  /* 0x0009e80001187983 */ /* 0x000f760000300a00 */
[----:B------:R-:W-:Y:S02]  /*30210*/  STL.64 [R1+0x2e0], R20 ;  /* 0x0002e01401007387 */ /* 0x000fe40000100a00 */
[----:B------:R-:W-:Y:S01]  /*30220*/  STL.64 [R1+0x2e8], R22 ;  /* 0x0002e81601007387 */ /* 0x000fe20000100a00 */
[----:B-----5:R-:W-:Y:S11]  /*30230*/  HMMA.1688.F32.TF32 R16, R24, R10, R16 ;  /* 0x0000000a1810723c */ /* 0x020ff60000081010 */
[----:B------:R-:W-:Y:S11]  /*30240*/  @!UPT UIADD3 URZ, URZ, URZ, URZ ;  /* 0x0000003f3f3ff290 */ /* 0x000ff6000fffe03f */
[----:B------:R-:W-:Y:S01]  /*30250*/  @!UPT UIADD3 URZ, URZ, URZ, URZ ;  /* 0x0000003f3f3ff290 */ /* 0x000fe2000fffe03f */
[----:B------:R1:W-:Y:S01]  /*30260*/  STL.64 [R1+0xd0], R16 ;  /* 0x0000d01001007387 */ /* 0x0003e20000100a00 */
[----:B------:R4:W-:Y:S02]  /*30270*/  STL.64 [R1+0xd8], R18 ;  /* 0x0000d81201007387 */ /* 0x0009e40000100a00 */
[----:B-1----:R-:W-:Y:S02]  /*30280*/  IMAD.MOV.U32 R16, RZ, RZ, R11 ;  /* 0x000000ffff107224 */ /* 0x002fe400078e000b */
[----:B----4-:R-:W-:Y:S02]  /*30290*/  IMAD.MOV.U32 R19, RZ, RZ, R10 ;  /* 0x000000ffff137224 */ /* 0x010fe400078e000a */
[----:B------:R-:W4:Y:S01]  /*302a0*/  LDL.LU.64 R10, [R1+0x9e0] ;  /* 0x0009e000010a7983 */ /* 0x000f220000300a00 */
[----:B------:R-:W4:Y:S02]  /*302b0*/  LDL.LU.64 R8, [R1+0x9d8] ;  /* 0x0009d80001087983 */ /* 0x000f240000300a00 */
[----:B------:R-:W-:Y:S02]  /*302c0*/  STL [R1+0x974], R16 ;  /* 0x0009741001007387 */ /* 0x000fe40000100800 */
[----:B------:R1:W-:Y:S02]  /*302d0*/  STL [R1+0x970], R19 ;  /* 0x0009701301007387 */ /* 0x0003e40000100800 */
[----:B------:R-:W-:-:S02]  /*302e0*/  IMAD.MOV.U32 R18, RZ, RZ, R3 ;  /* 0x000000ffff127224 */ /* 0x000fc400078e0003 */
[----:B-1----:R-:W-:-:S07]  /*302f0*/  IMAD.MOV.U32 R19, RZ, RZ, R2 ;  /* 0x000000ffff137224 */ /* 0x002fce00078e0002 */
[C---:B----4-:R-:W-:Y:S01]  /*30300*/  HMMA.1688.F32.TF32 R16, R24.reuse, R18, R8 ;  /* 0x000000121810723c */ /* 0x050fe20000081008 */
[----:B------:R-:W2:Y:S11]  /*30310*/  LDL.LU.64 R10, [R1+0x9d0] ;  /* 0x0009d000010a7983 */ /* 0x000eb60000300a00 */
[----:B------:R-:W-:Y:S11]  /*30320*/  @!UPT UIADD3 URZ, URZ, URZ, URZ ;  /* 0x0000003f3f3ff290 */ /* 0x000ff6000fffe03f */
[----:B------:R1:W-:Y:S01]  /*30330*/  STL.64 [R1+0xe0], R16 ;  /* 0x0000e01001007387 */ /* 0x0003e20000100a00 */
[----:B------:R4:W-:Y:S01]  /*30340*/  STL.64 [R1+0xe8], R18 ;  /* 0x0000e81201007387 */ /* 0x0009e20000100a00 */
[C---:B--2---:R-:W-:Y:S01]  /*30350*/  HMMA.1688.F32.TF32 R4, R24.reuse, R10, R4 ;  /* 0x0000000a1804723c */ /* 0x044fe20000081004 */
[----:B-1----:R-:W-:Y:S02]  /*30360*/  IMAD.MOV.U32 R16, RZ, RZ, R10 ;  /* 0x000000ffff107224 */ /* 0x002fe400078e000a */
[----:B----4-:R-:W-:Y:S11]  /*30370*/  IMAD.MOV.U32 R19, RZ, RZ, R11 ;  /* 0x000000ffff137224 */ /* 0x010ff600078e000b */
[----:B------:R-:W-:Y:S09]  /*30380*/  @!UPT UIADD3 URZ, URZ, URZ, URZ ;  /* 0x0000003f3f3ff290 */ /* 0x000ff2000fffe03f */
[----:B------:R-:W-:Y:S01]  /*30390*/  STL.64 [R1+0xf0], R4 ;  /* 0x0000f00401007387 */ /* 0x000fe20000100a00 */
[----:B------:R1:W-:Y:S03]  /*303a0*/  STL.64 [R1+0xf8], R6 ;  /* 0x0000f80601007387 */ /* 0x0003e60000100a00 */
[----:B-1----:R-:W2:Y:S01]  /*303b0*/  LDL.LU.64 R6, [R1+0x9c8] ;  /* 0x0009c80001067983 */ /* 0x002ea20000300a00 */
[----:B------:R-:W2:Y:S02]  /*303c0*/  LDL.LU.64 R4, [R1+0x9c0] ;  /* 0x0009c00001047983 */ /* 0x000ea40000300a00 */
[----:B------:R-:W2:Y:S02]  /*303d0*/  LDL.LU.64 R10, [R1+0x9b8] ;  /* 0x0009b800010a7983 */ /* 0x000ea40000300a00 */
[----:B---3--:R-:W-:Y:S02]  /*303e0*/  IMAD.MOV.U32 R22, RZ, RZ, R13 ;  /* 0x000000ffff167224 */ /* 0x008fe400078e000d */
[----:B------:R-:W-:Y:S01]  /*303f0*/  IMAD.MOV.U32 R23, RZ, RZ, R12 ;  /* 0x000000ffff177224 */ /* 0x000fe200078e000c */
        /* <DEDUP_REMOVED lines=16> */
[----:B------:R-:W3:Y:S02]  /*30500*/  LDL.LU.64 R10, [R1+0x990] ;  /* 0x00099000010a7983 */ /* 0x000ee40000300a00 */
[----:B------:R-:W3:Y:S02]  /*30510*/  LDL.LU.64 R8, [R1+0x988] ;  /* 0x0009880001087983 */ /* 0x000ee40000300a00 */
[----:B---3--:R-:W-:Y:S11]  /*30520*/  HMMA.1688.F32.TF32 R8, R24, R22, R8 ;  /* 0x000000161808723c */ /* 0x008ff60000081008 */
[----:B------:R-:W-:Y:S11]  /*30530*/  @!UPT UIADD3 URZ, URZ, URZ, URZ ;  /* 0x0000003f3f3ff290 */ /* 0x000ff6000fffe03f */
[----:B------:R-:W-:Y:S01]  /*30540*/  @!UPT UIADD3 URZ, URZ, URZ, URZ ;  /* 0x0000003f3f3ff290 */ /* 0x000fe2000fffe03f */
[----:B------:R-:W-:Y:S01]  /*30550*/  STL.64 [R1+0x2d0], R8 ;  /* 0x0002d00801007387 */ /* 0x000fe20000100a00 */
[----:B------:R1:W-:Y:S03]  /*30560*/  STL.64 [R1+0x2d8], R10 ;  /* 0x0002d80a01007387 */ /* 0x0003e60000100a00 */
[----:B-1----:R-:W3:Y:S01]  /*30570*/  LDL.LU.64 R10, [R1+0x980] ;  /* 0x00098000010a7983 */ /* 0x002ee20000300a00 */
[----:B------:R-:W3:Y:S02]  /*30580*/  LDL.LU.64 R8, [R1+0x978] ;  /* 0x0009780001087983 */ /* 0x000ee40000300a00 */
[----:B------:R-:W4:Y:S02]  /*30590*/  LDL.LU R3, [R1+0x598] ;  /* 0x0005980001037983 */ /* 0x000f240000300800 */
[----:B------:R-:W5:Y:S01]  /*305a0*/  LDL.LU R2, [R1+0x59c] ;  /* 0x00059c0001027983 */ /* 0x000f620000300800 */
[----:B------:R-:W-:Y:S01]  /*305b0*/  STL.64 [R1+0x920], R22 ;  /* 0x0009201601007387 */ /* 0x000fe20000100a00 */
[----:B------:R1:W-:Y:S03]  /*305c0*/  STL.64 [R1+0x930], R20 ;  /* 0x0009301401007387 */ /* 0x0003e60000100a00 */
[----:B-1----:R-:W2:Y:S01]  /*305d0*/  LDL.LU R20, [R1+0x70] ;  /* 0x0000700001147983 */ /* 0x002ea20000300800 */
[----:B------:R-:W2:Y:S02]  /*305e0*/  LDL.LU R21, [R1+0x74] ;  /* 0x0000740001157983 */ /* 0x000ea40000300800 */
[----:B------:R-:W2:Y:S02]  /*305f0*/  LDL.LU R22, [R1+0x78] ;  /* 0x0000780001167983 */ /* 0x000ea40000300800 */
[----:B------:R-:W-:Y:S01]  /*30600*/  IMAD.MOV.U32 R23, RZ, RZ, R0 ;  /* 0x000000ffff177224 */ /* 0x000fe200078e0000 */
[----:B------:R-:W1:Y:S02]  /*30610*/  S2R R18, SR_TID.X ;  /* 0x0000000000127919 */ /* 0x000e640000002100 */
[----:B-1----:R-:W-:-:S04]  /*30620*/  SHF.R.U32.HI R17, RZ, 0x8, R18 ;  /* 0x00000008ff117819 */ /* 0x002fc80000011612 */
[----:B------:R-:W-:Y:S01]  /*30630*/  SGXT.U32 R17, R17, 0x1 ;  /* 0x000000011111781a */ /* 0x000fe20000000000 */
[----:B------:R-:W-:-:S05]  /*30640*/  IMAD.MOV.U32 R5, RZ, RZ, 0x7f ;  /* 0x0000007fff057424 */ /* 0x000fca00078e00ff */
[----:B------:R-:W-:-:S04]  /*30650*/  IADD3 R5, R5, c[0x0][0x180], RZ ;  /* 0x0000600005057a10 */ /* 0x000fc80007ffe0ff */
[----:B------:R-:W-:-:S04]  /*30660*/  SHF.R.S32.HI R0, RZ, 0x1f, R5 ;  /* 0x0000001fff007819 */ /* 0x000fc80000011405 */
[----:B------:R-:W-:Y:S02]  /*30670*/  LEA.HI R0, R0, R5, RZ, 0x7 ;  /* 0x0000000500007211 */ /* 0x000fe400078f38ff */
[----:B------:R-:W1:Y:S01]  /*30680*/  S2R R5, SR_TID.X ;  /* 0x0000000000057919 */ /* 0x000e620000002100 */
[C---:B---3--:R-:W-:Y:S08]  /*30690*/  HMMA.1688.F32.TF32 R8, R24.reuse, R14, R8 ;  /* 0x0000000e1808723c */ /* 0x048ff00000081008 */
[----:B--2---:R-:W-:Y:S11]  /*306a0*/  HMMA.1688.F32.TF32 R20, R24, R6, R20 ;  /* 0x000000061814723c */ /* 0x004ff60000081014 */
[----:B------:R-:W-:Y:S11]  /*306b0*/  @!UPT UIADD3 URZ, URZ, URZ, URZ ;  /* 0x0000003f3f3ff290 */ /* 0x000ff6000fffe03f */
[----:B------:R-:W-:Y:S01]  /*306c0*/  @!UPT UIADD3 URZ, URZ, URZ, URZ ;  /* 0x0000003f3f3ff290 */ /* 0x000fe2000fffe03f */
[----:B------:R-:W-:Y:S01]  /*306d0*/  STL.64 [R1+0x2c0], R20 ;  /* 0x0002c01401007387 */ /* 0x000fe20000100a00 */
[----:B------:R-:W-:Y:S02]  /*306e0*/  STL.64 [R1+0x2c8], R22 ;  /* 0x0002c81601007387 */ /* 0x000fe40000100a00 */
[----:B------:R-:W-:Y:S02]  /*306f0*/  STL.64 [R1+0x940], R14 ;  /* 0x0009400e01007387 */ /* 0x000fe40000100a00 */
[----:B------:R2:W-:Y:S01]  /*30700*/  STL.64 [R1+0x938], R12 ;  /* 0x0009380c01007387 */ /* 0x0005e20000100a00 */
[----:B------:R-:W-:Y:S01]  /*30710*/  STL.64 [R1+0x2b0], R8 ;  /* 0x0002b00801007387 */ /* 0x000fe20000100a00 */
[----:B------:R1:W-:Y:S02]  /*30720*/  STL.64 [R1+0x2b8], R10 ;  /* 0x0002b80a01007387 */ /* 0x0003e40000100a00 */
[----:B------:R-:W-:Y:S02]  /*30730*/  STL [R1+0x92c], R18 ;  /* 0x00092c1201007387 */ /* 0x000fe40000100800 */
[----:B------:R-:W-:Y:S01]  /*30740*/  STL [R1+0x928], R17 ;  /* 0x0009281101007387 */ /* 0x000fe20000100800 */
[----:B--2---:R-:W2:Y:S01]  /*30750*/  LDL R12, [R1+0x5dc] ;  /* 0x0005dc00010c7983 */ /* 0x004ea20000100800 */
[----:B-1----:R-:W-:-:S04]  /*30760*/  SHF.R.U32.HI R10, RZ, 0x8, R5 ;  /* 0x00000008ff0a7819 */ /* 0x002fc80000011605 */
[----:B------:R-:W-:-:S05]  /*30770*/  SGXT.U32 R10, R10, 0x1 ;  /* 0x000000010a0a781a */ /* 0x000fca0000000000 */
[C---:B------:R-:W-:Y:S02]  /*30780*/  IMAD R11, R10.reuse, c[0x0][0x188], RZ ;  /* 0x000062000a0b7a24 */ /* 0x040fe400078e02ff */
[----:B------:R-:W-:-:S03]  /*30790*/  IMAD R10, R10, c[0x0][0x188], RZ ;  /* 0x000062000a0a7a24 */ /* 0x000fc600078e02ff */
[----:B------:R-:W-:-:S04]  /*307a0*/  SHF.R.S32.HI R11, RZ, 0x1f, R11 ;  /* 0x0000001fff0b7819 */ /* 0x000fc8000001140b */
[----:B------:R-:W-:Y:S02]  /*307b0*/  SHF.L.U64.HI R10, R10, 0x2, R11 ;  /* 0x000000020a0a7819 */ /* 0x000fe4000001020b */
[----:B------:R-:W1:Y:S04]  /*307c0*/  S2R R11, SR_TID.X ;  /* 0x00000000000b7919 */ /* 0x000e680000002100 */
[----:B------:R-:W3:Y:S01]  /*307d0*/  S2R R8, SR_TID.X ;  /* 0x0000000000087919 */ /* 0x000ee20000002100 */
[----:B------:R-:W-:Y:S02]  /*307e0*/  SHF.R.U32.HI R4, RZ, 0x8, R5 ;  /* 0x00000008ff047819 */ /* 0x000fe40000011605 */
[----:B------:R-:W-:Y:S01]  /*307f0*/  SHF.R.S32.HI R0, RZ, 0x7, R0 ;  /* 0x00000007ff007819 */ /* 0x000fe20000011400 */
[----:B------:R-:W-:Y:S01]  /*30800*/  UIADD3 UR7, UR7, 0x1, URZ ;  /* 0x0000000107077890 */ /* 0x000fe2000fffe03f */
[----:B------:R-:W-:-:S02]  /*30810*/  SGXT.U32 R4, R4, 0x1 ;  /* 0x000000010404781a */ /* 0x000fc40000000000 */
[----:B------:R-:W-:Y:S02]  /*30820*/  IADD3 R0, R0, -0x2, RZ ;  /* 0xfffffffe00007810 */ /* 0x000fe40007ffe0ff */
[----:B------:R-:W-:Y:S01]  /*30830*/  ISETP.GE.AND P0, PT, R17, UR6, PT ;  /* 0x0000000611007c0c */ /* 0x000fe2000bf06270 */
[----:B------:R-:W-:Y:S01]  /*30840*/  UISETP.GT.AND UP0, UPT, UR7, 0x1, UPT ;  /* 0x000000010700788c */ /* 0x000fe2000bf04270 */
[----:B------:R-:W-:Y:S01]  /*30850*/  ISETP.LE.AND P2, PT, R0, UR4, PT ;  /* 0x0000000400007c0c */ /* 0x000fe2000bf43270 */
[----:B------:R-:W-:Y:S01]  /*30860*/  IMAD R4, R4, c[0x0][0x188], RZ ;  /* 0x0000620004047a24 */ /* 0x000fe200078e02ff */
[----:B------:R-:W-:Y:S01]  /*30870*/  SEL R0, RZ, 0x4, P0 ;  /* 0x00000004ff007807 */ /* 0x000fe20000000000 */
[----:B------:R-:W-:Y:S01]  /*30880*/  USEL UR7, UR7, URZ, !UP0 ;  /* 0x0000003f07077287 */ /* 0x000fe2000c000000 */
[----:B-1----:R-:W-:Y:S02]  /*30890*/  SHF.R.U32.HI R23, RZ, 0x8, R11 ;  /* 0x00000008ff177819 */ /* 0x002fe4000001160b */
[----:B---3--:R-:W-:Y:S01]  /*308a0*/  SHF.R.S32.HI R9, RZ, 0x8, R8 ;  /* 0x00000008ff097819 */ /* 0x008fe20000011408 */
[----:B------:R-:W-:-:S02]  /*308b0*/  LOP3.LUT R8, R8, 0xff, RZ, 0xc0, !PT ;  /* 0x000000ff08087812 */ /* 0x000fc400078ec0ff */
[----:B------:R-:W-:Y:S01]  /*308c0*/  IMAD.SHL.U32 R4, R4, 0x4, RZ ;  /* 0x0000000404047824 */ /* 0x000fe200078e00ff */
[----:B------:R-:W-:Y:S02]  /*308d0*/  SGXT.U32 R23, R23, 0x1 ;  /* 0x000000011717781a */ /* 0x000fe40000000000 */
[----:B------:R-:W-:Y:S02]  /*308e0*/  SEL R0, R0, RZ, !P2 ;  /* 0x000000ff00007207 */ /* 0x000fe40005000000 */
[----:B------:R-:W-:Y:S01]  /*308f0*/  SGXT R9, R9, 0x1 ;  /* 0x000000010909781a */ /* 0x000fe20000000200 */
[----:B------:R-:W-:Y:S01]  /*30900*/  IMAD.SHL.U32 R8, R8, 0x4, RZ ;  /* 0x0000000408087824 */ /* 0x000fe200078e00ff */
[----:B------:R-:W-:Y:S01]  /*30910*/  LOP3.LUT R20, R23, 0x4, RZ, 0xfc, !PT ;  /* 0x0000000417147812 */ /* 0x000fe200078efcff */
[----:B------:R-:W-:Y:S04]  /*30920*/  LDS R11, [R29+0x1f300] ;  /* 0x01f300001d0b7984 */ /* 0x000fe80000000800 */
[----:B------:R-:W1:Y:S01]  /*30930*/  S2R R23, SR_TID.X ;  /* 0x0000000000177919 */ /* 0x000e620000002100 */
[----:B------:R-:W-:-:S02]  /*30940*/  ISETP.NE.U32.AND P0, PT, R0, RZ, PT ;  /* 0x000000ff0000720c */ /* 0x000fc40003f05070 */
[----:B-----5:R-:W-:Y:S02]  /*30950*/  IADD3 R4, P1, R4, R2, RZ ;  /* 0x0000000204047210 */ /* 0x020fe40007f3e0ff */
[----:B------:R-:W-:Y:S01]  /*30960*/  LOP3.LUT R8, R8, 0x420, R9, 0x78, !PT ;  /* 0x0000042008087812 */ /* 0x000fe200078e7809 */
[----:B------:R-:W-:Y:S01]  /*30970*/  IMAD.U32 R0, RZ, RZ, UR7 ;  /* 0x00000007ff007e24 */ /* 0x000fe2000f8e00ff */
[----:B------:R-:W-:Y:S01]  /*30980*/  LDS R9, [R29+0x1e300] ;  /* 0x01e300001d097984 */ /* 0x000fe20000000800 */
[----:B----4-:R-:W-:Y:S02]  /*30990*/  IMAD.X R5, R3, 0x1, R10, P1 ;  /* 0x0000000103057824 */ /* 0x010fe400008e060a */
[----:B------:R-:W-:Y:S01]  /*309a0*/  IMAD R0, R0, 0x20000, R8 ;  /* 0x0002000000007824 */ /* 0x000fe200078e0208 */
[----:B------:R-:W-:Y:S04]  /*309b0*/  LDS R10, [R28+0x1f300] ;  /* 0x01f300001c0a7984 */ /* 0x000fe80000000800 */
[----:B------:R-:W3:Y:S01]  /*309c0*/  LDS R8, [R28+0x1e300] ;  /* 0x01e300001c087984 */ /* 0x000ee20000000800 */
[----:B------:R-:W-:Y:S01]  /*309d0*/  BAR.SYNC.DEFER_BLOCKING 0x0 ;  /* 0x0000000000007b1d */ /* 0x000fe20000010000 */
[----:B-1----:R-:W-:-:S04]  /*309e0*/  SHF.R.U32.HI R22, RZ, 0x8, R23 ;  /* 0x00000008ff167819 */ /* 0x002fc80000011617 */
[----:B------:R-:W-:-:S04]  /*309f0*/  SGXT.U32 R22, R22, 0x1 ;  /* 0x000000011616781a */ /* 0x000fc80000000000 */
[----:B------:R-:W-:Y:S01]  /*30a00*/  LOP3.LUT R13, R22, 0x8, RZ, 0xfc, !PT ;  /* 0x00000008160d7812 */ /* 0x000fe200078efcff */
[----:B------:R-:W-:Y:S01]  /*30a10*/  SHF.R.U32.HI R22, RZ, 0x8, R23 ;  /* 0x00000008ff167819 */ /* 0x000fe20000011617 */
[----:B------:R-:W-:Y:S01]  /*30a20*/  @!PT LDS RZ, [RZ] ;  /* 0x00000000fffff984 */ /* 0x000fe20000000800 */
[----:B------:R-:W-:Y:S01]  /*30a30*/  @!PT LDS RZ, [RZ] ;  /* 0x00000000fffff984 */ /* 0x000fe20000000800 */
[----:B------:R-:W-:Y:S01]  /*30a40*/  @!PT LDS RZ, [RZ] ;  /* 0x00000000fffff984 */ /* 0x000fe20000000800 */
[----:B------:R1:W-:Y:S01]  /*30a50*/  LDGSTS.E [R0], [R4.64], P0 ;  /* 0x0000000004007fae */ /* 0x0003e2000812184a */
[----:B------:R-:W-:Y:S02]  /*30a60*/  ISETP.GE.AND P0, PT, R20, UR6, PT ;  /* 0x0000000614007c0c */ /* 0x000fe4000bf06270 */
[----:B------:R-:W-:Y:S01]  /*30a70*/  SGXT.U32 R22, R22, 0x1 ;  /* 0x000000011616781a */ /* 0x000fe20000000000 */
[----:B------:R-:W-:Y:S01]  /*30a80*/  IMAD.MOV.U32 R23, RZ, RZ, c[0x0][0x188] ;  /* 0x00006200ff177624 */ /* 0x000fe200078e00ff */
[----:B-1----:R-:W-:Y:S01]  /*30a90*/  SEL R4, RZ, 0x4, P0 ;  /* 0x00000004ff047807 */ /* 0x002fe20000000000 */
[----:B------:R-:W-:Y:S02]  /*30aa0*/  ISETP.GE.AND P0, PT, R13, UR6, PT ;  /* 0x000000060d007c0c */ /* 0x000fe4000bf06270 */
[----:B------:R-:W-:Y:S01]  /*30ab0*/  IMAD R13, R22, c[0x0][0x188], RZ ;  /* 0x00006200160d7a24 */ /* 0x000fe200078e02ff */
[----:B------:R-:W-:-:S03]  /*30ac0*/  SEL R4, R4, RZ, !P2 ;  /* 0x000000ff04047207 */ /* 0x000fc60005000000 */
[C---:B------:R-:W-:Y:S01]  /*30ad0*/  IMAD R13, R23.reuse, 0x2, R13 ;  /* 0x00000002170d7824 */ /* 0x040fe200078e020d */
[----:B------:R-:W-:Y:S01]  /*30ae0*/  ISETP.NE.U32.AND P1, PT, R4, RZ, PT ;  /* 0x000000ff0400720c */ /* 0x000fe20003f25070 */
[----:B------:R-:W-:Y:S02]  /*30af0*/  SEL R4, RZ, 0x4, P0 ;  /* 0x00000004ff047807 */ /* 0x000fe40000000000 */
[----:B------:R-:W-:Y:S02]  /*30b00*/  IMAD R13, R23, 0x2, R13 ;  /* 0x00000002170d7824 */ /* 0x000fe400078e020d */
[----:B------:R-:W-:Y:S02]  /*30b10*/  SEL R4, R4, RZ, !P2 ;  /* 0x000000ff04047207 */ /* 0x000fe40005000000 */
[----:B------:R-:W-:Y:S02]  /*30b20*/  IMAD.SHL.U32 R13, R13, 0x4, RZ ;  /* 0x000000040d0d7824 */ /* 0x000fe400078e00ff */
[----:B------:R-:W-:-:S02]  /*30b30*/  IMAD.MOV.U32 R26, RZ, RZ, R16 ;  /* 0x000000ffff1a7224 */ /* 0x000fc400078e0010 */
[----:B------:R-:W-:Y:S01]  /*30b40*/  IMAD.MOV.U32 R27, RZ, RZ, R19 ;  /* 0x000000ffff1b7224 */ /* 0x000fe200078e0013 */
[----:B------:R-:W-:Y:S01]  /*30b50*/  ISETP.NE.U32.AND P0, PT, R4, RZ, PT ;  /* 0x000000ff0400720c */ /* 0x000fe20003f05070 */
[----:B------:R-:W4:Y:S01]  /*30b60*/  LDL.LU R16, [R1+0x974] ;  /* 0x0009740001107983 */ /* 0x000f220000300800 */
[----:B------:R-:W-:Y:S01]  /*30b70*/  IADD3 R4, P3, R13, R2, RZ ;  /* 0x000000020d047210 */ /* 0x000fe20007f7e0ff */
[----:B------:R-:W5:Y:S02]  /*30b80*/  LDL.LU R19, [R1+0x970] ;  /* 0x0009700001137983 */ /* 0x000f640000300800 */
[----:B------:R-:W3:Y:S01]  /*30b90*/  LDL R13, [R1+0x608] ;  /* 0x00060800010d7983 */ /* 0x000ee20000100800 */
[----:B------:R1:W-:Y:S01]  /*30ba0*/  STL.64 [R1+0x948], R26 ;  /* 0x0009481a01007387 */ /* 0x0003e20000100a00 */
[----:B------:R-:W3:Y:S02]  /*30bb0*/  LDL.LU R14, [R1+0x48] ;  /* 0x00004800010e7983 */ /* 0x000ee40000300800 */
[----:B------:R-:W3:Y:S02]  /*30bc0*/  LDL.LU R15, [R1+0x4c] ;  /* 0x00004c00010f7983 */ /* 0x000ee40000300800 */
[----:B--2---:R-:W-:-:S02]  /*30bd0*/  IMAD.X R5, R3, 0x1, R12, P3 ;  /* 0x0000000103057824 */ /* 0x004fc400018e060c */
[----:B------:R-:W2:Y:S01]  /*30be0*/  LDL R12, [R1+0x5d4] ;  /* 0x0005d400010c7983 */ /* 0x000ea20000100800 */
[----:B------:R-:W2:Y:S02]  /*30bf0*/  LDL.LU R24, [R1+0x220] ;  /* 0x0002200001187983 */ /* 0x000ea40000300800 */
[----:B------:R-:W2:Y:S02]  /*30c00*/  LDL.LU R25, [R1+0x224] ;  /* 0x0002240001197983 */ /* 0x000ea40000300800 */
[----:B-1----:R-:W2:Y:S01]  /*30c10*/  LDL.LU R26, [R1+0x228] ;  /* 0x00022800011a7983 */ /* 0x002ea20000300800 */
[----:B------:R-:W2:Y:S04]  /*30c20*/  LDL.LU R27, [R1+0x22c] ;  /* 0x00022c00011b7983 */ /* 0x000ea80000300800 */
[----:B------:R3:W-:Y:S04]  /*30c30*/  LDGSTS.E [R0+0x1000], [R4.64], P1 ;  /* 0x0100000004007fae */ /* 0x0007e8000892184a */
[----:B--2---:R5:W-:Y:S01]  /*30c40*/  STL.64 [R1+0x958], R26 ;  /* 0x0009581a01007387 */ /* 0x004be20000100a00 */
[----:B------:R-:W-:Y:S02]  /*30c50*/  STL.64 [R1+0x950], R24 ;  /* 0x0009501801007387 */ /* 0x000fe40000100a00 */
[----:B------:R-:W2:Y:S02]  /*30c60*/  LDL.LU R20, [R1+0x1f0] ;  /* 0x0001f00001147983 */ /* 0x000ea40000300800 */
[----:B------:R-:W2:Y:S01]  /*30c70*/  LDL.LU R21, [R1+0x1f4] ;  /* 0x0001f40001157983 */ /* 0x000ea20000300800 */
[----:B------:R-:W2:Y:S01]  /*30c80*/  LDL.LU R22, [R1+0x1f8] ;  /* 0x0001f80001167983 */ /* 0x000ea20000300800 */
[----:B------:R-:W2:Y:S02]  /*30c90*/  LDL.LU R23, [R1+0x1fc] ;  /* 0x0001fc0001177983 */ /* 0x000ea40000300800 */
[----:B-----5:R-:W-:-:S02]  /*30ca0*/  IMAD.MOV.U32 R26, RZ, RZ, R19 ;  /* 0x000000ffff1a7224 */ /* 0x020fc400078e0013 */
[----:B------:R-:W1:Y:S01]  /*30cb0*/  S2R R19, SR_TID.X ;  /* 0x0000000000137919 */ /* 0x000e620000002100 */
[----:B---3--:R-:W-:-:S05]  /*30cc0*/  IADD3 R4, P1, R13, R2, RZ ;  /* 0x000000020d047210 */ /* 0x008fca0007f3e0ff */
[----:B------:R-:W-:-:S05]  /*30cd0*/  IMAD.X R5, R3, 0x1, R12, P1 ;  /* 0x0000000103057824 */ /* 0x000fca00008e060c */
[----:B------:R3:W-:Y:S04]  /*30ce0*/  LDGSTS.E [R0+0x2000], [R4.64], P0 ;  /* 0x0200000004007fae */ /* 0x0007e8000812184a */
[----:B--2---:R-:W-:Y:S01]  /*30cf0*/  STL.64 [R1+0x968], R22 ;  /* 0x0009681601007387 */ /* 0x004fe20000100a00 */
[----:B------:R2:W-:Y:S03]  /*30d00*/  STL.64 [R1+0x960], R20 ;  /* 0x0009601401007387 */ /* 0x0005e60000100a00 */
[----:B--2---:R-:W2:Y:S01]  /*30d10*/  LDL.LU R20, [R1+0x240] ;  /* 0x0002400001147983 */ /* 0x004ea20000300800 */
[----:B------:R-:W2:Y:S02]  /*30d20*/  LDL.LU R21, [R1+0x244] ;  /* 0x0002440001157983 */ /* 0x000ea40000300800 */
[----:B------:R-:W2:Y:S02]  /*30d30*/  LDL.LU R22, [R1+0x248] ;  /* 0x0002480001167983 */ /* 0x000ea40000300800 */
[----:B------:R-:W2:Y:S01]  /*30d40*/  LDL.LU R23, [R1+0x24c] ;  /* 0x00024c0001177983 */ /* 0x000ea20000300800 */
[----:B------:R-:W5:Y:S01]  /*30d50*/  LDL R24, [R1+0x5fc] ;  /* 0x0005fc0001187983 */ /* 0x000f620000100800 */
[----:B-1----:R-:W-:Y:S01]  /*30d60*/  SHF.R.U32.HI R19, RZ, 0x8, R19 ;  /* 0x00000008ff137819 */ /* 0x002fe20000011613 */
[----:B----4-:R-:W-:-:S02]  /*30d70*/  IMAD.MOV.U32 R27, RZ, RZ, R16 ;  /* 0x000000ffff1b7224 */ /* 0x010fc400078e0010 */
[----:B------:R-:W4:Y:S04]  /*30d80*/  LDL R12, [R1+0x5f4] ;  /* 0x0005f400010c7983 */ /* 0x000f280000100800 */
[----:B------:R-:W4:Y:S01]  /*30d90*/  LDL R16, [R1+0x5cc] ;  /* 0x0005cc0001107983 */ /* 0x000f220000100800 */
[----:B------:R-:W-:-:S03]  /*30da0*/  SGXT.U32 R19, R19, 0x1 ;  /* 0x000000011313781a */ /* 0x000fc60000000000 */
[----:B------:R-:W4:Y:S01]  /*30db0*/  LDL R13, [R1+0x5c4] ;  /* 0x0005c400010d7983 */ /* 0x000f220000100800 */
[----:B------:R-:W-:-:S04]  /*30dc0*/  LOP3.LUT R18, R19, 0xc, RZ, 0xfc, !PT ;  /* 0x0000000c13127812 */ /* 0x000fc800078efcff */
[----:B------:R-:W-:Y:S02]  /*30dd0*/  ISETP.GE.AND P0, PT, R18, UR6, PT ;  /* 0x0000000612007c0c */ /* 0x000fe4000bf06270 */
[----:B------:R-:W-:Y:S01]  /*30de0*/  LOP3.LUT R17, R19, 0x10, RZ, 0xfc, !PT ;  /* 0x0000001013117812 */ /* 0x000fe200078efcff */
[----:B------:R-:W4:Y:S01]  /*30df0*/  LDL R18, [R1+0x5ec] ;  /* 0x0005ec0001127983 */ /* 0x000f220000100800 */
[----:B---3--:R-:W-:Y:S02]  /*30e00*/  SEL R4, RZ, 0x4, P0 ;  /* 0x00000004ff047807 */ /* 0x008fe40000000000 */
[----:B------:R-:W-:Y:S02]  /*30e10*/  ISETP.GE.AND P0, PT, R17, UR6, PT ;  /* 0x0000000611007c0c */ /* 0x000fe4000bf06270 */
[----:B------:R-:W3:Y:S01]  /*30e20*/  LDL R17, [R1+0x5bc] ;  /* 0x0005bc0001117983 */ /* 0x000ee20000100800 */
[----:B------:R-:W-:-:S04]  /*30e30*/  SEL R4, R4, RZ, !P2 ;  /* 0x000000ff04047207 */ /* 0x000fc80005000000 */
[----:B------:R-:W-:Y:S01]  /*30e40*/  ISETP.NE.U32.AND P1, PT, R4, RZ, PT ;  /* 0x000000ff0400720c */ /* 0x000fe20003f25070 */
[----:B------:R-:W-:-:S04]  /*30e50*/  SEL R4, RZ, 0x4, P0 ;  /* 0x00000004ff047807 */ /* 0x000fc80000000000 */
[----:B------:R-:W-:-:S04]  /*30e60*/  SEL R4, R4, RZ, !P2 ;  /* 0x000000ff04047207 */ /* 0x000fc80005000000 */
[----:B------:R-:W-:Y:S02]  /*30e70*/  ISETP.NE.U32.AND P0, PT, R4, RZ, PT ;  /* 0x000000ff0400720c */ /* 0x000fe40003f05070 */
[----:B-----5:R-:W-:Y:S02]  /*30e80*/  IADD3 R4, P3, R24, R2, RZ ;  /* 0x0000000218047210 */ /* 0x020fe40007f7e0ff */
[----:B--2---:R-:W-:Y:S01]  /*30e90*/  HMMA.1688.F32.TF32 R24, R8, R26, R20 ;  /* 0x0000001a0818723c */ /* 0x004fe20000081014 */
[----:B------:R-:W2:Y:S01]  /*30ea0*/  LDL.LU.64 R22, [R1+0x968] ;  /* 0x0009680001167983 */ /* 0x000ea20000300a00 */
[----:B------:R-:W2:Y:S11]  /*30eb0*/  LDL.LU.64 R20, [R1+0x960] ;  /* 0x0009600001147983 */ /* 0x000eb60000300a00 */
[----:B------:R-:W-:Y:S10]  /*30ec0*/  @!UPT UIADD3 URZ, URZ, URZ, URZ ;  /* 0x0000003f3f3ff290 */ /* 0x000ff4000fffe03f */
[----:B------:R-:W-:Y:S01]  /*30ed0*/  STL.64 [R1+0xa0], R24 ;  /* 0x0000a01801007387 */ /* 0x000fe20000100a00 */
[----:B------:R1:W-:Y:S03]  /*30ee0*/  STL.64 [R1+0xa8], R26 ;  /* 0x0000a81a01007387 */ /* 0x0003e60000100a00 */
[----:B-1----:R-:W5:Y:S01]  /*30ef0*/  LDL.LU.64 R26, [R1+0x958] ;  /* 0x00095800011a7983 */ /* 0x002f620000300a00 */
[----:B------:R-:W5:Y:S03]  /*30f00*/  LDL.LU.64 R24, [R1+0x950] ;  /* 0x0009500001187983 */ /* 0x000f660000300a00 */
[----:B------:R-:W1:Y:S01]  /*30f10*/  S2R R19, SR_TID.X ;  /* 0x0000000000137919 */ /* 0x000e620000002100 */
[----:B----4-:R-:W-:-:S05]  /*30f20*/  IMAD.X R5, R3, 0x1, R16, P3 ;  /* 0x0000000103057824 */ /* 0x010fca00018e0610 */
[----:B------:R4:W-:Y:S02]  /*30f30*/  LDGSTS.E [R0+0x3000], [R4.64], P1 ;  /* 0x0300000004007fae */ /* 0x0009e4000892184a */
[----:B----4-:R-:W-:Y:S02]  /*30f40*/  IADD3 R4, P1, R12, R2, RZ ;  /* 0x000000020c047210 */ /* 0x010fe40007f3e0ff */
[----:B-1----:R-:W-:-:S03]  /*30f50*/  SHF.R.U32.HI R19, RZ, 0x8, R19 ;  /* 0x00000008ff137819 */ /* 0x002fc60000011613 */
[----:B------:R-:W-:Y:S01]  /*30f60*/  IMAD.X R5, R3, 0x1, R13, P1 ;  /* 0x0000000103057824 */ /* 0x000fe200008e060d */
[----:B------:R-:W-:-:S04]  /*30f70*/  SGXT.U32 R19, R19, 0x1 ;  /* 0x000000011313781a */ /* 0x000fc80000000000 */
[----:B------:R1:W-:Y:S01]  /*30f80*/  LDGSTS.E [R0+0x4000], [R4.64], P0 ;  /* 0x0400000004007fae */ /* 0x0003e2000812184a */
[----:B------:R-:W-:-:S04]  /*30f90*/  LOP3.LUT R12, R19, 0x14, RZ, 0xfc, !PT ;  /* 0x00000014130c7812 */ /* 0x000fc800078efcff */
[----:B------:R-:W-:Y:S01]  /*30fa0*/  ISETP.GE.AND P0, PT, R12, UR6, PT ;  /* 0x000000060c007c0c */ /* 0x000fe2000bf06270 */
[----:B------:R-:W4:Y:S03]  /*30fb0*/  S2R R19, SR_TID.X ;  /* 0x0000000000137919 */ /* 0x000f260000002100 */
[----:B-1----:R-:W-:-:S04]  /*30fc0*/  SEL R4, RZ, 0x4, P0 ;  /* 0x00000004ff047807 */ /* 0x002fc80000000000 */
[----:B------:R-:W-:-:S04]  /*30fd0*/  SEL R4, R4, RZ, !P2 ;  /* 0x000000ff04047207 */ /* 0x000fc80005000000 */
[----:B------:R-:W-:Y:S01]  /*30fe0*/  ISETP.NE.U32.AND P0, PT, R4, RZ, PT ;  /* 0x000000ff0400720c */ /* 0x000fe20003f05070 */
[----:B------:R-:W-:Y:S01]  /*30ff0*/  IADD3 R4, P1, R18, R2, RZ ;  /* 0x0000000212047210 */ /* 0x000fe20007f3e0ff */
[--C-:B----4-:R-:W-:Y:S01]  /*31000*/  SHF.R.U32.HI R16, RZ, 0x8, R19.reuse ;  /* 0x00000008ff107819 */ /* 0x110fe20000011613 */
[----:B------:R-:W-:-:S03]  /*31010*/  SHF.R.U32.HI R19, RZ, 0x8, R19 ;  /* 0x00000008ff137819 */ /* 0x000fc60000011613 */
[----:B---3--:R-:W-:Y:S01]  /*31020*/  IMAD.X R5, R3, 0x1, R17, P1 ;  /* 0x0000000103057824 */ /* 0x008fe200008e0611 */
[----:B------:R-:W-:Y:S02]  /*31030*/  SGXT.U32 R16, R16, 0x1 ;  /* 0x000000011010781a */ /* 0x000fe40000000000 */
[----:B------:R-:W-:-:S04]  /*31040*/  SGXT.U32 R19, R19, 0x1 ;  /* 0x000000011313781a */ /* 0x000fc80000000000 */
[----:B------:R1:W-:Y:S01]  /*31050*/  LDGSTS.E [R0+0x5000], [R4.64], P0 ;  /* 0x0500000004007fae */ /* 0x0003e2000812184a */
[----:B------:R-:W-:-:S04]  /*31060*/  LOP3.LUT R16, R16, 0x18, RZ, 0xfc, !PT ;  /* 0x0000001810107812 */ /* 0x000fc800078efcff */
[----:B------:R-:W-:Y:S01]  /*31070*/  ISETP.GE.AND P0, PT, R16, UR6, PT ;  /* 0x0000000610007c0c */ /* 0x000fe2000bf06270 */
[----:B------:R-:W-:Y:S02]  /*31080*/  LOP3.LUT R16, R19, 0x1c, RZ, 0xfc, !PT ;  /* 0x0000001c13107812 */ /* 0x000fe400078efcff */
[----:B------:R-:W3:Y:S01]  /*31090*/  S2R R19, SR_TID.X ;  /* 0x0000000000137919 */ /* 0x000ee20000002100 */
[----:B-1----:R-:W-:Y:S01]  /*310a0*/  SEL R4, RZ, 0x4, P0 ;  /* 0x00000004ff047807 */ /* 0x002fe20000000000 */
[----:B------:R-:W-:Y:S02]  /*310b0*/  ISETP.GE.AND P0, PT, R16, UR6, PT ;  /* 0x0000000610007c0c */ /* 0x000fe4000bf06270 */
[----:B------:R-:W1:Y:S01]  /*310c0*/  S2R R16, SR_TID.X ;  /* 0x0000000000107919 */ /* 0x000e620000002100 */
[----:B-----5:R-:W-:Y:S03]  /*310d0*/  HMMA.1688.F32.TF32 R12, R8, R14, R24 ;  /* 0x0000000e080c723c */ /* 0x020fe60000081018 */
[----:B------:R-:W2:Y:S01]  /*310e0*/  LDL.LU.64 R26, [R1+0x948] ;  /* 0x00094800011a7983 */ /* 0x000ea20000300a00 */
[----:B---3--:R-:W-:-:S02]  /*310f0*/  SHF.R.U32.HI R19, RZ, 0x8, R19 ;  /* 0x00000008ff137819 */ /* 0x008fc40000011613 */
[----:B------:R-:W-:Y:S02]  /*31100*/  SEL R4, R4, RZ, !P2 ;  /* 0x000000ff04047207 */ /* 0x000fe40005000000 */
[----:B------:R-:W-:Y:S02]  /*31110*/  SGXT.U32 R19, R19, 0x1 ;  /* 0x000000011313781a */ /* 0x000fe40000000000 */
[----:B------:R-:W-:Y:S01]  /*31120*/  ISETP.NE.U32.AND P1, PT, R4, RZ, PT ;  /* 0x000000ff0400720c */ /* 0x000fe20003f25070 */
[----:B------:R-:W-:Y:S01]  /*31130*/  SEL R4, RZ, 0x4, P0 ;  /* 0x00000004ff047807 */ /* 0x000fe20000000000 */
[----:B------:R-:W-:Y:S01]  /*31140*/  LOP3.LUT R17, R19, 0x18, RZ, 0xfc, !PT ;  /* 0x0000001813117812 */ /* 0x000fe200078efcff */
[----:B-1----:R-:W-:Y:S02]  /*31150*/  SHF.R.U32.HI R19, RZ, 0x8, R16 ;  /* 0x00000008ff137819 */ /* 0x002fe40000011610 */
[----:B------:R-:W-:Y:S02]  /*31160*/  SEL R4, R4, RZ, !P2 ;  /* 0x000000ff04047207 */ /* 0x000fe40005000000 */
[----:B------:R-:W-:Y:S01]  /*31170*/  IMAD R17, R17, c[0x0][0x188], RZ ;  /* 0x0000620011117a24 */ /* 0x000fe200078e02ff */
[----:B------:R-:W-:-:S02]  /*31180*/  SGXT.U32 R19, R19, 0x1 ;  /* 0x000000011313781a */ /* 0x000fc40000000000 */
[----:B------:R-:W-:Y:S01]  /*31190*/  ISETP.NE.U32.AND P0, PT, R4, RZ, PT ;  /* 0x000000ff0400720c */ /* 0x000fe20003f05070 */
[----:B------:R-:W-:Y:S01]  /*311a0*/  IMAD.WIDE R4, R17, 0x4, R2 ;  /* 0x0000000411047825 */ /* 0x000fe200078e0202 */
[----:B------:R-:W-:Y:S02]  /*311b0*/  LOP3.LUT R17, R19, 0x1c, RZ, 0xfc, !PT ;  /* 0x0000001c13117812 */ /* 0x000fe400078efcff */
[----:B------:R-:W1:Y:S01]  /*311c0*/  S2R R19, SR_TID.X ;  /* 0x0000000000137919 */ /* 0x000e620000002100 */
[----:B------:R-:W-:-:S03]  /*311d0*/  SHF.R.U32.HI R16, RZ, 0x8, R16 ;  /* 0x00000008ff107819 */ /* 0x000fc60000011610 */
[----:B------:R3:W-:Y:S01]  /*311e0*/  LDGSTS.E [R0+0x6000], [R4.64], P1 ;  /* 0x0600000004007fae */ /* 0x0007e2000892184a */
[----:B------:R-:W-:Y:S01]  /*311f0*/  IMAD R17, R17, c[0x0][0x188], RZ ;  /* 0x0000620011117a24 */ /* 0x000fe200078e02ff */
[----:B------:R-:W-:-:S04]  /*31200*/  SGXT.U32 R16, R16, 0x1 ;  /* 0x000000011010781a */ /* 0x000fc80000000000 */
[----:B------:R-:W-:Y:S01]  /*31210*/  LOP3.LUT R16, R16, 0x20, RZ, 0xfc, !PT ;  /* 0x0000002010107812 */ /* 0x000fe200078efcff */
[----:B---3--:R-:W-:-:S05]  /*31220*/  IMAD.WIDE R4, R17, 0x4, R2 ;  /* 0x0000000411047825 */ /* 0x008fca00078e0202 */
[----:B------:R3:W-:Y:S01]  /*31230*/  LDGSTS.E [R0+0x7000], [R4.64], P0 ;  /* 0x0700000004007fae */ /* 0x0007e2000812184a */
[----:B-1----:R-:W-:-:S04]  /*31240*/  SHF.R.U32.HI R19, RZ, 0x8, R19 ;  /* 0x00000008ff137819 */ /* 0x002fc80000011613 */
[----:B------:R-:W-:Y:S02]  /*31250*/  SGXT.U32 R19, R19, 0x1 ;  /* 0x000000011313781a */ /* 0x000fe40000000000 */
[----:B------:R-:W-:Y:S02]  /*31260*/  ISETP.GE.AND P0, PT, R16, UR6, PT ;  /* 0x0000000610007c0c */ /* 0x000fe4000bf06270 */
[C---:B------:R-:W-:Y:S02]  /*31270*/  LOP3.LUT R17, R19.reuse, 0x24, RZ, 0xfc, !PT ;  /* 0x0000002413117812 */ /* 0x040fe400078efcff */
[----:B------:R-:W-:Y:S02]  /*31280*/  LOP3.LUT R16, R19, 0x28, RZ, 0xfc, !PT ;  /* 0x0000002813107812 */ /* 0x000fe400078efcff */
[----:B------:R-:W1:Y:S02]  /*31290*/  S2R R19, SR_TID.X ;  /* 0x0000000000137919 */ /* 0x000e640000002100 */
[----:B------:R-:W-:-:S02]  /*312a0*/  ISETP.GE.AND P1, PT, R16, UR6, PT ;  /* 0x0000000610007c0c */ /* 0x000fc4000bf26270 */
[----:B------:R-:W4:Y:S01]  /*312b0*/  S2R R16, SR_TID.X ;  /* 0x0000000000107919 */ /* 0x000f220000002100 */
[----:B---3--:R-:W-:Y:S01]  /*312c0*/  SEL R4, RZ, 0x4, P0 ;  /* 0x00000004ff047807 */ /* 0x008fe20000000000 */
[----:B------:R-:W-:-:S03]  /*312d0*/  ISETP.GE.AND P0, PT, R17, UR6, PT ;  /* 0x0000000611007c0c */ /* 0x000fc6000bf06270 */
[----:B------:R-:W-:Y:S02]  /*312e0*/  SEL R4, R4, RZ, !P2 ;  /* 0x000000ff04047207 */ /* 0x000fe40005000000 */
[----:B------:R-:W-:Y:S02]  /*312f0*/  SEL R5, RZ, 0x4, P0 ;  /* 0x00000004ff057807 */ /* 0x000fe40000000000 */
[----:B------:R-:W-:Y:S01]  /*31300*/  ISETP.NE.U32.AND P3, PT, R4, RZ, PT ;  /* 0x000000ff0400720c */ /* 0x000fe20003f65070 */
[----:B------:R-:W-:Y:S01]  /*31310*/  SEL R4, RZ, 0x4, P1 ;  /* 0x00000004ff047807 */ /* 0x000fe20000800000 */
[----:B------:R-:W-:-:S03]  /*31320*/  SEL R5, R5, RZ, !P2 ;  /* 0x000000ff05057207 */ /* 0x000fc60005000000 */
[----:B------:R-:W-:Y:S02]  /*31330*/  SEL R4, R4, RZ, !P2 ;  /* 0x000000ff04047207 */ /* 0x000fe40005000000 */
[----:B------:R-:W-:Y:S02]  /*31340*/  ISETP.NE.U32.AND P0, PT, R5, RZ, PT ;  /* 0x000000ff0500720c */ /* 0x000fe40003f05070 */
[----:B------:R-:W-:Y:S01]  /*31350*/  ISETP.NE.U32.AND P1, PT, R4, RZ, PT ;  /* 0x000000ff0400720c */ /* 0x000fe20003f25070 */
[----:B--2---:R-:W-:Y:S07]  /*31360*/  HMMA.1688.F32.TF32 R24, R8, R26, R20 ;  /* 0x0000001a0818723c */ /* 0x004fee0000081014 */
[----:B-1----:R-:W-:-:S04]  /*31370*/  SHF.R.U32.HI R23, RZ, 0x8, R19 ;  /* 0x00000008ff177819 */ /* 0x002fc80000011613 */
[----:B------:R-:W-:Y:S01]  /*31380*/  SGXT.U32 R23, R23, 0x1 ;  /* 0x000000011717781a */ /* 0x000fe20000000000 */
[----:B------:R-:W-:-:S03]  /*31390*/  SHF.R.U32.HI R19, RZ, 0x8, R19 ;  /* 0x00000008ff137819 */ /* 0x000fc60000011613 */
[----:B------:R-:W-:Y:S02]  /*313a0*/  LOP3.LUT R17, R23, 0x20, RZ, 0xfc, !PT ;  /* 0x0000002017117812 */ /* 0x000fe400078efcff */
[----:B------:R-:W-:-:S03]  /*313b0*/  SGXT.U32 R19, R19, 0x1 ;  /* 0x000000011313781a */ /* 0x000fc60000000000 */
[----:B------:R-:W-:-:S04]  /*313c0*/  IMAD R17, R17, c[0x0][0x188], RZ ;  /* 0x0000620011117a24 */ /* 0x000fc800078e02ff */
[----:B------:R-:W-:Y:S01]  /*313d0*/  IMAD.WIDE R4, R17, 0x4, R2 ;  /* 0x0000000411047825 */ /* 0x000fe200078e0202 */
[----:B------:R-:W-:-:S03]  /*313e0*/  LOP3.LUT R17, R19, 0x24, RZ, 0xfc, !PT ;  /* 0x0000002413117812 */ /* 0x000fc600078efcff */
[----:B----4-:R-:W-:Y:S01]  /*313f0*/  SHF.R.U32.HI R19, RZ, 0x8, R16 ;  /* 0x00000008ff137819 */ /* 0x010fe20000011610 */
[----:B------:R1:W-:Y:S01]  /*31400*/  LDGSTS.E [R0+0x8000], [R4.64], P3 ;  /* 0x0800000004007fae */ /* 0x0003e2000992184a */
[----:B------:R-:W-:Y:S02]  /*31410*/  IMAD R17, R17, c[0x0][0x188], RZ ;  /* 0x0000620011117a24 */ /* 0x000fe400078e02ff */
[----:B------:R-:W-:Y:S02]  /*31420*/  SGXT.U32 R19, R19, 0x1 ;  /* 0x000000011313781a */ /* 0x000fe40000000000 */
[----:B-1----:R-:W-:Y:S02]  /*31430*/  IMAD.WIDE R4, R17, 0x4, R2 ;  /* 0x0000000411047825 */ /* 0x002fe400078e0202 */
[----:B------:R-:W-:Y:S02]  /*31440*/  LOP3.LUT R17, R19, 0x28, RZ, 0xfc, !PT ;  /* 0x0000002813117812 */ /* 0x000fe400078efcff */
[----:B------:R-:W1:Y:S01]  /*31450*/  S2R R19, SR_TID.X ;  /* 0x0000000000137919 */ /* 0x000e620000002100 */
[----:B------:R-:W-:-:S03]  /*31460*/  SHF.R.U32.HI R16, RZ, 0x8, R16 ;  /* 0x00000008ff107819 */ /* 0x000fc60000011610 */
[----:B------:R2:W-:Y:S01]  /*31470*/  LDGSTS.E [R0+0x9000], [R4.64], P0 ;  /* 0x0900000004007fae */ /* 0x0005e2000812184a */
[----:B------:R-:W-:Y:S01]  /*31480*/  SGXT.U32 R16, R16, 0x1 ;  /* 0x000000011010781a */ /* 0x000fe20000000000 */
[----:B------:R-:W-:-:S03]  /*31490*/  IMAD R17, R17, c[0x0][0x188], RZ ;  /* 0x0000620011117a24 */ /* 0x000fc600078e02ff */
[----:B------:R-:W-:-:S04]  /*314a0*/  LOP3.LUT R16, R16, 0x2c, RZ, 0xfc, !PT ;  /* 0x0000002c10107812 */ /* 0x000fc800078efcff */
[----:B------:R-:W-:Y:S01]  /*314b0*/  ISETP.GE.AND P0, PT, R16, UR6, PT ;  /* 0x0000000610007c0c */ /* 0x000fe2000bf06270 */
[----:B--2---:R-:W-:-:S05]  /*314c0*/  IMAD.WIDE R4, R17, 0x4, R2 ;  /* 0x0000000411047825 */ /* 0x004fca00078e0202 */
[----:B------:R2:W-:Y:S01]  /*314d0*/  LDGSTS.E [R0+0xa000], [R4.64], P1 ;  /* 0x0a00000004007fae */ /* 0x0005e2000892184a */
[----:B-1----:R-:W-:-:S04]  /*314e0*/  SHF.R.U32.HI R19, RZ, 0x8, R19 ;  /* 0x00000008ff137819 */ /* 0x002fc80000011613 */
[----:B------:R-:W-:-:S04]  /*314f0*/  SGXT.U32 R19, R19, 0x1 ;  /* 0x000000011313781a */ /* 0x000fc80000000000 */
[C---:B------:R-:W-:Y:S02]  /*31500*/  LOP3.LUT R17, R19.reuse, 0x30, RZ, 0xfc, !PT ;  /* 0x0000003013117812 */ /* 0x040fe400078efcff */
[----:B------:R-:W-:Y:S02]  /*31510*/  LOP3.LUT R16, R19, 0x34, RZ, 0xfc, !PT ;  /* 0x0000003413107812 */ /* 0x000fe400078efcff */
[----:B------:R-:W1:Y:S02]  /*31520*/  S2R R19, SR_TID.X ;  /* 0x0000000000137919 */ /* 0x000e640000002100 */
[----:B------:R-:W-:Y:S02]  /*31530*/  ISETP.GE.AND P1, PT, R16, UR6, PT ;  /* 0x0000000610007c0c */ /* 0x000fe4000bf26270 */
[----:B------:R-:W3:Y:S01]  /*31540*/  S2R R16, SR_TID.X ;  /* 0x0000000000107919 */ /* 0x000ee20000002100 */
[----:B--2---:R-:W-:Y:S01]  /*31550*/  SEL R4, RZ, 0x4, P0 ;  /* 0x00000004ff047807 */ /* 0x004fe20000000000 */
[----:B------:R-:W-:-:S03]  /*31560*/  ISETP.GE.AND P0, PT, R17, UR6, PT ;  /* 0x0000000611007c0c */ /* 0x000fc6000bf06270 */
[----:B------:R-:W-:Y:S02]  /*31570*/  SEL R4, R4, RZ, !P2 ;  /* 0x000000ff04047207 */ /* 0x000fe40005000000 */
[----:B------:R-:W-:Y:S02]  /*31580*/  SEL R5, RZ, 0x4, P0 ;  /* 0x00000004ff057807 */ /* 0x000fe40000000000 */
[----:B------:R-:W-:Y:S01]  /*31590*/  ISETP.NE.U32.AND P3, PT, R4, RZ, PT ;  /* 0x000000ff0400720c */ /* 0x000fe20003f65070 */
[----:B------:R-:W-:Y:S01]  /*315a0*/  SEL R4, RZ, 0x4, P1 ;  /* 0x00000004ff047807 */ /* 0x000fe20000800000 */
[----:B-1----:R-:W-:-:S04]  /*315b0*/  SHF.R.U32.HI R23, RZ, 0x8, R19 ;  /* 0x00000008ff177819 */ /* 0x002fc80000011613 */
[----:B------:R-:W-:Y:S01]  /*315c0*/  SGXT.U32 R23, R23, 0x1 ;  /* 0x000000011717781a */ /* 0x000fe20000000000 */
[----:B------:R-:W-:-:S03]  /*315d0*/  SHF.R.U32.HI R19, RZ, 0x8, R19 ;  /* 0x00000008ff137819 */ /* 0x000fc60000011613 */
[----:B------:R-:W-:Y:S02]  /*315e0*/  LOP3.LUT R17, R23, 0x2c, RZ, 0xfc, !PT ;  /* 0x0000002c17117812 */ /* 0x000fe400078efcff */
[----:B------:R-:W-:Y:S02]  /*315f0*/  SEL R5, R5, RZ, !P2 ;  /* 0x000000ff05057207 */ /* 0x000fe40005000000 */
[----:B------:R-:W-:Y:S02]  /*31600*/  SEL R4, R4, RZ, !P2 ;  /* 0x000000ff04047207 */ /* 0x000fe40005000000 */
[----:B------:R-:W-:Y:S01]  /*31610*/  SGXT.U32 R19, R19, 0x1 ;  /* 0x000000011313781a */ /* 0x000fe20000000000 */
[----:B------:R-:W-:Y:S01]  /*31620*/  IMAD R17, R17, c[0x0][0x188], RZ ;  /* 0x0000620011117a24 */ /* 0x000fe200078e02ff */
[----:B------:R-:W-:Y:S02]  /*31630*/  ISETP.NE.U32.AND P0, PT, R5, RZ, PT ;  /* 0x000000ff0500720c */ /* 0x000fe40003f05070 */
[----:B------:R-:W-:Y:S01]  /*31640*/  ISETP.NE.U32.AND P1, PT, R4, RZ, PT ;  /* 0x000000ff0400720c */ /* 0x000fe20003f25070 */
[----:B------:R-:W-:Y:S01]  /*31650*/  IMAD.WIDE R4, R17, 0x4, R2 ;  /* 0x0000000411047825 */ /* 0x000fe200078e0202 */
[----:B------:R-:W-:-:S03]  /*31660*/  LOP3.LUT R17, R19, 0x30, RZ, 0xfc, !PT ;  /* 0x0000003013117812 */ /* 0x000fc600078efcff */
[----:B---3--:R-:W-:Y:S01]  /*31670*/  SHF.R.U32.HI R19, RZ, 0x8, R16 ;  /* 0x00000008ff137819 */ /* 0x008fe20000011610 */
        /* <DEDUP_REMOVED lines=92> */
[----:B--2---:R-:W-:Y:S01]  /*31c40*/  IMAD.WIDE R4, R17, 0x4, R2 ;  /* 0x0000000411047825 */ /* 0x004fe200078e0202 */
[----:B------:R-:W-:Y:S01]  /*31c50*/  STL.64 [R1+0xb0], R12 ;  /* 0x0000b00c01007387 */ /* 0x000fe20000100a00 */
[----:B-1----:R-:W-:-:S03]  /*31c60*/  SHF.R.U32.HI R19, RZ, 0x8, R19 ;  /* 0x00000008ff137819 */ /* 0x002fc60000011613 */
[----:B------:R1:W-:Y:S01]  /*31c70*/  LDGSTS.E [R0+0x13000], [R4.64], P1 ;  /* 0x1300000004007fae */ /* 0x0003e2000892184a */
[----:B------:R-:W-:-:S04]  /*31c80*/  SGXT.U32 R19, R19, 0x1 ;  /* 0x000000011313781a */ /* 0x000fc80000000000 */
[C---:B------:R-:W-:Y:S02]  /*31c90*/  LOP3.LUT R17, R19.reuse, 0x54, RZ, 0xfc, !PT ;  /* 0x0000005413117812 */ /* 0x040fe400078efcff */
[----:B------:R-:W-:Y:S02]  /*31ca0*/  LOP3.LUT R16, R19, 0x58, RZ, 0xfc, !PT ;  /* 0x0000005813107812 */ /* 0x000fe400078efcff */
[----:B------:R-:W2:Y:S04]  /*31cb0*/  S2R R19, SR_TID.X ;  /* 0x0000000000137919 */ /* 0x000ea80000002100 */
[----:B------:R3:W-:Y:S04]  /*31cc0*/  STL.64 [R1+0xb8], R14 ;  /* 0x0000b80e01007387 */ /* 0x0007e80000100a00 */
[----:B---3--:R-:W3:Y:S01]  /*31cd0*/  LDL.LU.64 R14, [R1+0x940] ;  /* 0x00094000010e7983 */ /* 0x008ee20000300a00 */
[----:B------:R-:W4:Y:S01]  /*31ce0*/  LDL.LU.64 R12, [R1+0x938] ;  /* 0x00093800010c7983 */ /* 0x000f220000300a00 */
[----:B------:R-:W-:-:S02]  /*31cf0*/  ISETP.GE.AND P1, PT, R16, UR6, PT ;  /* 0x0000000610007c0c */ /* 0x000fc4000bf26270 */
[----:B-1----:R-:W-:Y:S01]  /*31d00*/  SEL R4, RZ, 0x4, P0 ;  /* 0x00000004ff047807 */ /* 0x002fe20000000000 */
[----:B------:R-:W1:Y:S01]  /*31d10*/  S2R R16, SR_TID.X ;  /* 0x0000000000107919 */ /* 0x000e620000002100 */
[----:B------:R-:W-:-:S03]  /*31d20*/  ISETP.GE.AND P0, PT, R17, UR6, PT ;  /* 0x0000000611007c0c */ /* 0x000fc6000bf06270 */
[----:B------:R-:W5:Y:S01]  /*31d30*/  LDL.LU.64 R20, [R1+0x930] ;  /* 0x0009300001147983 */ /* 0x000f620000300a00 */
[----:B------:R-:W-:Y:S02]  /*31d40*/  SEL R4, R4, RZ, !P2 ;  /* 0x000000ff04047207 */ /* 0x000fe40005000000 */
[----:B--2---:R-:W-:Y:S02]  /*31d50*/  SHF.R.U32.HI R23, RZ, 0x8, R19 ;  /* 0x00000008ff177819 */ /* 0x004fe40000011613 */
[----:B------:R-:W-:Y:S02]  /*31d60*/  ISETP.NE.U32.AND P3, PT, R4, RZ, PT ;  /* 0x000000ff0400720c */ /* 0x000fe40003f65070 */
[----:B------:R-:W-:Y:S02]  /*31d70*/  SGXT.U32 R23, R23, 0x1 ;  /* 0x000000011717781a */ /* 0x000fe40000000000 */
[----:B------:R-:W-:Y:S01]  /*31d80*/  SEL R5, RZ, 0x4, P0 ;  /* 0x00000004ff057807 */ /* 0x000fe20000000000 */
[----:B------:R-:W-:Y:S01]  /*31d90*/  SEL R4, RZ, 0x4, P1 ;  /* 0x00000004ff047807 */ /* 0x000fe20000800000 */
[----:B------:R-:W-:-:S02]  /*31da0*/  LOP3.LUT R17, R23, 0x50, RZ, 0xfc, !PT ;  /* 0x0000005017117812 */ /* 0x000fc400078efcff */
[----:B------:R-:W-:Y:S02]  /*31db0*/  SHF.R.U32.HI R19, RZ, 0x8, R19 ;  /* 0x00000008ff137819 */ /* 0x000fe40000011613 */
[----:B------:R-:W-:Y:S02]  /*31dc0*/  SEL R5, R5, RZ, !P2 ;  /* 0x000000ff05057207 */ /* 0x000fe40005000000 */
[----:B------:R-:W-:Y:S01]  /*31dd0*/  SEL R4, R4, RZ, !P2 ;  /* 0x000000ff04047207 */ /* 0x000fe20005000000 */
[----:B------:R-:W-:Y:S01]  /*31de0*/  IMAD R17, R17, c[0x0][0x188], RZ ;  /* 0x0000620011117a24 */ /* 0x000fe200078e02ff */
[----:B------:R-:W-:Y:S02]  /*31df0*/  SGXT.U32 R19, R19, 0x1 ;  /* 0x000000011313781a */ /* 0x000fe40000000000 */
[----:B------:R-:W-:Y:S02]  /*31e00*/  ISETP.NE.U32.AND P0, PT, R5, RZ, PT ;  /* 0x000000ff0500720c */ /* 0x000fe40003f05070 */
[----:B------:R-:W-:Y:S01]  /*31e10*/  ISETP.NE.U32.AND P1, PT, R4, RZ, PT ;  /* 0x000000ff0400720c */ /* 0x000fe20003f25070 */
[----:B------:R-:W-:Y:S01]  /*31e20*/  IMAD.WIDE R4, R17, 0x4, R2 ;  /* 0x0000000411047825 */ /* 0x000fe200078e0202 */
[----:B------:R-:W-:-:S03]  /*31e30*/  LOP3.LUT R17, R19, 0x54, RZ, 0xfc, !PT ;  /* 0x0000005413117812 */ /* 0x000fc600078efcff */
[----:B-1----:R-:W-:Y:S01]  /*31e40*/  SHF.R.U32.HI R19, RZ, 0x8, R16 ;  /* 0x00000008ff137819 */ /* 0x002fe20000011610 */
        /* <DEDUP_REMOVED lines=20> */
[----:B------:R-:W1:Y:S01]  /*31f90*/  S2R R16, SR_TID.X ;  /* 0x0000000000107919 */ /* 0x000e620000002100 */
        /* <DEDUP_REMOVED lines=18> */
[----:B------:R-:W-:Y:S01]  /*320c0*/  SHF.R.U32.HI R19, RZ, 0x8, R16 ;  /* 0x00000008ff137819 */ /* 0x000fe20000011610 */
        /* <DEDUP_REMOVED lines=13> */
[----:B------:R2:W-:Y:S01]  /*321a0*/  STL.64 [R1+0xc0], R24 ;  /* 0x0000c01801007387 */ /* 0x0005e20000100a00 */
[----:B-1----:R-:W-:-:S03]  /*321b0*/  SHF.R.U32.HI R19, RZ, 0x8, R19 ;  /* 0x00000008ff137819 */ /* 0x002fc60000011613 */
[----:B------:R1:W-:Y:S01]  /*321c0*/  LDGSTS.E [R0+0x19000], [R4.64], P1 ;  /* 0x1900000004007fae */ /* 0x0003e2000892184a */
[----:B------:R-:W-:-:S04]  /*321d0*/  SGXT.U32 R19, R19, 0x1 ;  /* 0x000000011313781a */ /* 0x000fc80000000000 */
[C---:B------:R-:W-:Y:S02]  /*321e0*/  LOP3.LUT R16, R19.reuse, 0x70, RZ, 0xfc, !PT ;  /* 0x0000007013107812 */ /* 0x040fe400078efcff */
[----:B------:R-:W-:Y:S01]  /*321f0*/  LOP3.LUT R17, R19, 0x6c, RZ, 0xfc, !PT ;  /* 0x0000006c13117812 */ /* 0x000fe200078efcff */
[----:B------:R5:W-:Y:S01]  /*32200*/  STL.64 [R1+0xc8], R26 ;  /* 0x0000c81a01007387 */ /* 0x000be20000100a00 */
[----:B------:R-:W-:Y:S02]  /*32210*/  ISETP.GE.AND P1, PT, R16, UR6, PT ;  /* 0x0000000610007c0c */ /* 0x000fe4000bf26270 */
[----:B-1----:R-:W-:Y:S01]  /*32220*/  SEL R4, RZ, 0x4, P0 ;  /* 0x00000004ff047807 */ /* 0x002fe20000000000 */
[----:B------:R-:W-:Y:S01]  /*32230*/  ISETP.GE.AND P0, PT, R17, UR6, PT ;  /* 0x0000000611007c0c */ /* 0x000fe2000bf06270 */
[----:B------:R-:W3:Y:S01]  /*32240*/  LDL.LU R16, [R1+0x250] ;  /* 0x0002500001107983 */ /* 0x000ee20000300800 */
[----:B------:R-:W3:Y:S02]  /*32250*/  LDL.LU R17, [R1+0x254] ;  /* 0x0002540001117983 */ /* 0x000ee40000300800 */
[----:B------:R-:W3:Y:S02]  /*32260*/  LDL.LU R18, [R1+0x258] ;  /* 0x0002580001127983 */ /* 0x000ee40000300800 */
[----:B------:R-:W3:Y:S01]  /*32270*/  LDL.LU R19, [R1+0x25c] ;  /* 0x00025c0001137983 */ /* 0x000ee20000300800 */
[----:B------:R-:W-:-:S02]  /*32280*/  SEL R4, R4, RZ, !P2 ;  /* 0x000000ff04047207 */ /* 0x000fc40005000000 */
[----:B------:R-:W-:Y:S02]  /*32290*/  SEL R5, RZ, 0x4, P0 ;  /* 0x00000004ff057807 */ /* 0x000fe40000000000 */
[----:B------:R-:W-:Y:S01]  /*322a0*/  ISETP.NE.U32.AND P3, PT, R4, RZ, PT ;  /* 0x000000ff0400720c */ /* 0x000fe20003f65070 */
[----:B------:R-:W-:Y:S01]  /*322b0*/  SEL R4, RZ, 0x4, P1 ;  /* 0x00000004ff047807 */ /* 0x000fe20000800000 */
[----:B------:R-:W-:-:S03]  /*322c0*/  SEL R5, R5, RZ, !P2 ;  /* 0x000000ff05057207 */ /* 0x000fc60005000000 */
[----:B------:R-:W-:Y:S02]  /*322d0*/  SEL R4, R4, RZ, !P2 ;  /* 0x000000ff04047207 */ /* 0x000fe40005000000 */
[----:B------:R-:W-:Y:S02]  /*322e0*/  ISETP.NE.U32.AND P0, PT, R5, RZ, PT ;  /* 0x000000ff0500720c */ /* 0x000fe40003f05070 */
[----:B------:R-:W-:Y:S01]  /*322f0*/  ISETP.NE.U32.AND P1, PT, R4, RZ, PT ;  /* 0x000000ff0400720c */ /* 0x000fe20003f25070 */
[----:B----4-:R-:W-:Y:S02]  /*32300*/  IMAD.MOV.U32 R22, RZ, RZ, R13 ;  /* 0x000000ffff167224 */ /* 0x010fe400078e000d */
[----:B------:R-:W1:Y:S01]  /*32310*/  S2R R13, SR_TID.X ;  /* 0x00000000000d7919 */ /* 0x000e620000002100 */
[----:B------:R-:W-:Y:S01]  /*32320*/  IMAD.MOV.U32 R23, RZ, RZ, R12 ;  /* 0x000000ffff177224 */ /* 0x000fe200078e000c */
[--C-:B-1----:R-:W-:Y:S01]  /*32330*/  SHF.R.U32.HI R12, RZ, 0x8, R13.reuse ;  /* 0x00000008ff0c7819 */ /* 0x102fe2000001160d */
[----:B------:R-:W-:-:S03]  /*32340*/  SHF.R.U32.HI R13, RZ, 0x8, R13 ;  /* 0x00000008ff0d7819 */ /* 0x000fc6000001160d */
[----:B------:R-:W-:Y:S02]  /*32350*/  SGXT.U32 R12, R12, 0x1 ;  /* 0x000000010c0c781a */ /* 0x000fe40000000000 */
[----:B------:R-:W-:Y:S02]  /*32360*/  SGXT.U32 R13, R13, 0x1 ;  /* 0x000000010d0d781a */ /* 0x000fe40000000000 */
[----:B------:R-:W-:Y:S02]  /*32370*/  LOP3.LUT R12, R12, 0x68, RZ, 0xfc, !PT ;  /* 0x000000680c0c7812 */ /* 0x000fe400078efcff */
[----:B--2---:R-:W-:-:S03]  /*32380*/  LOP3.LUT R24, R13, 0x6c, RZ, 0xfc, !PT ;  /* 0x0000006c0d187812 */ /* 0x004fc600078efcff */
[----:B------:R-:W-:Y:S02]  /*32390*/  IMAD R12, R12, c[0x0][0x188], RZ ;  /* 0x000062000c0c7a24 */ /* 0x000fe400078e02ff */
[----:B------:R-:W-:Y:S02]  /*323a0*/  IMAD R24, R24, c[0x0][0x188], RZ ;  /* 0x0000620018187a24 */ /* 0x000fe400078e02ff */
[----:B------:R-:W-:Y:S01]  /*323b0*/  IMAD.WIDE R4, R12, 0x4, R2 ;  /* 0x000000040c047825 */ /* 0x000fe200078e0202 */
[----:B------:R-:W-:-:S04]  /*323c0*/  LOP3.LUT R12, R13, 0x70, RZ, 0xfc, !PT ;  /* 0x000000700d0c7812 */ /* 0x000fc800078efcff */
[----:B------:R1:W-:Y:S01]  /*323d0*/  LDGSTS.E [R0+0x1a000], [R4.64], P3 ;  /* 0x1a00000004007fae */ /* 0x0003e2000992184a */
[----:B------:R-:W-:-:S03]  /*323e0*/  IMAD R12, R12, c[0x0][0x188], RZ ;  /* 0x000062000c0c7a24 */ /* 0x000fc600078e02ff */
[----:B------:R-:W2:Y:S01]  /*323f0*/  S2R R13, SR_TID.X ;  /* 0x00000000000d7919 */ /* 0x000ea20000002100 */
[----:B-1----:R-:W-:-:S05]  /*32400*/  IMAD.WIDE R4, R24, 0x4, R2 ;  /* 0x0000000418047825 */ /* 0x002fca00078e0202 */
[----:B------:R1:W-:Y:S02]  /*32410*/  LDGSTS.E [R0+0x1b000], [R4.64], P0 ;  /* 0x1b00000004007fae */ /* 0x0003e4000812184a */
[----:B-1----:R-:W-:Y:S02]  /*32420*/  IMAD.WIDE R4, R12, 0x4, R2 ;  /* 0x000000040c047825 */ /* 0x002fe400078e0202 */
[----:B------:R-:W1:Y:S01]  /*32430*/  S2R R12, SR_TID.X ;  /* 0x00000000000c7919 */ /* 0x000e620000002100 */
[----:B--2---:R-:W-:-:S03]  /*32440*/  SHF.R.U32.HI R13, RZ, 0x8, R13 ;  /* 0x00000008ff0d7819 */ /* 0x004fc6000001160d */
[----:B------:R2:W-:Y:S01]  /*32450*/  LDGSTS.E [R0+0x1c000], [R4.64], P1 ;  /* 0x1c00000004007fae */ /* 0x0005e2000892184a */
[----:B------:R-:W-:-:S04]  /*32460*/  SGXT.U32 R13, R13, 0x1 ;  /* 0x000000010d0d781a */ /* 0x000fc80000000000 */
[----:B------:R-:W-:-:S04]  /*32470*/  LOP3.LUT R13, R13, 0x74, RZ, 0xfc, !PT ;  /* 0x000000740d0d7812 */ /* 0x000fc800078efcff */
[----:B------:R-:W-:Y:S02]  /*32480*/  ISETP.GE.AND P0, PT, R13, UR6, PT ;  /* 0x000000060d007c0c */ /* 0x000fe4000bf06270 */
[----:B-1----:R-:W-:-:S04]  /*32490*/  SHF.R.U32.HI R12, RZ, 0x8, R12 ;  /* 0x00000008ff0c7819 */ /* 0x002fc8000001160c */
[----:B------:R-:W-:-:S04]  /*324a0*/  SGXT.U32 R12, R12, 0x1 ;  /* 0x000000010c0c781a */ /* 0x000fc80000000000 */
[C---:B------:R-:W-:Y:S02]  /*324b0*/  LOP3.LUT R13, R12.reuse, 0x78, RZ, 0xfc, !PT ;  /* 0x000000780c0d7812 */ /* 0x040fe400078efcff */
[----:B--2---:R-:W-:Y:S02]  /*324c0*/  SEL R4, RZ, 0x4, P0 ;  /* 0x00000004ff047807 */ /* 0x004fe40000000000 */
[----:B------:R-:W-:Y:S02]  /*324d0*/  ISETP.GE.AND P0, PT, R13, UR6, PT ;  /* 0x000000060d007c0c */ /* 0x000fe4000bf06270 */
[----:B------:R-:W1:Y:S01]  /*324e0*/  S2R R13, SR_TID.X ;  /* 0x00000000000d7919 */ /* 0x000e620000002100 */
[----:B-----5:R-:W-:Y:S01]  /*324f0*/  IMAD.MOV.U32 R26, RZ, RZ, R21 ;  /* 0x000000ffff1a7224 */ /* 0x020fe200078e0015 */
[----:B------:R-:W-:Y:S02]  /*32500*/  LOP3.LUT R12, R12, 0x7c, RZ, 0xfc, !PT ;  /* 0x0000007c0c0c7812 */ /* 0x000fe400078efcff */
[----:B------:R-:W-:-:S02]  /*32510*/  SEL R4, R4, RZ, !P2 ;  /* 0x000000ff04047207 */ /* 0x000fc40005000000 */
[----:B------:R-:W-:Y:S01]  /*32520*/  ISETP.GE.AND P1, PT, R12, UR6, PT ;  /* 0x000000060c007c0c */ /* 0x000fe2000bf26270 */
[----:B------:R-:W-:Y:S01]  /*32530*/  IMAD.MOV.U32 R27, RZ, RZ, R20 ;  /* 0x000000ffff1b7224 */ /* 0x000fe200078e0014 */
[----:B------:R-:W-:Y:S02]  /*32540*/  ISETP.NE.U32.AND P3, PT, R4, RZ, PT ;  /* 0x000000ff0400720c */ /* 0x000fe40003f65070 */
[----:B------:R-:W-:Y:S02]  /*32550*/  SEL R5, RZ, 0x4, P0 ;  /* 0x00000004ff057807 */ /* 0x000fe40000000000 */
[----:B------:R-:W-:Y:S02]  /*32560*/  SEL R4, RZ, 0x4, P1 ;  /* 0x00000004ff047807 */ /* 0x000fe40000800000 */
[----:B-1----:R-:W-:-:S04]  /*32570*/  SHF.R.U32.HI R21, RZ, 0x8, R13 ;  /* 0x00000008ff157819 */ /* 0x002fc8000001160d */
[----:B------:R-:W-:Y:S02]  /*32580*/  SGXT.U32 R21, R21, 0x1 ;  /* 0x000000011515781a */ /* 0x000fe40000000000 */
[--C-:B------:R-:W-:Y:S01]  /*32590*/  SHF.R.U32.HI R12, RZ, 0x8, R13.reuse ;  /* 0x00000008ff0c7819 */ /* 0x100fe2000001160d */
[----:B------:R-:W-:Y:S01]  /*325a0*/  SHF.R.U32.HI R13, RZ, 0x8, R13 ;  /* 0x00000008ff0d7819 */ /* 0x000fe2000001160d */
[----:B------:R-:W-:Y:S02]  /*325b0*/  LOP3.LUT R20, R21, 0x74, RZ, 0xfc, !PT ;  /* 0x0000007415147812 */ /* 0x000fe400078efcff */
[----:B------:R-:W-:Y:S02]  /*325c0*/  SEL R5, R5, RZ, !P2 ;  /* 0x000000ff05057207 */ /* 0x000fe40005000000 */
[----:B------:R-:W-:Y:S02]  /*325d0*/  SEL R4, R4, RZ, !P2 ;  /* 0x000000ff04047207 */ /* 0x000fe40005000000 */
[----:B------:R-:W-:Y:S01]  /*325e0*/  SGXT.U32 R13, R13, 0x1 ;  /* 0x000000010d0d781a */ /* 0x000fe20000000000 */
[----:B------:R-:W-:Y:S01]  /*325f0*/  IMAD R20, R20, c[0x0][0x188], RZ ;  /* 0x0000620014147a24 */ /* 0x000fe200078e02ff */
[----:B------:R-:W-:-:S02]  /*32600*/  ISETP.NE.U32.AND P0, PT, R5, RZ, PT ;  /* 0x000000ff0500720c */ /* 0x000fc40003f05070 */
[----:B------:R-:W-:Y:S01]  /*32610*/  ISETP.NE.U32.AND P1, PT, R4, RZ, PT ;  /* 0x000000ff0400720c */ /* 0x000fe20003f25070 */
[----:B------:R-:W-:Y:S01]  /*32620*/  IMAD.WIDE R4, R20, 0x4, R2 ;  /* 0x0000000414047825 */ /* 0x000fe200078e0202 */
[----:B------:R-:W-:Y:S02]  /*32630*/  LOP3.LUT R20, R13, 0x78, RZ, 0xfc, !PT ;  /* 0x000000780d147812 */ /* 0x000fe400078efcff */
[----:B------:R-:W-:Y:S02]  /*32640*/  SGXT.U32 R12, R12, 0x1 ;  /* 0x000000010c0c781a */ /* 0x000fe40000000000 */
[----:B------:R1:W-:Y:S01]  /*32650*/  LDGSTS.E [R0+0x1d000], [R4.64], P3 ;  /* 0x1d00000004007fae */ /* 0x0003e2000992184a */
[----:B------:R-:W-:Y:S01]  /*32660*/  IMAD R20, R20, c[0x0][0x188], RZ ;  /* 0x0000620014147a24 */ /* 0x000fe200078e02ff */
[----:B------:R-:W-:-:S05]  /*32670*/  LOP3.LUT R13, R12, 0x7c, RZ, 0xfc, !PT ;  /* 0x0000007c0c0d7812 */ /* 0x000fca00078efcff */
[----:B------:R-:W-:Y:S02]  /*32680*/  IMAD R13, R13, c[0x0][0x188], RZ ;  /* 0x000062000d0d7a24 */ /* 0x000fe400078e02ff */
[----:B-1----:R-:W-:-:S05]  /*32690*/  IMAD.WIDE R4, R20, 0x4, R2 ;  /* 0x0000000414047825 */ /* 0x002fca00078e0202 */
[----:B------:R1:W-:Y:S02]  /*326a0*/  LDGSTS.E [R0+0x1e000], [R4.64], P0 ;  /* 0x1e00000004007fae */ /* 0x0003e4000812184a */
[----:B-1----:R-:W-:Y:S02]  /*326b0*/  IMAD.WIDE R4, R13, 0x4, R2 ;  /* 0x000000040d047825 */ /* 0x002fe400078e0202 */
[----:B------:R-:W1:Y:S01]  /*326c0*/  S2R R13, SR_TID.X ;  /* 0x00000000000d7919 */ /* 0x000e620000002100 */
[----:B------:R-:W-:Y:S01]  /*326d0*/  LOP3.LUT R12, R12, 0x2, RZ, 0xfc, !PT ;  /* 0x000000020c0c7812 */ /* 0x000fe200078efcff */
[----:B---3--:R-:W-:Y:S02]  /*326e0*/  HMMA.1688.F32.TF32 R20, R8, R22, R16 ;  /* 0x000000160814723c */ /* 0x008fe40000081010 */
[----:B------:R2:W-:Y:S01]  /*326f0*/  LDGSTS.E [R0+0x1f000], [R4.64], P1 ;  /* 0x1f00000004007fae */ /* 0x0005e2000892184a */
[----:B------:R-:W3:Y:S01]  /*32700*/  LDL.LU R18, [R1+0x92c] ;  /* 0x00092c0001127983 */ /* 0x000ee20000300800 */
[----:B------:R-:W-:Y:S01]  /*32710*/  ISETP.GE.AND P0, PT, R12, UR6, PT ;  /* 0x000000060c007c0c */ /* 0x000fe2000bf06270 */
[----:B------:R-:W4:Y:S01]  /*32720*/  LDL.LU R17, [R1+0x928] ;  /* 0x0009280001117983 */ /* 0x000f220000300800 */
[----:B-1----:R-:W-:-:S04]  /*32730*/  SHF.R.U32.HI R12, RZ, 0x8, R13 ;  /* 0x00000008ff0c7819 */ /* 0x002fc8000001160d */
[----:B------:R-:W-:Y:S01]  /*32740*/  SGXT.U32 R12, R12, 0x1 ;  /* 0x000000010c0c781a */ /* 0x000fe20000000000 */
[----:B------:R-:W-:-:S04]  /*32750*/  IMAD.MOV.U32 R13, RZ, RZ, c[0x0][0x188] ;  /* 0x00006200ff0d7624 */ /* 0x000fc800078e00ff */
[----:B------:R-:W-:-:S04]  /*32760*/  IMAD R12, R12, c[0x0][0x188], RZ ;  /* 0x000062000c0c7a24 */ /* 0x000fc800078e02ff */
[----:B------:R-:W-:-:S04]  /*32770*/  IMAD R12, R13, 0x2, R12 ;  /* 0x000000020d0c7824 */ /* 0x000fc800078e020c */
[----:B------:R-:W-:Y:S01]  /*32780*/  IMAD.SHL.U32 R12, R12, 0x4, RZ ;  /* 0x000000040c0c7824 */ /* 0x000fe200078e00ff */
[----:B--2---:R-:W-:Y:S01]  /*32790*/  SEL R0, RZ, 0x4, P0 ;  /* 0x00000004ff007807 */ /* 0x004fe20000000000 */
[----:B------:R-:W-:Y:S01]  /*327a0*/  STL.64 [R1+0x70], R20 ;  /* 0x0000701401007387 */ /* 0x000fe20000100a00 */
[----:B------:R1:W-:Y:S02]  /*327b0*/  STL.64 [R1+0x78], R22 ;  /* 0x0000781601007387 */ /* 0x0003e40000100a00 */
[----:B------:R-:W-:Y:S01]  /*327c0*/  IADD3 R4, P0, R12, R2, RZ ;  /* 0x000000020c047210 */ /* 0x000fe20007f1e0ff */
[----:B-1----:R-:W2:Y:S01]  /*327d0*/  LDL.LU.64 R22, [R1+0x920] ;  /* 0x0009200001167983 */ /* 0x002ea20000300a00 */
[----:B------:R-:W5:Y:S02]  /*327e0*/  LDL R16, [R1+0x60c] ;  /* 0x00060c0001107983 */ /* 0x000f640000100800 */
[----:B------:R-:W-:Y:S02]  /*327f0*/  STL.64 [R1+0x918], R6 ;  /* 0x0009180601007387 */ /* 0x000fe40000100a00 */
[----:B------:R1:W-:Y:S02]  /*32800*/  STL [R1+0x910], R4 ;  /* 0x0009100401007387 */ /* 0x0003e40000100800 */
[----:B-1----:R-:W2:Y:S01]  /*32810*/  LDL.LU R4, [R1+0x190] ;  /* 0x0001900001047983 */ /* 0x002ea20000300800 */
[----:B------:R-:W2:Y:S02]  /*32820*/  LDL.LU R5, [R1+0x194] ;  /* 0x0001940001057983 */ /* 0x000ea40000300800 */
[----:B------:R-:W2:Y:S02]  /*32830*/  LDL.LU R6, [R1+0x198] ;  /* 0x0001980001067983 */ /* 0x000ea40000300800 */
[----:B------:R-:W2:Y:S01]  /*32840*/  LDL.LU R7, [R1+0x19c] ;  /* 0x00019c0001077983 */ /* 0x000ea20000300800 */
[----:B------:R-:W1:Y:S04]  /*32850*/  S2R R20, SR_TID.X ;  /* 0x0000000000147919 */ /* 0x000e680000002100 */
[----:B------:R-:W3:Y:S01]  /*32860*/  LDL R13, [R1+0x5d8] ;  /* 0x0005d800010d7983 */ /* 0x000ee20000100800 */
[----:B------:R-:W-:Y:S01]  /*32870*/  IMAD.MOV.U32 R12, RZ, RZ, c[0x0][0x188] ;  /* 0x00006200ff0c7624 */ /* 0x000fe200078e00ff */
[----:B------:R-:W-:-:S04]  /*32880*/  SEL R0, R0, RZ, !P2 ;  /* 0x000000ff00007207 */ /* 0x000fc80005000000 */
[----:B------:R-:W-:Y:S01]  /*32890*/  ISETP.NE.U32.AND P1, PT, R0, RZ, PT ;  /* 0x000000ff0000720c */ /* 0x000fe20003f25070 */
[----:B------:R-:W-:Y:S01]  /*328a0*/  IMAD.U32 R0, RZ, RZ, UR7 ;  /* 0x00000007ff007e24 */ /* 0x000fe2000f8e00ff */
[--C-:B-1----:R-:W-:Y:S02]  /*328b0*/  SHF.R.U32.HI R19, RZ, 0x8, R20.reuse ;  /* 0x00000008ff137819 */ /* 0x102fe40000011614 */
[----:B------:R-:W-:-:S04]  /*328c0*/  SHF.R.U32.HI R21, RZ, 0x8, R20 ;  /* 0x00000008ff157819 */ /* 0x000fc80000011614 */
[----:B------:R-:W-:Y:S01]  /*328d0*/  SGXT.U32 R21, R21, 0x1 ;  /* 0x000000011515781a */ /* 0x000fe20000000000 */
[----:B--2---:R-:W-:Y:S01]  /*328e0*/  HMMA.1688.F32.TF32 R24, R8, R26, R4 ;  /* 0x0000001a0818723c */ /* 0x004fe20000081004 */
[----:B------:R-:W2:Y:S01]  /*328f0*/  LDL.LU.64 R6, [R1+0x918] ;  /* 0x0009180001067983 */ /* 0x000ea20000300a00 */
[----:B------:R-:W2:Y:S11]  /*32900*/  LDL.LU R4, [R1+0x910] ;  /* 0x0009100001047983 */ /* 0x000eb60000300800 */
[----:B------:R-:W-:Y:S10]  /*32910*/  @!UPT UIADD3 URZ, URZ, URZ, URZ ;  /* 0x0000003f3f3ff290 */ /* 0x000ff4000fffe03f */
[----:B------:R1:W-:Y:S02]  /*32920*/  STL.64 [R1+0x90], R24 ;  /* 0x0000901801007387 */ /* 0x0003e40000100a00 */
[----:B-1----:R-:W-:Y:S01]  /*32930*/  SHF.R.S32.HI R24, RZ, 0x8, R20 ;  /* 0x00000008ff187819 */ /* 0x002fe20000011414 */
[----:B------:R-:W-:-:S03]  /*32940*/  LOP3.LUT R20, R20, 0xff, RZ, 0xc0, !PT ;  /* 0x000000ff14147812 */ /* 0x000fc600078ec0ff */
[----:B------:R-:W-:Y:S02]  /*32950*/  SGXT R24, R24, 0x1 ;  /* 0x000000011818781a */ /* 0x000fe40000000200 */
[----:B------:R-:W-:Y:S02]  /*32960*/  IMAD.SHL.U32 R20, R20, 0x4, RZ ;  /* 0x0000000414147824 */ /* 0x000fe400078e00ff */
[C---:B------:R-:W-:Y:S02]  /*32970*/  IMAD R25, R21.reuse, c[0x0][0x188], RZ ;  /* 0x0000620015197a24 */ /* 0x040fe400078e02ff */
[----:B------:R-:W-:Y:S01]  /*32980*/  IMAD R21, R21, c[0x0][0x188], RZ ;  /* 0x0000620015157a24 */ /* 0x000fe200078e02ff */
[----:B------:R-:W-:Y:S01]  /*32990*/  LOP3.LUT R20, R20, 0x420, R24, 0x78, !PT ;  /* 0x0000042014147812 */ /* 0x000fe200078e7818 */
[----:B------:R-:W-:Y:S01]  /*329a0*/  STL.64 [R1+0x98], R26 ;  /* 0x0000981a01007387 */ /* 0x000fe20000100a00 */
[C---:B------:R-:W-:Y:S02]  /*329b0*/  IMAD R25, R12.reuse, 0x2, R25 ;  /* 0x000000020c197824 */ /* 0x040fe400078e0219 */
[----:B------:R-:W-:Y:S01]  /*329c0*/  IMAD R21, R12, 0x2, R21 ;  /* 0x000000020c157824 */ /* 0x000fe200078e0215 */
[----:B------:R-:W-:Y:S01]  /*329d0*/  LOP3.LUT R20, R20, 0x40, RZ, 0x3c, !PT ;  /* 0x0000004014147812 */ /* 0x000fe200078e3cff */
[----:B------:R-:W4:Y:S01]  /*329e0*/  LDL R12, [R1+0x600] ;  /* 0x00060000010c7983 */ /* 0x000f220000100800 */
[----:B------:R-:W-:-:S03]  /*329f0*/  SGXT.U32 R19, R19, 0x1 ;  /* 0x000000011313781a */ /* 0x000fc60000000000 */
[----:B------:R-:W4:Y:S01]  /*32a00*/  LDL R24, [R1+0x5c0] ;  /* 0x0005c00001187983 */ /* 0x000f220000100800 */
[----:B------:R-:W-:-:S03]  /*32a10*/  IMAD R0, R0, 0x20000, R20 ;  /* 0x0002000000007824 */ /* 0x000fc600078e0214 */
[----:B------:R-:W4:Y:S01]  /*32a20*/  LDL R20, [R1+0x5d0] ;  /* 0x0005d00001147983 */ /* 0x000f220000100800 */
[----:B------:R-:W-:-:S04]  /*32a30*/  SHF.R.S32.HI R25, RZ, 0x1f, R25 ;  /* 0x0000001fff197819 */ /* 0x000fc80000011419 */
[----:B------:R-:W-:Y:S02]  /*32a40*/  SHF.L.U64.HI R21, R21, 0x2, R25 ;  /* 0x0000000215157819 */ /* 0x000fe40000010219 */
[----:B------:R-:W4:Y:S03]  /*32a50*/  LDL R25, [R1+0x5f0] ;  /* 0x0005f00001197983 */ /* 0x000f260000100800 */
[----:B------:R-:W-:Y:S01]  /*32a60*/  IMAD.X R5, R3, 0x1, R21, P0 ;  /* 0x0000000103057824 */ /* 0x000fe200000e0615 */
[C---:B------:R-:W-:Y:S01]  /*32a70*/  LOP3.LUT R21, R19.reuse, 0x6, RZ, 0xfc, !PT ;  /* 0x0000000613157812 */ /* 0x040fe200078efcff */
[----:B------:R-:W-:-:S03]  /*32a80*/  LOP3.LUT R19, R19, 0xa, RZ, 0xfc, !PT ;  /* 0x0000000a13137812 */ /* 0x000fc600078efcff */
[----:B------:R-:W-:Y:S01]  /*32a90*/  ISETP.GE.AND P0, PT, R21, UR6, PT ;  /* 0x0000000615007c0c */ /* 0x000fe2000bf06270 */
[----:B--2---:R1:W-:Y:S03]  /*32aa0*/  LDGSTS.E [R0+0x800], [R4.64], P1 ;  /* 0x0080000004007fae */ /* 0x0043e6000892184a */
[----:B-1----:R-:W-:Y:S01]  /*32ab0*/  SEL R4, RZ, 0x4, P0 ;  /* 0x00000004ff047807 */ /* 0x002fe20000000000 */
[----:B------:R-:W-:Y:S02]  /*32ac0*/  ISETP.GE.AND P0, PT, R19, UR6, PT ;  /* 0x0000000613007c0c */ /* 0x000fe4000bf06270 */
[----:B------:R-:W2:Y:S01]  /*32ad0*/  LDL R19, [R1+0x5f8] ;  /* 0x0005f80001137983 */ /* 0x000ea20000100800 */
[----:B------:R-:W-:Y:S02]  /*32ae0*/  SEL R4, R4, RZ, !P2 ;  /* 0x000000ff04047207 */ /* 0x000fe40005000000 */
[----:B------:R-:W-:-:S02]  /*32af0*/  SEL R5, RZ, 0x4, P0 ;  /* 0x00000004ff057807 */ /* 0x000fc40000000000 */
[----:B------:R-:W-:Y:S02]  /*32b00*/  ISETP.NE.U32.AND P0, PT, R4, RZ, PT ;  /* 0x000000ff0400720c */ /* 0x000fe40003f05070 */
[----:B------:R-:W-:Y:S01]  /*32b10*/  SEL R5, R5, RZ, !P2 ;  /* 0x000000ff05057207 */ /* 0x000fe20005000000 */
[----:B-----5:R-:W-:-:S03]  /*32b20*/  IADD3 R4, P3, R16, R2, RZ ;  /* 0x0000000210047210 */ /* 0x020fc60007f7e0ff */
[----:B------:R-:W-:Y:S02]  /*32b30*/  ISETP.NE.U32.AND P1, PT, R5, RZ, PT ;  /* 0x000000ff0500720c */ /* 0x000fe40003f25070 */
[----:B---3--:R-:W-:Y:S01]  /*32b40*/  IMAD.X R5, R3, 0x1, R13, P3 ;  /* 0x0000000103057824 */ /* 0x008fe200018e060d */
[----:B------:R-:W1:Y:S04]  /*32b50*/  S2R R16, SR_TID.X ;  /* 0x0000000000107919 */ /* 0x000e680000002100 */
[----:B------:R3:W-:Y:S01]  /*32b60*/  LDGSTS.E [R0+0x1800], [R4.64], P0 ;  /* 0x0180000004007fae */ /* 0x0007e2000812184a */
[----:B----4-:R-:W-:-:S05]  /*32b70*/  IADD3 R12, P3, R12, R2, RZ ;  /* 0x000000020c0c7210 */ /* 0x010fca0007f7e0ff */
[----:B------:R-:W-:Y:S02]  /*32b80*/  IMAD.X R13, R3, 0x1, R20, P3 ;  /* 0x00000001030d7824 */ /* 0x000fe400018e0614 */
[----:B------:R-:W4:Y:S01]  /*32b90*/  LDL R20, [R1+0x5c8] ;  /* 0x0005c80001147983 */ /* 0x000f220000100800 */
[--C-:B-1----:R-:W-:Y:S01]  /*32ba0*/  SHF.R.U32.HI R21, RZ, 0x8, R16.reuse ;  /* 0x00000008ff157819 */ /* 0x102fe20000011610 */
[----:B------:R-:W-:Y:S02]  /*32bb0*/  SHF.R.U32.HI R16, RZ, 0x8, R16 ;  /* 0x00000008ff107819 */ /* 0x000fe40000011610 */
[----:B------:R1:W-:Y:S01]  /*32bc0*/  LDGSTS.E [R0+0x2800], [R12.64], P1 ;  /* 0x028000000c007fae */ /* 0x0003e2000892184a */
[----:B------:R-:W-:Y:S02]  /*32bd0*/  SGXT.U32 R21, R21, 0x1 ;  /* 0x000000011515781a */ /* 0x000fe40000000000 */
[----:B------:R-:W-:Y:S02]  /*32be0*/  SGXT.U32 R16, R16, 0x1 ;  /* 0x000000011010781a */ /* 0x000fe40000000000 */
[----:B------:R-:W-:-:S02]  /*32bf0*/  LOP3.LUT R21, R21, 0xe, RZ, 0xfc, !PT ;  /* 0x0000000e15157812 */ /* 0x000fc400078efcff */
[----:B------:R-:W-:Y:S02]  /*32c00*/  LOP3.LUT R16, R16, 0x12, RZ, 0xfc, !PT ;  /* 0x0000001210107812 */ /* 0x000fe400078efcff */
[----:B------:R-:W-:-:S04]  /*32c10*/  ISETP.GE.AND P0, PT, R21, UR6, PT ;  /* 0x0000000615007c0c */ /* 0x000fc8000bf06270 */
[----:B---3--:R-:W-:Y:S01]  /*32c20*/  SEL R4, RZ, 0x4, P0 ;  /* 0x00000004ff047807 */ /* 0x008fe20000000000 */
[----:B------:R-:W-:Y:S02]  /*32c30*/  ISETP.GE.AND P0, PT, R16, UR6, PT ;  /* 0x0000000610007c0c */ /* 0x000fe4000bf06270 */
[----:B------:R-:W3:Y:S01]  /*32c40*/  LDL R16, [R1+0x5e8] ;  /* 0x0005e80001107983 */ /* 0x000ee20000100800 */
[----:B------:R-:W-:Y:S02]  /*32c50*/  SEL R4, R4, RZ, !P2 ;  /* 0x000000ff04047207 */ /* 0x000fe40005000000 */
[----:B------:R-:W-:Y:S02]  /*32c60*/  SEL R5, RZ, 0x4, P0 ;  /* 0x00000004ff057807 */ /* 0x000fe40000000000 */
[----:B------:R-:W-:Y:S02]  /*32c70*/  ISETP.NE.U32.AND P0, PT, R4, RZ, PT ;  /* 0x000000ff0400720c */ /* 0x000fe40003f05070 */
[----:B------:R-:W-:-:S04]  /*32c80*/  SEL R5, R5, RZ, !P2 ;  /* 0x000000ff05057207 */ /* 0x000fc80005000000 */
[----:B------:R-:W-:Y:S01]  /*32c90*/  ISETP.NE.U32.AND P1, PT, R5, RZ, PT ;  /* 0x000000ff0500720c */ /* 0x000fe20003f25070 */
[----:B------:R-:W5:Y:S01]  /*32ca0*/  S2R R21, SR_TID.X ;  /* 0x0000000000157919 */ /* 0x000f620000002100 */
[----:B--2---:R-:W-:-:S05]  /*32cb0*/  IADD3 R4, P3, R19, R2, RZ ;  /* 0x0000000213047210 */ /* 0x004fca0007f7e0ff */
[----:B----4-:R-:W-:Y:S02]  /*32cc0*/  IMAD.X R5, R3, 0x1, R20, P3 ;  /* 0x0000000103057824 */ /* 0x010fe400018e0614 */
[----:B------:R-:W2:Y:S04]  /*32cd0*/  LDL R20, [R1+0x5b8] ;  /* 0x0005b80001147983 */ /* 0x000ea80000100800 */
[----:B------:R-:W4:Y:S01]  /*32ce0*/  S2R R19, SR_TID.X ;  /* 0x0000000000137919 */ /* 0x000f220000002100 */
[----:B-----5:R-:W-:Y:S02]  /*32cf0*/  SHF.R.U32.HI R21, RZ, 0x8, R21 ;  /* 0x00000008ff157819 */ /* 0x020fe40000011615 */
[----:B-1----:R-:W-:Y:S01]  /*32d00*/  IADD3 R12, P3, R25, R2, RZ ;  /* 0x00000002190c7210 */ /* 0x002fe20007f7e0ff */
[----:B------:R1:W-:Y:S01]  /*32d10*/  LDGSTS.E [R0+0x3800], [R4.64], P0 ;  /* 0x0380000004007fae */ /* 0x0003e2000812184a */
[----:B------:R-:W-:-:S04]  /*32d20*/  SGXT.U32 R21, R21, 0x1 ;  /* 0x000000011515781a */ /* 0x000fc80000000000 */
[----:B------:R-:W-:-:S04]  /*32d30*/  LOP3.LUT R25, R21, 0x16, RZ, 0xfc, !PT ;  /* 0x0000001615197812 */ /* 0x000fc800078efcff */
[----:B------:R-:W-:Y:S02]  /*32d40*/  ISETP.GE.AND P0, PT, R25, UR6, PT ;  /* 0x0000000619007c0c */ /* 0x000fe4000bf06270 */
[--C-:B----4-:R-:W-:Y:S01]  /*32d50*/  SHF.R.U32.HI R21, RZ, 0x8, R19.reuse ;  /* 0x00000008ff157819 */ /* 0x110fe20000011613 */
[----:B------:R-:W-:-:S03]  /*32d60*/  SHF.R.U32.HI R19, RZ, 0x8, R19 ;  /* 0x00000008ff137819 */ /* 0x000fc60000011613 */
[----:B------:R-:W-:Y:S02]  /*32d70*/  SGXT.U32 R21, R21, 0x1 ;  /* 0x000000011515781a */ /* 0x000fe40000000000 */
[----:B------:R-:W-:Y:S02]  /*32d80*/  SGXT.U32 R19, R19, 0x1 ;  /* 0x000000011313781a */ /* 0x000fe40000000000 */
[----:B------:R-:W-:Y:S02]  /*32d90*/  LOP3.LUT R21, R21, 0x1a, RZ, 0xfc, !PT ;  /* 0x0000001a15157812 */ /* 0x000fe400078efcff */
[----:B-1----:R-:W-:Y:S02]  /*32da0*/  SEL R4, RZ, 0x4, P0 ;  /* 0x00000004ff047807 */ /* 0x002fe40000000000 */
[----:B------:R-:W-:Y:S02]  /*32db0*/  LOP3.LUT R19, R19, 0x1e, RZ, 0xfc, !PT ;  /* 0x0000001e13137812 */ /* 0x000fe400078efcff */
[----:B------:R-:W-:-:S04]  /*32dc0*/  ISETP.GE.AND P0, PT, R21, UR6, PT ;  /* 0x0000000615007c0c */ /* 0x000fc8000bf06270 */
[----:B------:R-:W-:Y:S01]  /*32dd0*/  SEL R5, RZ, 0x4, P0 ;  /* 0x00000004ff057807 */ /* 0x000fe20000000000 */
[----:B------:R-:W-:Y:S02]  /*32de0*/  ISETP.GE.AND P0, PT, R19, UR6, PT ;  /* 0x0000000613007c0c */ /* 0x000fe4000bf06270 */
[----:B------:R-:W1:Y:S01]  /*32df0*/  S2R R19, SR_TID.X ;  /* 0x0000000000137919 */ /* 0x000e620000002100 */
[----:B------:R-:W-:Y:S01]  /*32e00*/  IMAD.X R13, R3, 0x1, R24, P3 ;  /* 0x00000001030d7824 */ /* 0x000fe200018e0618 */
[----:B------:R-:W-:-:S04]  /*32e10*/  SEL R4, R4, RZ, !P2 ;  /* 0x000000ff04047207 */ /* 0x000fc80005000000 */
[----:B------:R4:W-:Y:S01]  /*32e20*/  LDGSTS.E [R0+0x4800], [R12.64], P1 ;  /* 0x048000000c007fae */ /* 0x0009e2000892184a */
[----:B------:R-:W-:Y:S02]  /*32e30*/  ISETP.NE.U32.AND P3, PT, R4, RZ, PT ;  /* 0x000000ff0400720c */ /* 0x000fe40003f65070 */
[----:B------:R-:W-:Y:S02]  /*32e40*/  SEL R5, R5, RZ, !P2 ;  /* 0x000000ff05057207 */ /* 0x000fe40005000000 */
[----:B----4-:R-:W-:Y:S01]  /*32e50*/  SEL R12, RZ, 0x4, P0 ;  /* 0x00000004ff0c7807 */ /* 0x010fe20000000000 */
[----:B---3--:R-:W-:Y:S01]  /*32e60*/  IADD3 R4, P0, R16, R2, RZ ;  /* 0x0000000210047210 */ /* 0x008fe20007f1e0ff */
[--C-:B-1----:R-:W-:Y:S01]  /*32e70*/  SHF.R.U32.HI R16, RZ, 0x8, R19.reuse ;  /* 0x00000008ff107819 */ /* 0x102fe20000011613 */
[----:B------:R-:W-:Y:S01]  /*32e80*/  SHF.R.U32.HI R19, RZ, 0x8, R19 ;  /* 0x00000008ff137819 */ /* 0x000fe20000011613 */
[----:B------:R-:W-:Y:S02]  /*32e90*/  ISETP.NE.U32.AND P4, PT, R5, RZ, PT ;  /* 0x000000ff0500720c */ /* 0x000fe40003f85070 */
[----:B------:R-:W-:-:S02]  /*32ea0*/  SGXT.U32 R16, R16, 0x1 ;  /* 0x000000011010781a */ /* 0x000fc40000000000 */
[----:B------:R-:W-:Y:S02]  /*32eb0*/  SGXT.U32 R19, R19, 0x1 ;  /* 0x000000011313781a */ /* 0x000fe40000000000 */
[----:B------:R-:W-:Y:S01]  /*32ec0*/  SEL R12, R12, RZ, !P2 ;  /* 0x000000ff0c0c7207 */ /* 0x000fe20005000000 */
[----:B--2---:R-:W-:Y:S01]  /*32ed0*/  IMAD.X R5, R3, 0x1, R20, P0 ;  /* 0x0000000103057824 */ /* 0x004fe200000e0614 */
[----:B------:R-:W-:Y:S01]  /*32ee0*/  LOP3.LUT R20, R19, 0x22, RZ, 0xfc, !PT ;  /* 0x0000002213147812 */ /* 0x000fe200078efcff */
[----:B------:R-:W-:-:S03]  /*32ef0*/  LOP3.LUT R19, R16, 0x1a, RZ, 0xfc, !PT ;  /* 0x0000001a10137812 */ /* 0x000fc600078efcff */
[----:B------:R1:W-:Y:S02]  /*32f00*/  LDGSTS.E [R0+0x5800], [R4.64], P3 ;  /* 0x0580000004007fae */ /* 0x0003e4000992184a */
[----:B------:R-:W-:-:S04]  /*32f10*/  IMAD R19, R19, c[0x0][0x188], RZ ;  /* 0x0000620013137a24 */ /* 0x000fc800078e02ff */
[----:B-1----:R-:W-:Y:S02]  /*32f20*/  IMAD.WIDE R4, R19, 0x4, R2 ;  /* 0x0000000413047825 */ /* 0x002fe400078e0202 */
[----:B------:R-:W1:Y:S01]  /*32f30*/  S2R R19, SR_TID.X ;  /* 0x0000000000137919 */ /* 0x000e620000002100 */
[----:B------:R-:W-:Y:S02]  /*32f40*/  ISETP.GE.AND P1, PT, R20, UR6, PT ;  /* 0x0000000614007c0c */ /* 0x000fe4000bf26270 */
[----:B------:R-:W-:Y:S02]  /*32f50*/  LOP3.LUT R16, R16, 0x26, RZ, 0xfc, !PT ;  /* 0x0000002610107812 */ /* 0x000fe400078efcff */
[----:B------:R-:W-:Y:S01]  /*32f60*/  ISETP.NE.U32.AND P0, PT, R12, RZ, PT ;  /* 0x000000ff0c00720c */ /* 0x000fe20003f05070 */
[----:B------:R2:W-:Y:S01]  /*32f70*/  LDGSTS.E [R0+0x6800], [R4.64], P4 ;  /* 0x0680000004007fae */ /* 0x0005e2000a12184a */
[----:B------:R-:W-:Y:S01]  /*32f80*/  SEL R12, RZ, 0x4, P1 ;  /* 0x00000004ff0c7807 */ /* 0x000fe20000800000 */
[----:B------:R-:W-:Y:S01]  /*32f90*/  ISETP.GE.AND P1, PT, R16, UR6, PT ;  /* 0x0000000610007c0c */ /* 0x000fe2000bf26270 */
[----:B-1----:R-:W-:-:S04]  /*32fa0*/  SHF.R.U32.HI R21, RZ, 0x8, R19 ;  /* 0x00000008ff157819 */ /* 0x002fc80000011613 */
[----:B------:R-:W-:Y:S02]  /*32fb0*/  SGXT.U32 R21, R21, 0x1 ;  /* 0x000000011515781a */ /* 0x000fe40000000000 */
[--C-:B------:R-:W-:Y:S01]  /*32fc0*/  SHF.R.U32.HI R16, RZ, 0x8, R19.reuse ;  /* 0x00000008ff107819 */ /* 0x100fe20000011613 */
[----:B------:R-:W-:Y:S01]  /*32fd0*/  SHF.R.U32.HI R19, RZ, 0x8, R19 ;  /* 0x00000008ff137819 */ /* 0x000fe20000011613 */
[----:B------:R-:W-:Y:S02]  /*32fe0*/  LOP3.LUT R20, R21, 0x1e, RZ, 0xfc, !PT ;  /* 0x0000001e15147812 */ /* 0x000fe400078efcff */
[----:B--2---:R-:W-:Y:S02]  /*32ff0*/  SEL R4, R12, RZ, !P2 ;  /* 0x000000ff0c047207 */ /* 0x004fe40005000000 */
[----:B------:R-:W-:Y:S02]  /*33000*/  SGXT.U32 R19, R19, 0x1 ;  /* 0x000000011313781a */ /* 0x000fe40000000000 */
[----:B------:R-:W-:Y:S01]  /*33010*/  SGXT.U32 R16, R16, 0x1 ;  /* 0x000000011010781a */ /* 0x000fe20000000000 */
[----:B------:R-:W-:Y:S01]  /*33020*/  IMAD R20, R20, c[0x0][0x188], RZ ;  /* 0x0000620014147a24 */ /* 0x000fe200078e02ff */
[----:B------:R-:W-:-:S03]  /*33030*/  ISETP.NE.U32.AND P4, PT, R4, RZ, PT ;  /* 0x000000ff0400720c */ /* 0x000fc60003f85070 */
[----:B------:R-:W-:Y:S01]  /*33040*/  IMAD.WIDE R4, R20, 0x4, R2 ;  /* 0x0000000414047825 */ /* 0x000fe200078e0202 */
[----:B------:R-:W-:-:S03]  /*33050*/  LOP3.LUT R20, R19, 0x2a, RZ, 0xfc, !PT ;  /* 0x0000002a13147812 */ /* 0x000fc600078efcff */
[C---:B------:R-:W-:Y:S01]  /*33060*/  LOP3.LUT R19, R16.reuse, 0x22, RZ, 0xfc, !PT ;  /* 0x0000002210137812 */ /* 0x040fe200078efcff */
[----:B------:R-:W-:Y:S01]  /*33070*/  LOP3.LUT R16, R16, 0x2e, RZ, 0xfc, !PT ;  /* 0x0000002e10107812 */ /* 0x000fe200078efcff */
[----:B------:R1:W-:Y:S03]  /*33080*/  LDGSTS.E [R0+0x7800], [R4.64], P0 ;  /* 0x0780000004007fae */ /* 0x0003e6000812184a */
[----:B------:R-:W-:Y:S02]  /*33090*/  ISETP.GE.AND P0, PT, R16, UR6, PT ;  /* 0x0000000610007c0c */ /* 0x000fe4000bf06270 */
[----:B------:R-:W2:Y:S01]  /*330a0*/  S2R R16, SR_TID.X ;  /* 0x0000000000107919 */ /* 0x000ea20000002100 */
[----:B------:R-:W-:Y:S01]  /*330b0*/  SEL R12, RZ, 0x4, P1 ;  /* 0x00000004ff0c7807 */ /* 0x000fe20000800000 */
[----:B------:R-:W-:Y:S01]  /*330c0*/  IMAD R19, R19, c[0x0][0x188], RZ ;  /* 0x0000620013137a24 */ /* 0x000fe200078e02ff */
[----:B------:R-:W-:-:S02]  /*330d0*/  ISETP.GE.AND P3, PT, R20, UR6, PT ;  /* 0x0000000614007c0c */ /* 0x000fc4000bf66270 */
[----:B------:R-:W-:Y:S01]  /*330e0*/  SEL R12, R12, RZ, !P2 ;  /* 0x000000ff0c0c7207 */ /* 0x000fe20005000000 */
[----:B-1----:R-:W-:-:S03]  /*330f0*/  IMAD.WIDE R4, R19, 0x4, R2 ;  /* 0x0000000413047825 */ /* 0x002fc600078e0202 */
[----:B------:R-:W-:Y:S01]  /*33100*/  ISETP.NE.U32.AND P1, PT, R12, RZ, PT ;  /* 0x000000ff0c00720c */ /* 0x000fe20003f25070 */
[----:B------:R-:W-:Y:S01]  /*33110*/  SEL R12, RZ, 0x4, P3 ;  /* 0x00000004ff0c7807 */ /* 0x000fe20001800000 */
[----:B------:R1:W-:Y:S01]  /*33120*/  LDGSTS.E [R0+0x8800], [R4.64], P4 ;  /* 0x0880000004007fae */ /* 0x0003e2000a12184a */
[----:B--2---:R-:W-:-:S04]  /*33130*/  SHF.R.U32.HI R21, RZ, 0x8, R16 ;  /* 0x00000008ff157819 */ /* 0x004fc80000011610 */
[----:B------:R-:W-:Y:S02]  /*33140*/  SGXT.U32 R21, R21, 0x1 ;  /* 0x000000011515781a */ /* 0x000fe40000000000 */
[--C-:B------:R-:W-:Y:S01]  /*33150*/  SHF.R.U32.HI R19, RZ, 0x8, R16.reuse ;  /* 0x00000008ff137819 */ /* 0x100fe20000011610 */
[----:B------:R-:W-:Y:S01]  /*33160*/  SHF.R.U32.HI R16, RZ, 0x8, R16 ;  /* 0x00000008ff107819 */ /* 0x000fe20000011610 */
[----:B------:R-:W-:Y:S02]  /*33170*/  LOP3.LUT R13, R21, 0x26, RZ, 0xfc, !PT ;  /* 0x00000026150d7812 */ /* 0x000fe400078efcff */
[----:B-1----:R-:W-:Y:S02]  /*33180*/  SEL R4, R12, RZ, !P2 ;  /* 0x000000ff0c047207 */ /* 0x002fe40005000000 */
[----:B------:R-:W-:Y:S02]  /*33190*/  SGXT.U32 R16, R16, 0x1 ;  /* 0x000000011010781a */ /* 0x000fe40000000000 */
[----:B------:R-:W-:Y:S01]  /*331a0*/  SGXT.U32 R19, R19, 0x1 ;  /* 0x000000011313781a */ /* 0x000fe20000000000 */
[----:B------:R-:W-:Y:S01]  /*331b0*/  IMAD R13, R13, c[0x0][0x188], RZ ;  /* 0x000062000d0d7a24 */ /* 0x000fe200078e02ff */
[----:B------:R-:W-:-:S03]  /*331c0*/  ISETP.NE.U32.AND P4, PT, R4, RZ, PT ;  /* 0x000000ff0400720c */ /* 0x000fc60003f85070 */
[----:B------:R-:W-:Y:S01]  /*331d0*/  IMAD.WIDE R4, R13, 0x4, R2 ;  /* 0x000000040d047825 */ /* 0x000fe200078e0202 */
[----:B------:R-:W-:-:S03]  /*331e0*/  LOP3.LUT R13, R16, 0x32, RZ, 0xfc, !PT ;  /* 0x00000032100d7812 */ /* 0x000fc600078efcff */
[----:B------:R-:W-:Y:S01]  /*331f0*/  LOP3.LUT R16, R19, 0x2a, RZ, 0xfc, !PT ;  /* 0x0000002a13107812 */ /* 0x000fe200078efcff */
[----:B------:R1:W-:Y:S04]  /*33200*/  LDGSTS.E [R0+0x9800], [R4.64], P1 ;  /* 0x0980000004007fae */ /* 0x0003e8000892184a */
[----:B------:R-:W-:-:S04]  /*33210*/  IMAD R16, R16, c[0x0][0x188], RZ ;  /* 0x0000620010107a24 */ /* 0x000fc800078e02ff */
[----:B-1----:R-:W-:Y:S02]  /*33220*/  IMAD.WIDE R4, R16, 0x4, R2 ;  /* 0x0000000410047825 */ /* 0x002fe400078e0202 */
[----:B------:R-:W1:Y:S01]  /*33230*/  S2R R16, SR_TID.X ;  /* 0x0000000000107919 */ /* 0x000e620000002100 */
[----:B------:R-:W-:Y:S02]  /*33240*/  SEL R12, RZ, 0x4, P0 ;  /* 0x00000004ff0c7807 */ /* 0x000fe40000000000 */
[----:B------:R-:W-:Y:S01]  /*33250*/  ISETP.GE.AND P3, PT, R13, UR6, PT ;  /* 0x000000060d007c0c */ /* 0x000fe2000bf66270 */
[----:B------:R-:W-:Y:S01]  /*33260*/  LOP3.LUT R13, R19, 0x36, RZ, 0xfc, !PT ;  /* 0x00000036130d7812 */ /* 0x000fe200078efcff */
[----:B------:R2:W-:Y:S01]  /*33270*/  LDGSTS.E [R0+0xa800], [R4.64], P4 ;  /* 0x0a80000004007fae */ /* 0x0005e2000a12184a */
[----:B------:R-:W-:Y:S02]  /*33280*/  SEL R12, R12, RZ, !P2 ;  /* 0x000000ff0c0c7207 */ /* 0x000fe40005000000 */
[----:B------:R-:W-:-:S02]  /*33290*/  ISETP.GE.AND P1, PT, R13, UR6, PT ;  /* 0x000000060d007c0c */ /* 0x000fc4000bf26270 */
[----:B------:R-:W-:Y:S01]  /*332a0*/  ISETP.NE.U32.AND P0, PT, R12, RZ, PT ;  /* 0x000000ff0c00720c */ /* 0x000fe20003f05070 */
[----:B------:R-:W-:Y:S01]  /*332b0*/  SEL R12, RZ, 0x4, P3 ;  /* 0x00000004ff0c7807 */ /* 0x000fe20001800000 */
        /* <DEDUP_REMOVED lines=56> */
[----:B------:R-:W-:Y:S01]  /*33640*/  SGXT.U32 R16, R16, 0x1 ;  /* 0x000000011010781a */ /* 0x000fe20000000000 */
[----:B------:R-:W-:Y:S01]  /*33650*/  IMAD R13, R13, c[0x0][0x188], RZ ;  /* 0x000062000d0d7a24 */ /* 0x000fe200078e02ff */
[----:B------:R-:W-:-:S02]  /*33660*/  ISETP.NE.U32.AND P4, PT, R4, RZ, PT ;  /* 0x000000ff0400720c */ /* 0x000fc40003f85070 */
[----:B------:R-:W-:Y:S01]  /*33670*/  SGXT.U32 R19, R19, 0x1 ;  /* 0x000000011313781a */ /* 0x000fe20000000000 */
[----:B------:R-:W-:Y:S01]  /*33680*/  IMAD.WIDE R4, R13, 0x4, R2 ;  /* 0x000000040d047825 */ /* 0x000fe200078e0202 */
[----:B------:R-:W-:-:S03]  /*33690*/  LOP3.LUT R13, R16, 0x4a, RZ, 0xfc, !PT ;  /* 0x0000004a100d7812 */ /* 0x000fc600078efcff */
[----:B------:R-:W-:Y:S01]  /*336a0*/  LOP3.LUT R16, R19, 0x42, RZ, 0xfc, !PT ;  /* 0x0000004213107812 */ /* 0x000fe200078efcff */
[----:B------:R-:W-:Y:S01]  /*336b0*/  ISETP.GE.AND P3, PT, R13, UR6, PT ;  /* 0x000000060d007c0c */ /* 0x000fe2000bf66270 */
[----:B------:R-:W-:Y:S01]  /*336c0*/  LOP3.LUT R13, R19, 0x4e, RZ, 0xfc, !PT ;  /* 0x0000004e130d7812 */ /* 0x000fe200078efcff */
[----:B------:R-:W-:Y:S01]  /*336d0*/  SEL R12, RZ, 0x4, P1 ;  /* 0x00000004ff0c7807 */ /* 0x000fe20000800000 */
[----:B------:R-:W1:Y:S01]  /*336e0*/  S2R R19, SR_TID.X ;  /* 0x0000000000137919 */ /* 0x000e620000002100 */
[----:B------:R-:W-:-:S03]  /*336f0*/  IMAD R16, R16, c[0x0][0x188], RZ ;  /* 0x0000620010107a24 */ /* 0x000fc600078e02ff */
[----:B------:R2:W-:Y:S01]  /*33700*/  LDGSTS.E [R0+0xf800], [R4.64], P0 ;  /* 0x0f80000004007fae */ /* 0x0005e2000812184a */
[----:B------:R-:W-:-:S04]  /*33710*/  SEL R12, R12, RZ, !P2 ;  /* 0x000000ff0c0c7207 */ /* 0x000fc80005000000 */
[----:B------:R-:W-:Y:S01]  /*33720*/  ISETP.NE.U32.AND P1, PT, R12, RZ, PT ;  /* 0x000000ff0c00720c */ /* 0x000fe20003f25070 */
[----:B------:R-:W-:Y:S02]  /*33730*/  SEL R12, RZ, 0x4, P3 ;  /* 0x00000004ff0c7807 */ /* 0x000fe40001800000 */
[----:B--2---:R-:W-:Y:S01]  /*33740*/  IMAD.WIDE R4, R16, 0x4, R2 ;  /* 0x0000000410047825 */ /* 0x004fe200078e0202 */
[----:B-1----:R-:W-:-:S04]  /*33750*/  SHF.R.U32.HI R21, RZ, 0x8, R19 ;  /* 0x00000008ff157819 */ /* 0x002fc80000011613 */
[----:B------:R1:W-:Y:S01]  /*33760*/  LDGSTS.E [R0+0x10800], [R4.64], P4 ;  /* 0x1080000004007fae */ /* 0x0003e2000a12184a */
[----:B------:R-:W-:Y:S02]  /*33770*/  SGXT.U32 R21, R21, 0x1 ;  /* 0x000000011515781a */ /* 0x000fe40000000000 */
[----:B------:R-:W-:Y:S02]  /*33780*/  SHF.R.U32.HI R19, RZ, 0x8, R19 ;  /* 0x00000008ff137819 */ /* 0x000fe40000011613 */
[----:B------:R-:W-:Y:S02]  /*33790*/  LOP3.LUT R16, R21, 0x46, RZ, 0xfc, !PT ;  /* 0x0000004615107812 */ /* 0x000fe400078efcff */
[----:B------:R-:W-:Y:S01]  /*337a0*/  ISETP.GE.AND P0, PT, R13, UR6, PT ;  /* 0x000000060d007c0c */ /* 0x000fe2000bf06270 */
[----:B------:R-:W-:Y:S01]  /*337b0*/  LOP3.LUT R13, R21, 0x52, RZ, 0xfc, !PT ;  /* 0x00000052150d7812 */ /* 0x000fe200078efcff */
[----:B------:R-:W-:Y:S02]  /*337c0*/  SGXT.U32 R19, R19, 0x1 ;  /* 0x000000011313781a */ /* 0x000fe40000000000 */
[----:B-1----:R-:W-:Y:S01]  /*337d0*/  SEL R4, R12, RZ, !P2 ;  /* 0x000000ff0c047207 */ /* 0x002fe20005000000 */
[----:B------:R-:W-:Y:S01]  /*337e0*/  IMAD R16, R16, c[0x0][0x188], RZ ;  /* 0x0000620010107a24 */ /* 0x000fe200078e02ff */
[----:B------:R-:W-:-:S02]  /*337f0*/  ISETP.GE.AND P3, PT, R13, UR6, PT ;  /* 0x000000060d007c0c */ /* 0x000fc4000bf66270 */
[----:B------:R-:W-:Y:S01]  /*33800*/  ISETP.NE.U32.AND P4, PT, R4, RZ, PT ;  /* 0x000000ff0400720c */ /* 0x000fe20003f85070 */
[----:B------:R-:W-:Y:S01]  /*33810*/  IMAD.WIDE R4, R16, 0x4, R2 ;  /* 0x0000000410047825 */ /* 0x000fe200078e0202 */
[C---:B------:R-:W-:Y:S02]  /*33820*/  LOP3.LUT R16, R19.reuse, 0x4a, RZ, 0xfc, !PT ;  /* 0x0000004a13107812 */ /* 0x040fe400078efcff */
[----:B------:R-:W-:Y:S02]  /*33830*/  LOP3.LUT R13, R19, 0x56, RZ, 0xfc, !PT ;  /* 0x00000056130d7812 */ /* 0x000fe400078efcff */
[----:B------:R-:W1:Y:S04]  /*33840*/  S2R R19, SR_TID.X ;  /* 0x0000000000137919 */ /* 0x000e680000002100 */
[----:B------:R2:W-:Y:S01]  /*33850*/  LDGSTS.E [R0+0x11800], [R4.64], P1 ;  /* 0x1180000004007fae */ /* 0x0005e2000892184a */
[----:B------:R-:W-:-:S02]  /*33860*/  ISETP.GE.AND P1, PT, R13, UR6, PT ;  /* 0x000000060d007c0c */ /* 0x000fc4000bf26270 */
[----:B-1----:R-:W-:-:S04]  /*33870*/  SHF.R.U32.HI R19, RZ, 0x8, R19 ;  /* 0x00000008ff137819 */ /* 0x002fc80000011613 */
[----:B------:R-:W-:-:S04]  /*33880*/  SGXT.U32 R19, R19, 0x1 ;  /* 0x000000011313781a */ /* 0x000fc80000000000 */
[----:B------:R-:W-:Y:S02]  /*33890*/  LOP3.LUT R13, R19, 0x4e, RZ, 0xfc, !PT ;  /* 0x0000004e130d7812 */ /* 0x000fe400078efcff */
[----:B------:R-:W1:Y:S01]  /*338a0*/  S2R R19, SR_TID.X ;  /* 0x0000000000137919 */ /* 0x000e620000002100 */
[----:B------:R-:W-:Y:S01]  /*338b0*/  SEL R12, RZ, 0x4, P0 ;  /* 0x00000004ff0c7807 */ /* 0x000fe20000000000 */
[----:B------:R-:W-:-:S03]  /*338c0*/  IMAD R16, R16, c[0x0][0x188], RZ ;  /* 0x0000620010107a24 */ /* 0x000fc600078e02ff */
[----:B------:R-:W-:Y:S01]  /*338d0*/  SEL R12, R12, RZ, !P2 ;  /* 0x000000ff0c0c7207 */ /* 0x000fe20005000000 */
[----:B--2---:R-:W-:-:S03]  /*338e0*/  IMAD.WIDE R4, R16, 0x4, R2 ;  /* 0x0000000410047825 */ /* 0x004fc600078e0202 */
[----:B------:R-:W-:Y:S01]  /*338f0*/  ISETP.NE.U32.AND P0, PT, R12, RZ, PT ;  /* 0x000000ff0c00720c */ /* 0x000fe20003f05070 */
[----:B------:R-:W-:Y:S01]  /*33900*/  SEL R12, RZ, 0x4, P3 ;  /* 0x00000004ff0c7807 */ /* 0x000fe20001800000 */
[----:B------:R2:W-:Y:S01]  /*33910*/  LDGSTS.E [R0+0x12800], [R4.64], P4 ;  /* 0x1280000004007fae */ /* 0x0005e2000a12184a */
[----:B------:R-:W-:Y:S01]  /*33920*/  IMAD R13, R13, c[0x0][0x188], RZ ;  /* 0x000062000d0d7a24 */ /* 0x000fe200078e02ff */
[--C-:B-1----:R-:W-:Y:S02]  /*33930*/  SHF.R.U32.HI R21, RZ, 0x8, R19.reuse ;  /* 0x00000008ff157819 */ /* 0x102fe40000011613 */
[----:B--2---:R-:W-:Y:S01]  /*33940*/  SEL R4, R12, RZ, !P2 ;  /* 0x000000ff0c047207 */ /* 0x004fe20005000000 */
[----:B------:R-:W-:Y:S01]  /*33950*/  SHF.R.U32.HI R19, RZ, 0x8, R19 ;  /* 0x00000008ff137819 */ /* 0x000fe20000011613 */
[----:B------:R-:W-:Y:S02]  /*33960*/  SGXT.U32 R21, R21, 0x1 ;  /* 0x000000011515781a */ /* 0x000fe40000000000 */
[----:B------:R-:W-:Y:S01]  /*33970*/  ISETP.NE.U32.AND P4, PT, R4, RZ, PT ;  /* 0x000000ff0400720c */ /* 0x000fe20003f85070 */
[----:B------:R-:W-:Y:S01]  /*33980*/  IMAD.WIDE R4, R13, 0x4, R2 ;  /* 0x000000040d047825 */ /* 0x000fe200078e0202 */
[----:B------:R-:W-:-:S02]  /*33990*/  SGXT.U32 R19, R19, 0x1 ;  /* 0x000000011313781a */ /* 0x000fc40000000000 */
[C---:B------:R-:W-:Y:S02]  /*339a0*/  LOP3.LUT R13, R21.reuse, 0x5e, RZ, 0xfc, !PT ;  /* 0x0000005e150d7812 */ /* 0x040fe400078efcff */
[C---:B------:R-:W-:Y:S02]  /*339b0*/  LOP3.LUT R20, R21.reuse, 0x52, RZ, 0xfc, !PT ;  /* 0x0000005215147812 */ /* 0x040fe400078efcff */
[----:B------:R-:W-:Y:S01]  /*339c0*/  LOP3.LUT R16, R21, 0x5a, RZ, 0xfc, !PT ;  /* 0x0000005a15107812 */ /* 0x000fe200078efcff */
[----:B------:R1:W-:Y:S01]  /*339d0*/  LDGSTS.E [R0+0x13800], [R4.64], P0 ;  /* 0x1380000004007fae */ /* 0x0003e2000812184a */
[----:B------:R-:W-:Y:S01]  /*339e0*/  ISETP.GE.AND P3, PT, R13, UR6, PT ;  /* 0x000000060d007c0c */ /* 0x000fe2000bf66270 */
[----:B------:R-:W-:Y:S02]  /*339f0*/  LOP3.LUT R13, R19, 0x62, RZ, 0xfc, !PT ;  /* 0x00000062130d7812 */ /* 0x000fe400078efcff */
[----:B------:R-:W2:Y:S01]  /*33a00*/  S2R R19, SR_TID.X ;  /* 0x0000000000137919 */ /* 0x000ea20000002100 */
[----:B------:R-:W-:Y:S01]  /*33a10*/  IMAD R20, R20, c[0x0][0x188], RZ ;  /* 0x0000620014147a24 */ /* 0x000fe200078e02ff */
[----:B------:R-:W-:-:S03]  /*33a20*/  ISETP.GE.AND P0, PT, R16, UR6, PT ;  /* 0x0000000610007c0c */ /* 0x000fc6000bf06270 */
[----:B-1----:R-:W-:-:S05]  /*33a30*/  IMAD.WIDE R4, R20, 0x4, R2 ;  /* 0x0000000414047825 */ /* 0x002fca00078e0202 */
[----:B------:R1:W-:Y:S01]  /*33a40*/  LDGSTS.E [R0+0x14800], [R4.64], P4 ;  /* 0x1480000004007fae */ /* 0x0003e2000a12184a */
[----:B--2---:R-:W-:Y:S02]  /*33a50*/  SHF.R.U32.HI R16, RZ, 0x8, R19 ;  /* 0x00000008ff107819 */ /* 0x004fe40000011613 */
[----:B-1----:R-:W-:Y:S02]  /*33a60*/  SEL R5, RZ, 0x4, P0 ;  /* 0x00000004ff057807 */ /* 0x002fe40000000000 */
[----:B------:R-:W-:Y:S01]  /*33a70*/  SGXT.U32 R16, R16, 0x1 ;  /* 0x000000011010781a */ /* 0x000fe20000000000 */
[----:B------:R-:W-:-:S03]  /*33a80*/  ISETP.GE.AND P0, PT, R13, UR6, PT ;  /* 0x000000060d007c0c */ /* 0x000fc6000bf06270 */
[----:B------:R-:W-:Y:S02]  /*33a90*/  LOP3.LUT R13, R16, 0x56, RZ, 0xfc, !PT ;  /* 0x00000056100d7812 */ /* 0x000fe400078efcff */
[----:B------:R-:W1:Y:S01]  /*33aa0*/  S2R R16, SR_TID.X ;  /* 0x0000000000107919 */ /* 0x000e620000002100 */
[----:B------:R-:W-:Y:S02]  /*33ab0*/  SEL R12, RZ, 0x4, P1 ;  /* 0x00000004ff0c7807 */ /* 0x000fe40000800000 */
[----:B------:R-:W-:Y:S02]  /*33ac0*/  SEL R4, RZ, 0x4, P3 ;  /* 0x00000004ff047807 */ /* 0x000fe40001800000 */
[----:B------:R-:W-:Y:S02]  /*33ad0*/  SHF.R.U32.HI R19, RZ, 0x8, R19 ;  /* 0x00000008ff137819 */ /* 0x000fe40000011613 */
[----:B------:R-:W-:Y:S02]  /*33ae0*/  SEL R12, R12, RZ, !P2 ;  /* 0x000000ff0c0c7207 */ /* 0x000fe40005000000 */
[----:B------:R-:W-:-:S02]  /*33af0*/  SEL R5, R5, RZ, !P2 ;  /* 0x000000ff05057207 */ /* 0x000fc40005000000 */
[----:B------:R-:W-:Y:S01]  /*33b00*/  SEL R4, R4, RZ, !P2 ;  /* 0x000000ff04047207 */ /* 0x000fe20005000000 */
[----:B------:R-:W-:Y:S01]  /*33b10*/  IMAD R13, R13, c[0x0][0x188], RZ ;  /* 0x000062000d0d7a24 */ /* 0x000fe200078e02ff */
[----:B------:R-:W-:Y:S02]  /*33b20*/  ISETP.NE.U32.AND P1, PT, R12, RZ, PT ;  /* 0x000000ff0c00720c */ /* 0x000fe40003f25070 */
[----:B------:R-:W-:Y:S01]  /*33b30*/  SGXT.U32 R19, R19, 0x1 ;  /* 0x000000011313781a */ /* 0x000fe20000000000 */
[----:B------:R-:W-:Y:S01]  /*33b40*/  SEL R12, RZ, 0x4, P0 ;  /* 0x00000004ff0c7807 */ /* 0x000fe20000000000 */
[----:B------:R-:W-:Y:S02]  /*33b50*/  ISETP.NE.U32.AND P0, PT, R5, RZ, PT ;  /* 0x000000ff0500720c */ /* 0x000fe40003f05070 */
[----:B------:R-:W-:Y:S01]  /*33b60*/  ISETP.NE.U32.AND P3, PT, R4, RZ, PT ;  /* 0x000000ff0400720c */ /* 0x000fe20003f65070 */
[----:B------:R-:W-:Y:S01]  /*33b70*/  IMAD.WIDE R4, R13, 0x4, R2 ;  /* 0x000000040d047825 */ /* 0x000fe200078e0202 */
[----:B------:R-:W-:-:S03]  /*33b80*/  LOP3.LUT R13, R19, 0x5e, RZ, 0xfc, !PT ;  /* 0x0000005e130d7812 */ /* 0x000fc600078efcff */
[----:B------:R-:W-:Y:S01]  /*33b90*/  LOP3.LUT R19, R19, 0x5a, RZ, 0xfc, !PT ;  /* 0x0000005a13137812 */ /* 0x000fe200078efcff */
[----:B------:R-:W-:-:S04]  /*33ba0*/  SEL R12, R12, RZ, !P2 ;  /* 0x000000ff0c0c7207 */ /* 0x000fc80005000000 */
[----:B------:R-:W-:Y:S01]  /*33bb0*/  IMAD R19, R19, c[0x0][0x188], RZ ;  /* 0x0000620013137a24 */ /* 0x000fe200078e02ff */
[----:B------:R2:W-:Y:S01]  /*33bc0*/  LDGSTS.E [R0+0x15800], [R4.64], P1 ;  /* 0x1580000004007fae */ /* 0x0005e2000892184a */
[----:B-1----:R-:W-:-:S04]  /*33bd0*/  SHF.R.U32.HI R16, RZ, 0x8, R16 ;  /* 0x00000008ff107819 */ /* 0x002fc80000011610 */
[----:B------:R-:W-:Y:S01]  /*33be0*/  SGXT.U32 R16, R16, 0x1 ;  /* 0x000000011010781a */ /* 0x000fe20000000000 */
[----:B------:R-:W-:Y:S01]  /*33bf0*/  IMAD R13, R13, c[0x0][0x188], RZ ;  /* 0x000062000d0d7a24 */ /* 0x000fe200078e02ff */
[----:B------:R-:W-:Y:S01]  /*33c00*/  ISETP.NE.U32.AND P4, PT, R12, RZ, PT ;  /* 0x000000ff0c00720c */ /* 0x000fe20003f85070 */
[--C-:B--2---:R-:W-:Y:S01]  /*33c10*/  IMAD.WIDE R4, R19, 0x4, R2.reuse ;  /* 0x0000000413047825 */ /* 0x104fe200078e0202 */
[C---:B------:R-:W-:Y:S02]  /*33c20*/  LOP3.LUT R19, R16.reuse, 0x62, RZ, 0xfc, !PT ;  /* 0x0000006210137812 */ /* 0x040fe400078efcff */
[----:B------:R-:W-:Y:S01]  /*33c30*/  LOP3.LUT R20, R16, 0x66, RZ, 0xfc, !PT ;  /* 0x0000006610147812 */ /* 0x000fe200078efcff */
[----:B------:R-:W-:-:S04]  /*33c40*/  IMAD.WIDE R12, R13, 0x4, R2 ;  /* 0x000000040d0c7825 */ /* 0x000fc800078e0202 */
[----:B------:R-:W-:Y:S01]  /*33c50*/  IMAD R19, R19, c[0x0][0x188], RZ ;  /* 0x0000620013137a24 */ /* 0x000fe200078e02ff */
[----:B------:R1:W-:Y:S01]  /*33c60*/  LDGSTS.E [R0+0x16800], [R4.64], P0 ;  /* 0x1680000004007fae */ /* 0x0003e2000812184a */
[----:B------:R-:W-:Y:S01]  /*33c70*/  ISETP.GE.AND P0, PT, R20, UR6, PT ;  /* 0x0000000614007c0c */ /* 0x000fe2000bf06270 */
[----:B------:R2:W-:Y:S02]  /*33c80*/  LDGSTS.E [R0+0x17800], [R12.64], P3 ;  /* 0x178000000c007fae */ /* 0x0005e4000992184a */
[----:B------:R3:W-:Y:S01]  /*33c90*/  STL.64 [R1+0x908], R14 ;  /* 0x0009080e01007387 */ /* 0x0007e20000100a00 */
[----:B-1----:R-:W-:Y:S01]  /*33ca0*/  IMAD.WIDE R4, R19, 0x4, R2 ;  /* 0x0000000413047825 */ /* 0x002fe200078e0202 */
[----:B--2---:R-:W-:-:S04]  /*33cb0*/  SEL R12, RZ, 0x4, P0 ;  /* 0x00000004ff0c7807 */ /* 0x004fc80000000000 */
[----:B------:R1:W-:Y:S02]  /*33cc0*/  LDGSTS.E [R0+0x18800], [R4.64], P4 ;  /* 0x1880000004007fae */ /* 0x0003e4000a12184a */
[----:B-1----:R-:W-:Y:S02]  /*33cd0*/  SEL R5, R12, RZ, !P2 ;  /* 0x000000ff0c057207 */ /* 0x002fe40005000000 */
[----:B------:R-:W2:Y:S01]  /*33ce0*/  LDL.LU R12, [R1+0x1d0] ;  /* 0x0001d000010c7983 */ /* 0x000ea20000300800 */
[----:B------:R-:W2:Y:S02]  /*33cf0*/  LDL.LU R13, [R1+0x1d4] ;  /* 0x0001d400010d7983 */ /* 0x000ea40000300800 */
[----:B---3--:R-:W2:Y:S02]  /*33d00*/  LDL.LU R14, [R1+0x1d8] ;  /* 0x0001d800010e7983 */ /* 0x008ea40000300800 */
[----:B------:R-:W2:Y:S01]  /*33d10*/  LDL.LU R15, [R1+0x1dc] ;  /* 0x0001dc00010f7983 */ /* 0x000ea20000300800 */
[----:B------:R-:W3:Y:S01]  /*33d20*/  LDL.LU R24, [R1+0x210] ;  /* 0x0002100001187983 */ /* 0x000ee20000300800 */
[----:B------:R-:W3:Y:S02]  /*33d30*/  LDL.LU R25, [R1+0x214] ;  /* 0x0002140001197983 */ /* 0x000ee40000300800 */
[----:B------:R-:W4:Y:S02]  /*33d40*/  LDL.LU R26, [R1+0x218] ;  /* 0x00021800011a7983 */ /* 0x000f240000300800 */
[----:B------:R-:W4:Y:S01]  /*33d50*/  LDL.LU R27, [R1+0x21c] ;  /* 0x00021c00011b7983 */ /* 0x000f220000300800 */
[----:B------:R-:W1:Y:S01]  /*33d60*/  S2R R19, SR_TID.X ;  /* 0x0000000000137919 */ /* 0x000e620000002100 */
[----:B------:R-:W-:-:S04]  /*33d70*/  LOP3.LUT R16, R16, 0x6a, RZ, 0xfc, !PT ;  /* 0x0000006a10107812 */ /* 0x000fc800078efcff */
[----:B------:R-:W-:Y:S02]  /*33d80*/  ISETP.GE.AND P1, PT, R16, UR6, PT ;  /* 0x0000000610007c0c */ /* 0x000fe4000bf26270 */
[----:B-1----:R-:W-:-:S04]  /*33d90*/  SHF.R.U32.HI R16, RZ, 0x8, R19 ;  /* 0x00000008ff107819 */ /* 0x002fc80000011613 */
[----:B------:R-:W-:-:S04]  /*33da0*/  SGXT.U32 R16, R16, 0x1 ;  /* 0x000000011010781a */ /* 0x000fc80000000000 */
[----:B------:R-:W-:Y:S01]  /*33db0*/  LOP3.LUT R19, R16, 0x6e, RZ, 0xfc, !PT ;  /* 0x0000006e10137812 */ /* 0x000fe200078efcff */
[----:B----4-:R-:W-:Y:S01]  /*33dc0*/  STL.64 [R1+0x900], R26 ;  /* 0x0009001a01007387 */ /* 0x010fe20000100a00 */
[----:B---3--:R1:W-:Y:S03]  /*33dd0*/  STL.64 [R1+0x8f8], R24 ;  /* 0x0008f81801007387 */ /* 0x0083e60000100a00 */
[----:B-1----:R-:W3:Y:S01]  /*33de0*/  LDL.LU R24, [R1+0x230] ;  /* 0x0002300001187983 */ /* 0x002ee20000300800 */
[----:B------:R-:W3:Y:S02]  /*33df0*/  LDL.LU R25, [R1+0x234] ;  /* 0x0002340001197983 */ /* 0x000ee40000300800 */
[----:B------:R-:W3:Y:S02]  /*33e00*/  LDL.LU R26, [R1+0x238] ;  /* 0x00023800011a7983 */ /* 0x000ee40000300800 */
[----:B------:R-:W3:Y:S01]  /*33e10*/  LDL.LU R27, [R1+0x23c] ;  /* 0x00023c00011b7983 */ /* 0x000ee20000300800 */
[----:B------:R-:W-:-:S02]  /*33e20*/  ISETP.GE.AND P0, PT, R19, UR6, PT ;  /* 0x0000000613007c0c */ /* 0x000fc4000bf06270 */
[----:B------:R-:W1:Y:S02]  /*33e30*/  S2R R19, SR_TID.X ;  /* 0x0000000000137919 */ /* 0x000e640000002100 */
[----:B-1----:R-:W-:-:S04]  /*33e40*/  SHF.R.U32.HI R19, RZ, 0x8, R19 ;  /* 0x00000008ff137819 */ /* 0x002fc80000011613 */
[----:B------:R-:W-:-:S04]  /*33e50*/  SGXT.U32 R19, R19, 0x1 ;  /* 0x000000011313781a */ /* 0x000fc80000000000 */
[----:B------:R-:W-:-:S04]  /*33e60*/  LOP3.LUT R20, R19, 0x76, RZ, 0xfc, !PT ;  /* 0x0000007613147812 */ /* 0x000fc800078efcff */
[----:B------:R-:W-:Y:S02]  /*33e70*/  ISETP.GE.AND P5, PT, R20, UR6, PT ;  /* 0x0000000614007c0c */ /* 0x000fe4000bfa6270 */
[C---:B--2---:R-:W-:Y:S01]  /*33e80*/  HMMA.1688.F32.TF32 R20, R8.reuse, R22, R12 ;  /* 0x000000160814723c */ /* 0x044fe2000008100c */
[----:B------:R-:W2:Y:S11]  /*33e90*/  LDL.LU.64 R14, [R1+0x908] ;  /* 0x00090800010e7983 */ /* 0x000eb60000300a00 */
[----:B------:R-:W-:Y:S11]  /*33ea0*/  @!UPT UIADD3 URZ, URZ, URZ, URZ ;  /* 0x0000003f3f3ff290 */ /* 0x000ff6000fffe03f */
[----:B------:R-:W-:Y:S01]  /*33eb0*/  STL.64 [R1+0x1a0], R20 ;  /* 0x0001a01401007387 */ /* 0x000fe20000100a00 */
[----:B------:R-:W-:Y:S01]  /*33ec0*/  STL.64 [R1+0x1a8], R22 ;  /* 0x0001a81601007387 */ /* 0x000fe20000100a00 */
[----:B------:R-:W-:Y:S02]  /*33ed0*/  LOP3.LUT R16, R16, 0x72, RZ, 0xfc, !PT ;  /* 0x0000007210107812 */ /* 0x000fe400078efcff */
[----:B------:R-:W-:Y:S02]  /*33ee0*/  SEL R4, RZ, 0x4, P1 ;  /* 0x00000004ff047807 */ /* 0x000fe40000800000 */
[----:B------:R-:W-:Y:S01]  /*33ef0*/  ISETP.GE.AND P1, PT, R16, UR6, PT ;  /* 0x0000000610007c0c */ /* 0x000fe2000bf26270 */
[----:B------:R-:W-:Y:S02]  /*33f00*/  LOP3.LUT R16, R19, 0x7a, RZ, 0xfc, !PT ;  /* 0x0000007a13107812 */ /* 0x000fe400078efcff */
[----:B------:R-:W1:Y:S01]  /*33f10*/  S2R R19, SR_TID.X ;  /* 0x0000000000137919 */ /* 0x000e620000002100 */
[----:B---3--:R-:W-:Y:S11]  /*33f20*/  HMMA.1688.F32.TF32 R24, R8, R6, R24 ;  /* 0x000000060818723c */ /* 0x008ff60000081018 */
[----:B------:R-:W-:Y:S11]  /*33f30*/  @!UPT UIADD3 URZ, URZ, URZ, URZ ;  /* 0x0000003f3f3ff290 */ /* 0x000ff6000fffe03f */
[----:B------:R-:W-:Y:S01]  /*33f40*/  @!UPT UIADD3 URZ, URZ, URZ, URZ ;  /* 0x0000003f3f3ff290 */ /* 0x000fe2000fffe03f */
[----:B------:R-:W-:Y:S01]  /*33f50*/  STL.64 [R1+0x80], R24 ;  /* 0x0000801801007387 */ /* 0x000fe20000100a00 */
[----:B------:R3:W-:Y:S03]  /*33f60*/  STL.64 [R1+0x88], R26 ;  /* 0x0000881a01007387 */ /* 0x0007e60000100a00 */
[----:B---3--:R-:W2:Y:S01]  /*33f70*/  LDL.LU.64 R26, [R1+0x900] ;  /* 0x00090000011a7983 */ /* 0x008ea20000300a00 */
[----:B------:R-:W2:Y:S01]  /*33f80*/  LDL.LU.64 R24, [R1+0x8f8] ;  /* 0x0008f80001187983 */ /* 0x000ea20000300a00 */
[----:B-1----:R-:W-:-:S04]  /*33f90*/  SHF.R.U32.HI R19, RZ, 0x8, R19 ;  /* 0x00000008ff137819 */ /* 0x002fc80000011613 */
[----:B------:R-:W-:-:S04]  /*33fa0*/  SGXT.U32 R19, R19, 0x1 ;  /* 0x000000011313781a */ /* 0x000fc80000000000 */
[----:B------:R-:W-:Y:S02]  /*33fb0*/  LOP3.LUT R12, R19, 0x7e, RZ, 0xfc, !PT ;  /* 0x0000007e130c7812 */ /* 0x000fe400078efcff */
[----:B------:R-:W1:Y:S01]  /*33fc0*/  S2R R19, SR_TID.X ;  /* 0x0000000000137919 */ /* 0x000e620000002100 */
[----:B------:R-:W-:Y:S02]  /*33fd0*/  SEL R4, R4, RZ, !P2 ;  /* 0x000000ff04047207 */ /* 0x000fe40005000000 */
[----:B------:R-:W-:Y:S01]  /*33fe0*/  ISETP.NE.U32.AND P4, PT, R5, RZ, PT ;  /* 0x000000ff0500720c */ /* 0x000fe20003f85070 */
[----:B------:R-:W-:Y:S01]  /*33ff0*/  SEL R5, RZ, 0x4, P0 ;  /* 0x00000004ff057807 */ /* 0x000fe20000000000 */
[----:B------:R-:W-:Y:S01]  /*34000*/  ISETP.NE.U32.AND P0, PT, R4, RZ, PT ;  /* 0x000000ff0400720c */ /* 0x000fe20003f05070 */
[----:B------:R-:W-:Y:S02]  /*34010*/  SEL R4, RZ, 0x4, P1 ;  /* 0x00000004ff047807 */ /* 0x000fe40000800000 */
[----:B------:R-:W-:-:S02]  /*34020*/  SEL R5, R5, RZ, !P2 ;  /* 0x000000ff05057207 */ /* 0x000fc40005000000 */
[----:B------:R-:W-:Y:S02]  /*34030*/  ISETP.GE.AND P6, PT, R16, UR6, PT ;  /* 0x0000000610007c0c */ /* 0x000fe4000bfc6270 */
[----:B------:R-:W-:Y:S02]  /*34040*/  SEL R4, R4, RZ, !P2 ;  /* 0x000000ff04047207 */ /* 0x000fe40005000000 */
[----:B------:R-:W-:Y:S02]  /*34050*/  ISETP.NE.U32.AND P1, PT, R5, RZ, PT ;  /* 0x000000ff0500720c */ /* 0x000fe40003f25070 */
[----:B------:R-:W-:Y:S01]  /*34060*/  LOP3.LUT R20, R18, 0x7f, RZ, 0xc0, !PT ;  /* 0x0000007f12147812 */ /* 0x000fe200078ec0ff */
[----:B------:R-:W-:Y:S01]  /*34070*/  SEL R5, RZ, 0x4, P5 ;  /* 0x00000004ff057807 */ /* 0x000fe20002800000 */
[----:B------:R-:W-:Y:S01]  /*34080*/  ISETP.NE.U32.AND P3, PT, R4, RZ, PT ;  /* 0x000000ff0400720c */ /* 0x000fe20003f65070 */
[----:B------:R-:W-:Y:S01]  /*34090*/  SEL R4, RZ, 0x4, P6 ;  /* 0x00000004ff047807 */ /* 0x000fe20003000000 */
[----:B-1----:R-:W-:-:S04]  /*340a0*/  SHF.R.U32.HI R19, RZ, 0x8, R19 ;  /* 0x00000008ff137819 */ /* 0x002fc80000011613 */
[----:B------:R-:W-:-:S04]  /*340b0*/  SGXT.U32 R19, R19, 0x1 ;  /* 0x000000011313781a */ /* 0x000fc80000000000 */
[----:B------:R-:W-:Y:S02]  /*340c0*/  LOP3.LUT R16, R19, 0x66, RZ, 0xfc, !PT ;  /* 0x0000006613107812 */ /* 0x000fe400078efcff */
[----:B------:R-:W-:Y:S02]  /*340d0*/  ISETP.GE.AND P5, PT, R12, UR6, PT ;  /* 0x000000060c007c0c */ /* 0x000fe4000bfa6270 */
[----:B------:R-:W-:Y:S02]  /*340e0*/  ISETP.GE.AND P6, PT, R20, UR6, PT ;  /* 0x0000000614007c0c */ /* 0x000fe4000bfc6270 */
[----:B------:R-:W-:Y:S02]  /*340f0*/  SEL R5, R5, RZ, !P2 ;  /* 0x000000ff05057207 */ /* 0x000fe40005000000 */
[----:B------:R-:W-:Y:S01]  /*34100*/  SEL R4, R4, RZ, !P2 ;  /* 0x000000ff04047207 */ /* 0x000fe20005000000 */
[----:B------:R-:W-:Y:S01]  /*34110*/  IMAD R16, R16, c[0x0][0x188], RZ ;  /* 0x0000620010107a24 */ /* 0x000fe200078e02ff */
[----:B------:R-:W-:-:S02]  /*34120*/  SEL R12, RZ, 0x4, P5 ;  /* 0x00000004ff0c7807 */ /* 0x000fc40002800000 */
[----:B------:R-:W-:Y:S01]  /*34130*/  SEL R13, RZ, 0x4, P6 ;  /* 0x00000004ff0d7807 */ /* 0x000fe20003000000 */
[----:B------:R-:W-:Y:S01]  /*34140*/  ISETP.NE.U32.AND P5, PT, R5, RZ, PT ;  /* 0x000000ff0500720c */ /* 0x000fe20003fa5070 */
[----:B------:R-:W-:Y:S01]  /*34150*/  ISETP.NE.U32.AND P6, PT, R4, RZ, PT ;  /* 0x000000ff0400720c */ /* 0x000fe20003fc5070 */
[----:B------:R-:W-:Y:S01]  /*34160*/  IMAD.WIDE R4, R16, 0x4, R2 ;  /* 0x0000000410047825 */ /* 0x000fe200078e0202 */
[----:B------:R-:W3:Y:S04]  /*34170*/  LDL.LU R19, [R1+0x57c] ;  /* 0x00057c0001137983 */ /* 0x000ee80000300800 */
[----:B------:R-:W1:Y:S01]  /*34180*/  S2R R16, SR_TID.X ;  /* 0x0000000000107919 */ /* 0x000e620000002100 */
[----:B------:R-:W-:Y:S02]  /*34190*/  SEL R6, R13, RZ, !P2 ;  /* 0x000000ff0d067207 */ /* 0x000fe40005000000 */
[----:B------:R-:W-:Y:S01]  /*341a0*/  SEL R12, R12, RZ, !P2 ;  /* 0x000000ff0c0c7207 */ /* 0x000fe20005000000 */
[----:B------:R4:W-:Y:S01]  /*341b0*/  LDGSTS.E [R0+0x19800], [R4.64], P4 ;  /* 0x1980000004007fae */ /* 0x0009e2000a12184a */
[----:B------:R-:W-:-:S02]  /*341c0*/  ISETP.NE.U32.AND P2, PT, R6, RZ, PT ;  /* 0x000000ff0600720c */ /* 0x000fc40003f45070 */
[--C-:B-1----:R-:W-:Y:S02]  /*341d0*/  SHF.R.U32.HI R23, RZ, 0x8, R16.reuse ;  /* 0x00000008ff177819 */ /* 0x102fe40000011610 */
[--C-:B------:R-:W-:Y:S02]  /*341e0*/  SHF.R.U32.HI R22, RZ, 0x8, R16.reuse ;  /* 0x00000008ff167819 */ /* 0x100fe40000011610 */
[----:B------:R-:W-:Y:S02]  /*341f0*/  SGXT.U32 R23, R23, 0x1 ;  /* 0x000000011717781a */ /* 0x000fe40000000000 */
[----:B------:R-:W-:Y:S02]  /*34200*/  SGXT.U32 R22, R22, 0x1 ;  /* 0x000000011616781a */ /* 0x000fe40000000000 */
[----:B------:R-:W-:Y:S01]  /*34210*/  LOP3.LUT R21, R23, 0x6a, RZ, 0xfc, !PT ;  /* 0x0000006a17157812 */ /* 0x000fe200078efcff */
[----:B------:R-:W-:Y:S01]  /*34220*/  SHF.R.U32.HI R23, RZ, 0x8, R16 ;  /* 0x00000008ff177819 */ /* 0x000fe20000011610 */
[----:B------:R-:W-:-:S05]  /*34230*/  LOP3.LUT R16, R22, 0x6e, RZ, 0xfc, !PT ;  /* 0x0000006e16107812 */ /* 0x000fca00078efcff */
[----:B------:R-:W-:-:S04]  /*34240*/  IMAD R16, R16, c[0x0][0x188], RZ ;  /* 0x0000620010107a24 */ /* 0x000fc800078e02ff */
[----:B------:R-:W-:Y:S02]  /*34250*/  IMAD.WIDE R6, R16, 0x4, R2 ;  /* 0x0000000410067825 */ /* 0x000fe400078e0202 */
[----:B------:R-:W5:Y:S01]  /*34260*/  LDL.LU R16, [R1+0x578] ;  /* 0x0005780001107983 */ /* 0x000f620000300800 */
[----:B--2---:R-:W-:Y:S03]  /*34270*/  HMMA.1688.F32.TF32 R8, R8, R14, R24 ;  /* 0x0000000e0808723c */ /* 0x004fe60000081018 */
[----:B------:R-:W2:Y:S01]  /*34280*/  LDL.LU R24, [R1+0x56c] ;  /* 0x00056c0001187983 */ /* 0x000ea20000300800 */
[----:B------:R-:W-:-:S04]  /*34290*/  IMAD R21, R21, c[0x0][0x188], RZ ;  /* 0x0000620015157a24 */ /* 0x000fc800078e02ff */
[----:B----4-:R-:W-:Y:S01]  /*342a0*/  IMAD.WIDE R4, R21, 0x4, R2 ;  /* 0x0000000415047825 */ /* 0x010fe200078e0202 */
[----:B------:R-:W-:Y:S02]  /*342b0*/  LOP3.LUT R21, R22, 0x72, RZ, 0xfc, !PT ;  /* 0x0000007216157812 */ /* 0x000fe400078efcff */
[----:B------:R-:W-:Y:S02]  /*342c0*/  SGXT.U32 R23, R23, 0x1 ;  /* 0x000000011717781a */ /* 0x000fe40000000000 */
[----:B------:R-:W-:Y:S02]  /*342d0*/  SHF.R.U32.HI R18, RZ, 0x8, R18 ;  /* 0x00000008ff127819 */ /* 0x000fe40000011612 */
[----:B------:R-:W-:Y:S01]  /*342e0*/  ISETP.NE.U32.AND P4, PT, R12, RZ, PT ;  /* 0x000000ff0c00720c */ /* 0x000fe20003f85070 */
[----:B------:R1:W-:Y:S01]  /*342f0*/  LDGSTS.E [R0+0x1a800], [R4.64], P0 ;  /* 0x1a80000004007fae */ /* 0x0003e2000812184a */
[----:B------:R-:W-:Y:S01]  /*34300*/  IMAD R21, R21, c[0x0][0x188], RZ ;  /* 0x0000620015157a24 */ /* 0x000fe200078e02ff */
[----:B------:R-:W-:Y:S01]  /*34310*/  SGXT.U32 R18, R18, 0x1 ;  /* 0x000000011212781a */ /* 0x000fe20000000000 */
[----:B------:R4:W-:Y:S02]  /*34320*/  LDGSTS.E [R0+0x1b800], [R6.64], P1 ;  /* 0x1b80000006007fae */ /* 0x0009e4000892184a */
[----:B------:R-:W-:Y:S01]  /*34330*/  IMAD.WIDE R12, R21, 0x4, R2 ;  /* 0x00000004150c7825 */ /* 0x000fe200078e0202 */
[----:B------:R-:W-:-:S02]  /*34340*/  LOP3.LUT R21, R23, 0x76, RZ, 0xfc, !PT ;  /* 0x0000007617157812 */ /* 0x000fc400078efcff */
[----:B------:R-:W-:Y:S01]  /*34350*/  LOP3.LUT R18, R18, 0x7a, RZ, 0xfc, !PT ;  /* 0x0000007a12127812 */ /* 0x000fe200078efcff */
[----:B------:R-:W-:Y:S01]  /*34360*/  IMAD.MOV.U32 R23, RZ, RZ, c[0x0][0x188] ;  /* 0x00006200ff177624 */ /* 0x000fe200078e00ff */
[----:B------:R-:W-:Y:S01]  /*34370*/  LOP3.LUT R17, R17, 0x7e, RZ, 0xfc, !PT ;  /* 0x0000007e11117812 */ /* 0x000fe200078efcff */
[----:B------:R3:W-:Y:S01]  /*34380*/  LDGSTS.E [R0+0x1c800], [R12.64], P3 ;  /* 0x1c8000000c007fae */ /* 0x0007e2000992184a */
[----:B------:R-:W-:Y:S02]  /*34390*/  IMAD R21, R21, c[0x0][0x188], RZ ;  /* 0x0000620015157a24 */ /* 0x000fe400078e02ff */
[----:B------:R-:W-:Y:S02]  /*343a0*/  IMAD R18, R18, c[0x0][0x188], RZ ;  /* 0x0000620012127a24 */ /* 0x000fe400078e02ff */
[----:B-1----:R-:W-:-:S04]  /*343b0*/  IMAD.WIDE R4, R21, 0x4, R2 ;  /* 0x0000000415047825 */ /* 0x002fc800078e0202 */
[----:B------:R-:W-:Y:S02]  /*343c0*/  IMAD.SHL.U32 R21, R23, 0x80, RZ ;  /* 0x0000008017157824 */ /* 0x000fe400078e00ff */
[----:B----4-:R-:W-:Y:S01]  /*343d0*/  IMAD.WIDE R6, R18, 0x4, R2 ;  /* 0x0000000412067825 */ /* 0x010fe200078e0202 */
[----:B------:R1:W-:Y:S04]  /*343e0*/  STL.64 [R1+0x60], R8 ;  /* 0x0000600801007387 */ /* 0x0003e80000100a00 */
[----:B------:R4:W-:Y:S01]  /*343f0*/  LDGSTS.E [R0+0x1d800], [R4.64], P5 ;  /* 0x1d80000004007fae */ /* 0x0009e2000a92184a */
[----:B------:R-:W-:Y:S01]  /*34400*/  SHF.R.S32.HI R18, RZ, 0x1f, R21 ;  /* 0x0000001fff127819 */ /* 0x000fe20000011415 */
[----:B------:R4:W-:Y:S02]  /*34410*/  STL.64 [R1+0x68], R10 ;  /* 0x0000680a01007387 */ /* 0x0009e40000100a00 */
[----:B------:R-:W-:Y:S01]  /*34420*/  IMAD R23, R20, c[0x0][0x18c], RZ ;  /* 0x0000630014177a24 */ /* 0x000fe200078e02ff */
[----:B------:R-:W2:Y:S01]  /*34430*/  LDL.LU R14, [R1+0x568] ;  /* 0x00056800010e7983 */ /* 0x000ea20000300800 */
[----:B------:R-:W-:Y:S01]  /*34440*/  SHF.L.U64.HI R18, R21, 0x2, R18 ;  /* 0x0000000215127819 */ /* 0x000fe20000010212 */
[----:B------:R-:W-:-:S02]  /*34450*/  IMAD R17, R17, c[0x0][0x188], RZ ;  /* 0x0000620011117a24 */ /* 0x000fc400078e02ff */
[----:B------:R2:W-:Y:S01]  /*34460*/  LDGSTS.E [R0+0x1e800], [R6.64], P6 ;  /* 0x1e80000006007fae */ /* 0x0005e2000b12184a */
[----:B-1----:R-:W-:Y:S01]  /*34470*/  LEA R8, P1, R21, R2, 0x2 ;  /* 0x0000000215087211 */ /* 0x002fe200078210ff */
[----:B----4-:R-:W-:-:S04]  /*34480*/  IMAD R10, R20, c[0x0][0x18c], RZ ;  /* 0x00006300140a7a24 */ /* 0x010fc800078e02ff */
[----:B------:R1:W-:Y:S01]  /*34490*/  STL [R1+0x59c], R8 ;  /* 0x00059c0801007387 */ /* 0x0003e20000100800 */
[----:B------:R-:W4:Y:S02]  /*344a0*/  LDL.LU R15, [R1+0x558] ;  /* 0x00055800010f7983 */ /* 0x000f240000300800 */
[----:B------:R-:W-:Y:S02]  /*344b0*/  IMAD.X R5, R3, 0x1, R18, P1 ;  /* 0x0000000103057824 */ /* 0x000fe400008e0612 */
[----:B------:R-:W-:Y:S01]  /*344c0*/  IMAD.SHL.U32 R11, R10, 0x4, RZ ;  /* 0x000000040a0b7824 */ /* 0x000fe200078e00ff */
[----:B---3--:R-:W-:Y:S01]  /*344d0*/  SHF.R.S32.HI R13, RZ, 0x1f, R23 ;  /* 0x0000001fff0d7819 */ /* 0x008fe20000011417 */
[----:B------:R-:W-:Y:S01]  /*344e0*/  STL [R1+0x800], R19 ;  /* 0x0008001301007387 */ /* 0x000fe20000100800 */
[----:B------:R-:W3:Y:S02]  /*344f0*/  LDL.LU R27, [R1+0x55c] ;  /* 0x00055c00011b7983 */ /* 0x000ee40000300800 */
[----:B-1----:R-:W-:Y:S01]  /*34500*/  IMAD.WIDE R8, R17, 0x4, R2 ;  /* 0x0000000411087825 */ /* 0x002fe200078e0202 */
[----:B------:R-:W-:-:S02]  /*34510*/  IADD3 R4, P0, R11, R19, RZ ;  /* 0x000000130b047210 */ /* 0x000fc40007f1e0ff */
[----:B------:R-:W-:Y:S01]  /*34520*/  SHF.L.U64.HI R13, R23, 0x2, R13 ;  /* 0x00000002170d7819 */ /* 0x000fe2000001020d */
[----:B------:R5:W-:Y:S01]  /*34530*/  STL [R1+0x598], R5 ;  /* 0x0005980501007387 */ /* 0x000be20000100800 */
[----:B------:R-:W4:Y:S03]  /*34540*/  LDL.LU R18, [R1+0x548] ;  /* 0x0005480001127983 */ /* 0x000f260000300800 */
[----:B------:R1:W-:Y:S04]  /*34550*/  LDGSTS.E [R0+0x1f800], [R8.64], P4 ;  /* 0x1f80000008007fae */ /* 0x0003e8000a12184a */
[----:B------:R-:W1:Y:S01]  /*34560*/  S2R R17, SR_TID.X ;  /* 0x0000000000117919 */ /* 0x000e620000002100 */
[----:B------:R-:W-:Y:S01]  /*34570*/  USHF.R.U32.HI UR13, URZ, 0x3, UR9 ;  /* 0x000000033f0d7899 */ /* 0x000fe20008011609 */
[----:B------:R-:W-:-:S02]  /*34580*/  IMAD.U32 R3, RZ, RZ, UR7 ;  /* 0x00000007ff037e24 */ /* 0x000fc4000f8e00ff */
[----:B------:R-:W0:Y:S02]  /*34590*/  LDGDEPBAR ;  /* 0x00000000000079af */ /* 0x000e240000000000 */
[----:B-----5:R-:W-:Y:S01]  /*345a0*/  IMAD.X R5, R16, 0x1, R13, P0 ;  /* 0x0000000110057824 */ /* 0x020fe200000e060d */
[----:B--2---:R-:W-:Y:S01]  /*345b0*/  STL [R1+0x804], R24 ;  /* 0x0008041801007387 */ /* 0x004fe20000100800 */
[----:B------:R2:W-:Y:S02]  /*345c0*/  STL [R1+0x808], R16 ;  /* 0x0008081001007387 */ /* 0x0005e40000100800 */
[----:B-1----:R-:W5:Y:S01]  /*345d0*/  LDL R9, [R1+0x53c] ;  /* 0x00053c0001097983 */ /* 0x002f620000100800 */
[----:B------:R-:W-:Y:S01]  /*345e0*/  IADD3 R2, P1, R11, R24, RZ ;  /* 0x000000180b027210 */ /* 0x000fe20007f3e0ff */
[----:B--2---:R-:W2:Y:S01]  /*345f0*/  LDL.LU R16, [R1+0x508] ;  /* 0x0005080001107983 */ /* 0x004ea20000300800 */
[----:B------:R-:W2:Y:S01]  /*34600*/  LDL.LU R24, [R1+0x54c] ;  /* 0x00054c0001187983 */ /* 0x000ea20000300800 */
[----:B------:R-:W-:Y:S01]  /*34610*/  LOP3.LUT R17, R17, 0x1ff, RZ, 0xc0, !PT ;  /* 0x000001ff11117812 */ /* 0x000fe200078ec0ff */
[----:B------:R-:W5:Y:S01]  /*34620*/  LDL.LU R19, [R1+0x518] ;  /* 0x0005180001137983 */ /* 0x000f620000300800 */
[----:B------:R-:W5:Y:S01]  /*34630*/  LDL.LU R29, [R1+0x554] ;  /* 0x00055400011d7983 */ /* 0x000f620000300800 */
[----:B------:R-:W5:Y:S02]  /*34640*/  LDL.LU R28, [R1+0x520] ;  /* 0x00052000011c7983 */ /* 0x000f640000300800 */
[----:B------:R-:W5:Y:S02]  /*34650*/  LDL.LU R26, [R1+0x528] ;  /* 0x00052800011a7983 */ /* 0x000f640000300800 */
[----:B------:R-:W-:Y:S01]  /*34660*/  IMAD.SHL.U32 R12, R17, 0x4, RZ ;  /* 0x00000004110c7824 */ /* 0x000fe200078e00ff */
[----:B------:R-:W5:Y:S04]  /*34670*/  LDL.LU R25, [R1+0x564] ;  /* 0x0005640001197983 */ /* 0x000f680000300800 */
[----:B------:R-:W1:Y:S01]  /*34680*/  S2R R17, SR_TID.X ;  /* 0x0000000000117919 */ /* 0x000e620000002100 */
[----:B------:R-:W5:Y:S02]  /*34690*/  LDL.LU R23, [R1+0x530] ;  /* 0x0005300001177983 */ /* 0x000f640000300800 */
[----:B------:R-:W5:Y:S01]  /*346a0*/  LDL.LU R22, [R1+0x538] ;  /* 0x0005380001167983 */ /* 0x000f620000300800 */
[----:B------:R-:W-:Y:S01]  /*346b0*/  LOP3.LUT R12, R12, UR13, RZ, 0x3c, !PT ;  /* 0x0000000d0c0c7c12 */ /* 0x000fe2000f8e3cff */
[----:B------:R-:W5:Y:S01]  /*346c0*/  LDL.LU R21, [R1+0x574] ;  /* 0x0005740001157983 */ /* 0x000f620000300800 */
[----:B------:R-:W5:Y:S03]  /*346d0*/  LDL.LU R20, [R1+0x540] ;  /* 0x0005400001147983 */ /* 0x000f660000300800 */
[----:B------:R-:W-:-:S05]  /*346e0*/  IMAD R0, R3, 0x20000, R12 ;  /* 0x0002000003007824 */ /* 0x000fca00078e020c */
[----:B------:R2:W-:Y:S01]  /*346f0*/  LDGSTS.E [R0+0x40000], [R4.64], P2 ;  /* 0x4000000004007fae */ /* 0x0005e2000912184a */
[----:B-1----:R-:W-:-:S03]  /*34700*/  LOP3.LUT R12, R17, 0x7f, RZ, 0xc0, !PT ;  /* 0x0000007f110c7812 */ /* 0x002fc600078ec0ff */
[----:B------:R-:W5:Y:S01]  /*34710*/  LDL.LU R17, [R1+0x550] ;  /* 0x0005500001117983 */ /* 0x000f620000300800 */
[----:B------:R-:W5:Y:S02]  /*34720*/  LDL.LU R13, [R1+0x560] ;  /* 0x00056000010d7983 */ /* 0x000f640000300800 */
[----:B------:R-:W-:Y:S02]  /*34730*/  IMAD R8, R12, c[0x0][0x18c], RZ ;  /* 0x000063000c087a24 */ /* 0x000fe400078e02ff */
[----:B------:R-:W5:Y:S01]  /*34740*/  LDL.LU R12, [R1+0x570] ;  /* 0x00057000010c7983 */ /* 0x000f620000300800 */
[----:B---3--:R1:W-:Y:S01]  /*34750*/  STL [R1+0x80c], R27 ;  /* 0x00080c1b01007387 */ /* 0x0083e20000100800 */
[----:B------:R-:W-:Y:S02]  /*34760*/  IADD3 R6, P0, R11, R27, RZ ;  /* 0x0000001b0b067210 */ /* 0x000fe40007f1e0ff */
[----:B-1----:R-:W-:-:S04]  /*34770*/  SHF.R.S32.HI R27, RZ, 0x1f, R8 ;  /* 0x0000001fff1b7819 */ /* 0x002fc80000011408 */
[----:B------:R-:W-:Y:S02]  /*34780*/  SHF.L.U64.HI R27, R8, 0x2, R27 ;  /* 0x00000002081b7819 */ /* 0x000fe4000001021b */
[----:B------:R-:W3:Y:S01]  /*34790*/  LDL R8, [R1+0x51c] ;  /* 0x00051c0001087983 */ /* 0x000ee20000100800 */
[----:B------:R-:W-:Y:S02]  /*347a0*/  STL [R1+0x810], R14 ;  /* 0x0008100e01007387 */ /* 0x000fe40000100800 */
[--C-:B----4-:R-:W-:Y:S01]  /*347b0*/  IMAD.X R7, R15, 0x1, R27.reuse, P0 ;  /* 0x000000010f077824 */ /* 0x110fe200000e061b */
[----:B--2---:R-:W-:Y:S01]  /*347c0*/  STL [R1+0x814], R24 ;  /* 0x0008141801007387 */ /* 0x004fe20000100800 */
[----:B------:R1:W-:Y:S03]  /*347d0*/  STL [R1+0x818], R15 ;  /* 0x0008180f01007387 */ /* 0x0003e60000100800 */
[----:B-1----:R-:W2:Y:S01]  /*347e0*/  LDL.LU R15, [R1+0x52c] ;  /* 0x00052c00010f7983 */ /* 0x002ea20000300800 */
[----:B------:R-:W-:Y:S01]  /*347f0*/  IMAD.X R3, R14, 0x1, R27, P1 ;  /* 0x000000010e037824 */ /* 0x000fe200008e061b */
[----:B------:R-:W-:-:S04]  /*34800*/  IADD3 R4, P1, R11, R24, RZ ;  /* 0x000000180b047210 */ /* 0x000fc80007f3e0ff */
[----:B------:R5:W-:Y:S01]  /*34810*/  LDGSTS.E [R0+0x41000], [R2.64], P2 ;  /* 0x4100000002007fae */ /* 0x000be2000912184a */
[----:B------:R-:W-:Y:S02]  /*34820*/  IMAD.X R5, R18, 0x1, R27, P1 ;  /* 0x0000000112057824 */ /* 0x000fe400008e061b */
[----:B------:R2:W-:Y:S03]  /*34830*/  LDGSTS.E [R0+0x42000], [R6.64], P2 ;  /* 0x4200000006007fae */ /* 0x0005e6000912184a */
[----:B------:R3:W-:Y:S01]  /*34840*/  LDGSTS.E [R0+0x43000], [R4.64], P2 ;  /* 0x4300000004007fae */ /* 0x0007e2000912184a */
[----:B-----5:R-:W-:-:S03]  /*34850*/  IADD3 R2, P0, R11, R9, RZ ;  /* 0x000000090b027210 */ /* 0x020fc60007f1e0ff */
[----:B------:R-:W4:Y:S01]  /*34860*/  LDL R9, [R1+0x4ec] ;  /* 0x0004ec0001097983 */ /* 0x000f220000100800 */
[----:B------:R-:W5:Y:S02]  /*34870*/  LDL.LU R24, [R1+0x4f8] ;  /* 0x0004f80001187983 */ /* 0x000f640000300800 */
[----:B------:R-:W4:Y:S02]  /*34880*/  LDL.LU R14, [R1+0x534] ;  /* 0x00053400010e7983 */ /* 0x000f240000300800 */
[----:B------:R1:W-:Y:S02]  /*34890*/  STL [R1+0x81c], R18 ;  /* 0x00081c1201007387 */ /* 0x0003e40000100800 */
[----:B-1----:R-:W4:Y:S01]  /*348a0*/  LDL R18, [R1+0x4fc] ;  /* 0x0004fc0001127983 */ /* 0x002f220000100800 */
[----:B--2---:R-:W-:-:S03]  /*348b0*/  IADD3 R6, P1, R11, R15, RZ ;  /* 0x0000000f0b067210 */ /* 0x004fc60007f3e0ff */
[----:B------:R1:W-:Y:S04]  /*348c0*/  STL [R1+0x828], R15 ;  /* 0x0008280f01007387 */ /* 0x0003e80000100800 */
[----:B-1----:R-:W2:Y:S01]  /*348d0*/  LDL R15, [R1+0x50c] ;  /* 0x00050c00010f7983 */ /* 0x002ea20000100800 */
[--C-:B------:R-:W-:Y:S01]  /*348e0*/  IMAD.X R3, R22, 0x1, R27.reuse, P0 ;  /* 0x0000000116037824 */ /* 0x100fe200000e061b */
[----:B---3--:R-:W-:Y:S01]  /*348f0*/  IADD3 R4, P0, R11, R8, RZ ;  /* 0x000000080b047210 */ /* 0x008fe20007f1e0ff */
[--C-:B------:R-:W-:Y:S01]  /*34900*/  IMAD.X R7, R26, 0x1, R27.reuse, P1 ;  /* 0x000000011a077824 */ /* 0x100fe200008e061b */
[----:B------:R1:W-:Y:S04]  /*34910*/  STL [R1+0x820], R22 ;  /* 0x0008201601007387 */ /* 0x0003e80000100800 */
[----:B------:R2:W-:Y:S01]  /*34920*/  LDGSTS.E [R0+0x44000], [R2.64], P2 ;  /* 0x4400000002007fae */ /* 0x0005e2000912184a */
[----:B------:R4:W-:Y:S02]  /*34930*/  LDGSTS.E [R0+0x45000], [R6.64], P2 ;  /* 0x4500000006007fae */ /* 0x0009e4000912184a */
[----:B------:R-:W-:-:S05]  /*34940*/  IMAD.X R5, R19, 0x1, R27, P0 ;  /* 0x0000000113057824 */ /* 0x000fca00000e061b */
[----:B------:R3:W-:Y:S04]  /*34950*/  LDGSTS.E [R0+0x46000], [R4.64], P2 ;  /* 0x4600000004007fae */ /* 0x0007e8000912184a */
[----:B-1----:R-:W5:Y:S01]  /*34960*/  LDL.LU R22, [R1+0x524] ;  /* 0x0005240001167983 */ /* 0x002f620000300800 */
[----:B------:R-:W5:Y:S02]  /*34970*/  LDL R8, [R1+0x4dc] ;  /* 0x0004dc0001087983 */ /* 0x000f640000100800 */
[----:B------:R1:W-:Y:S01]  /*34980*/  STL [R1+0x824], R26 ;  /* 0x0008241a01007387 */ /* 0x0003e20000100800 */
[C---:B----4-:R-:W-:Y:S01]  /*34990*/  IADD3 R6, P0, R11.reuse, R18, RZ ;  /* 0x000000120b067210 */ /* 0x050fe20007f1e0ff */
[----:B-1----:R-:W4:Y:S01]  /*349a0*/  LDL.LU R26, [R1+0x4e8] ;  /* 0x0004e800011a7983 */ /* 0x002f220000300800 */
[----:B------:R-:W-:Y:S02]  /*349b0*/  STL [R1+0x82c], R19 ;  /* 0x00082c1301007387 */ /* 0x000fe40000100800 */
[----:B------:R-:W4:Y:S02]  /*349c0*/  LDL R18, [R1+0x4cc] ;  /* 0x0004cc0001127983 */ /* 0x000f240000100800 */
[----:B------:R1:W-:Y:S01]  /*349d0*/  STL [R1+0x830], R16 ;  /* 0x0008301001007387 */ /* 0x0003e20000100800 */
[----:B--2---:R-:W-:-:S05]  /*349e0*/  IADD3 R2, P1, R11, R15, RZ ;  /* 0x0000000f0b027210 */ /* 0x004fca0007f3e0ff */
[--C-:B------:R-:W-:Y:S02]  /*349f0*/  IMAD.X R3, R16, 0x1, R27.reuse, P1 ;  /* 0x0000000110037824 */ /* 0x100fe400008e061b */
[----:B-1----:R-:W2:Y:S01]  /*34a00*/  LDL.LU R16, [R1+0x4d8] ;  /* 0x0004d80001107983 */ /* 0x002ea20000300800 */
[----:B------:R-:W2:Y:S01]  /*34a10*/  LDL R15, [R1+0x4bc] ;  /* 0x0004bc00010f7983 */ /* 0x000ea20000100800 */
[C---:B---3--:R-:W-:Y:S01]  /*34a20*/  IADD3 R4, P1, R11.reuse, R9, RZ ;  /* 0x000000090b047210 */ /* 0x048fe20007f3e0ff */
[--C-:B-----5:R-:W-:Y:S01]  /*34a30*/  IMAD.X R7, R24, 0x1, R27.reuse, P0 ;  /* 0x0000000118077824 */ /* 0x120fe200000e061b */
[----:B------:R-:W3:Y:S04]  /*34a40*/  LDL R19, [R1+0x4c8] ;  /* 0x0004c80001137983 */ /* 0x000ee80000100800 */
[----:B------:R1:W-:Y:S01]  /*34a50*/  LDGSTS.E [R0+0x47000], [R2.64], P2 ;  /* 0x4700000002007fae */ /* 0x0003e2000912184a */
[----:B------:R-:W-:Y:S02]  /*34a60*/  STL [R1+0x834], R24 ;  /* 0x0008341801007387 */ /* 0x000fe40000100800 */
[----:B------:R-:W5:Y:S02]  /*34a70*/  LDL R9, [R1+0x4ac] ;  /* 0x0004ac0001097983 */ /* 0x000f640000100800 */
[----:B------:R4:W-:Y:S01]  /*34a80*/  LDGSTS.E [R0+0x48000], [R6.64], P2 ;  /* 0x4800000006007fae */ /* 0x0009e2000912184a */
[C---:B-1----:R-:W-:Y:S01]  /*34a90*/  IADD3 R2, P0, R11.reuse, R8, RZ ;  /* 0x000000080b027210 */ /* 0x042fe20007f1e0ff */
[----:B----4-:R-:W-:Y:S01]  /*34aa0*/  IMAD.X R5, R26, 0x1, R27, P1 ;  /* 0x000000011a057824 */ /* 0x010fe200008e061b */
[----:B------:R-:W5:Y:S01]  /*34ab0*/  LDL R8, [R1+0x4b8] ;  /* 0x0004b80001087983 */ /* 0x000f620000100800 */
[----:B------:R1:W-:Y:S01]  /*34ac0*/  STL [R1+0x838], R26 ;  /* 0x0008381a01007387 */ /* 0x0003e20000100800 */
[----:B------:R-:W-:-:S02]  /*34ad0*/  IADD3 R6, P1, R11, R18, RZ ;  /* 0x000000120b067210 */ /* 0x000fc40007f3e0ff */
[----:B------:R-:W5:Y:S04]  /*34ae0*/  LDL R18, [R1+0x48c] ;  /* 0x00048c0001127983 */ /* 0x000f680000100800 */
[----:B------:R1:W-:Y:S01]  /*34af0*/  LDGSTS.E [R0+0x49000], [R4.64], P2 ;  /* 0x4900000004007fae */ /* 0x0003e2000912184a */
[----:B--2---:R-:W-:-:S03]  /*34b00*/  IMAD.X R3, R16, 0x1, R27, P0 ;  /* 0x0000000110037824 */ /* 0x004fc600000e061b */
[----:B------:R2:W-:Y:S01]  /*34b10*/  STL [R1+0x83c], R16 ;  /* 0x00083c1001007387 */ /* 0x0005e20000100800 */
[----:B-1----:R-:W-:Y:S02]  /*34b20*/  IADD3 R4, P0, R11, R15, RZ ;  /* 0x0000000f0b047210 */ /* 0x002fe40007f1e0ff */
[----:B------:R-:W4:Y:S02]  /*34b30*/  LDL R15, [R1+0x498] ;  /* 0x00049800010f7983 */ /* 0x000f240000100800 */
[----:B------:R-:W4:Y:S01]  /*34b40*/  LDL R26, [R1+0x47c] ;  /* 0x00047c00011a7983 */ /* 0x000f220000100800 */
[----:B------:R1:W-:Y:S01]  /*34b50*/  LDGSTS.E [R0+0x4a000], [R2.64], P2 ;  /* 0x4a00000002007fae */ /* 0x0003e2000912184a */
[----:B---3--:R-:W-:-:S03]  /*34b60*/  IMAD.X R7, R19, 0x1, R27, P1 ;  /* 0x0000000113077824 */ /* 0x008fc600008e061b */
[----:B------:R-:W3:Y:S01]  /*34b70*/  LDL R24, [R1+0x488] ;  /* 0x0004880001187983 */ /* 0x000ee20000100800 */
[----:B------:R-:W3:Y:S03]  /*34b80*/  LDL R19, [R1+0x46c] ;  /* 0x00046c0001137983 */ /* 0x000ee60000100800 */
[----:B--2---:R-:W2:Y:S04]  /*34b90*/  LDL R16, [R1+0x49c] ;  /* 0x00049c0001107983 */ /* 0x004ea80000100800 */
[----:B------:R2:W-:Y:S04]  /*34ba0*/  LDGSTS.E [R0+0x4b000], [R6.64], P2 ;  /* 0x4b00000006007fae */ /* 0x0005e8000912184a */
[----:B-1----:R-:W3:Y:S01]  /*34bb0*/  LDL R3, [R1+0x4a8] ;  /* 0x0004a80001037983 */ /* 0x002ee20000100800 */
[----:B-----5:R-:W-:-:S03]  /*34bc0*/  IADD3 R2, P1, R11, R9, RZ ;  /* 0x000000090b027210 */ /* 0x020fc60007f3e0ff */
[----:B------:R-:W5:Y:S01]  /*34bd0*/  LDL R9, [R1+0x478] ;  /* 0x0004780001097983 */ /* 0x000f620000100800 */
[----:B------:R-:W-:-:S03]  /*34be0*/  IMAD.X R5, R8, 0x1, R27, P0 ;  /* 0x0000000108057824 */ /* 0x000fc600000e061b */
[----:B------:R-:W5:Y:S04]  /*34bf0*/  LDL R8, [R1+0x45c] ;  /* 0x00045c0001087983 */ /* 0x000f680000100800 */
[----:B------:R1:W-:Y:S01]  /*34c00*/  LDGSTS.E [R0+0x4c000], [R4.64], P2 ;  /* 0x4c00000004007fae */ /* 0x0003e2000912184a */
[----:B--2---:R-:W-:-:S03]  /*34c10*/  IADD3 R6, P0, R11, R16, RZ ;  /* 0x000000100b067210 */ /* 0x004fc60007f1e0ff */
[----:B------:R-:W2:Y:S02]  /*34c20*/  LDL R16, [R1+0x468] ;  /* 0x0004680001107983 */ /* 0x000ea40000100800 */
[--C-:B----4-:R-:W-:Y:S02]  /*34c30*/  IMAD.X R7, R15, 0x1, R27.reuse, P0 ;  /* 0x000000010f077824 */ /* 0x110fe400000e061b */
[----:B------:R-:W4:Y:S01]  /*34c40*/  LDL R15, [R1+0x458] ;  /* 0x00045800010f7983 */ /* 0x000f220000100800 */
[--C-:B---3--:R-:W-:Y:S01]  /*34c50*/  IMAD.X R3, R3, 0x1, R27.reuse, P1 ;  /* 0x0000000103037824 */ /* 0x108fe200008e061b */
[----:B-1----:R-:W-:Y:S02]  /*34c60*/  IADD3 R4, P1, R11, R18, RZ ;  /* 0x000000120b047210 */ /* 0x002fe40007f3e0ff */
[----:B------:R-:W3:Y:S04]  /*34c70*/  LDL R18, [R1+0x44c] ;  /* 0x00044c0001127983 */ /* 0x000ee80000100800 */
[----:B------:R1:W-:Y:S01]  /*34c80*/  LDGSTS.E [R0+0x4d000], [R2.64], P2 ;  /* 0x4d00000002007fae */ /* 0x0003e2000912184a */
[----:B------:R5:W-:Y:S02]  /*34c90*/  LDGSTS.E [R0+0x4e000], [R6.64], P2 ;  /* 0x4e00000006007fae */ /* 0x000be4000912184a */
[----:B------:R-:W-:-:S02]  /*34ca0*/  IMAD.X R5, R24, 0x1, R27, P1 ;  /* 0x0000000118057824 */ /* 0x000fc400008e061b */
[----:B------:R-:W3:Y:S04]  /*34cb0*/  LDL R24, [R1+0x40c] ;  /* 0x00040c0001187983 */ /* 0x000ee80000100800 */
[----:B------:R5:W-:Y:S01]  /*34cc0*/  LDGSTS.E [R0+0x4f000], [R4.64], P2 ;  /* 0x4f00000004007fae */ /* 0x000be2000912184a */
[C---:B-1----:R-:W-:Y:S02]  /*34cd0*/  IADD3 R2, P0, R11.reuse, R26, RZ ;  /* 0x0000001a0b027210 */ /* 0x042fe40007f1e0ff */
[----:B-----5:R-:W-:Y:S01]  /*34ce0*/  IADD3 R6, P1, R11, R19, RZ ;  /* 0x000000130b067210 */ /* 0x020fe20007f3e0ff */
[----:B------:R-:W5:Y:S04]  /*34cf0*/  LDL R26, [R1+0x41c] ;  /* 0x00041c00011a7983 */ /* 0x000f680000100800 */
[----:B------:R-:W5:Y:S01]  /*34d00*/  LDL R19, [R1+0x418] ;  /* 0x0004180001137983 */ /* 0x000f620000100800 */
[----:B------:R-:W-:Y:S01]  /*34d10*/  IMAD.X R3, R9, 0x1, R27, P0 ;  /* 0x0000000109037824 */ /* 0x000fe200000e061b */
[----:B------:R-:W-:-:S02]  /*34d20*/  IADD3 R4, P0, R11, R8, RZ ;  /* 0x000000080b047210 */ /* 0x000fc40007f1e0ff */
[----:B------:R-:W5:Y:S04]  /*34d30*/  LDL R9, [R1+0x448] ;  /* 0x0004480001097983 */ /* 0x000f680000100800 */
[----:B------:R1:W-:Y:S04]  /*34d40*/  LDGSTS.E [R0+0x50000], [R2.64], P2 ;  /* 0x5000000002007fae */ /* 0x0003e8000912184a */
[----:B------:R-:W5:Y:S04]  /*34d50*/  LDL R8, [R1+0x42c] ;  /* 0x00042c0001087983 */ /* 0x000f680000100800 */
[----:B-1----:R-:W5:Y:S01]  /*34d60*/  LDL R3, [R1+0x43c] ;  /* 0x00043c0001037983 */ /* 0x002f620000100800 */
[----:B--2---:R-:W-:-:S03]  /*34d70*/  IMAD.X R7, R16, 0x1, R27, P1 ;  /* 0x0000000110077824 */ /* 0x004fc600008e061b */
[----:B------:R-:W2:Y:S04]  /*34d80*/  LDL R16, [R1+0x428] ;  /* 0x0004280001107983 */ /* 0x000ea80000100800 */
[----:B------:R1:W-:Y:S01]  /*34d90*/  LDGSTS.E [R0+0x51000], [R6.64], P2 ;  /* 0x5100000006007fae */ /* 0x0003e2000912184a */
[----:B----4-:R-:W-:-:S03]  /*34da0*/  IMAD.X R5, R15, 0x1, R27, P0 ;  /* 0x000000010f057824 */ /* 0x010fc600000e061b */
[----:B------:R-:W4:Y:S04]  /*34db0*/  LDL R15, [R1+0x408] ;  /* 0x00040800010f7983 */ /* 0x000f280000100800 */
[----:B------:R5:W-:Y:S04]  /*34dc0*/  LDGSTS.E [R0+0x52000], [R4.64], P2 ;  /* 0x5200000004007fae */ /* 0x000be8000912184a */
[----:B-1----:R-:W4:Y:S01]  /*34dd0*/  LDL R7, [R1+0x438] ;  /* 0x0004380001077983 */ /* 0x002f220000100800 */
[C---:B---3--:R-:W-:Y:S02]  /*34de0*/  IADD3 R2, P1, R11.reuse, R18, RZ ;  /* 0x000000120b027210 */ /* 0x048fe40007f3e0ff */
[----:B------:R-:W3:Y:S01]  /*34df0*/  LDL R18, [R1+0x3fc] ;  /* 0x0003fc0001127983 */ /* 0x000ee20000100800 */
[----:B-----5:R-:W-:-:S02]  /*34e00*/  IADD3 R6, P0, R11, R3, RZ ;  /* 0x000000030b067210 */ /* 0x020fc40007f1e0ff */
[--C-:B------:R-:W-:Y:S01]  /*34e10*/  IMAD.X R3, R9, 0x1, R27.reuse, P1 ;  /* 0x0000000109037824 */ /* 0x100fe200008e061b */
[----:B------:R-:W-:Y:S01]  /*34e20*/  IADD3 R4, P1, R11, R8, RZ ;  /* 0x000000080b047210 */ /* 0x000fe20007f3e0ff */
[----:B------:R-:W5:Y:S04]  /*34e30*/  LDL R9, [R1+0x3ec] ;  /* 0x0003ec0001097983 */ /* 0x000f680000100800 */
[----:B------:R-:W5:Y:S04]  /*34e40*/  LDL R8, [R1+0x3f8] ;  /* 0x0003f80001087983 */ /* 0x000f680000100800 */
[----:B------:R1:W-:Y:S01]  /*34e50*/  LDGSTS.E [R0+0x53000], [R2.64], P2 ;  /* 0x5300000002007fae */ /* 0x0003e2000912184a */
[----:B--2---:R-:W-:-:S03]  /*34e60*/  IMAD.X R5, R16, 0x1, R27, P1 ;  /* 0x0000000110057824 */ /* 0x004fc600008e061b */
[----:B------:R-:W2:Y:S01]  /*34e70*/  LDL R16, [R1+0x3dc] ;  /* 0x0003dc0001107983 */ /* 0x000ea20000100800 */
[--C-:B----4-:R-:W-:Y:S01]  /*34e80*/  IMAD.X R7, R7, 0x1, R27.reuse, P0 ;  /* 0x0000000107077824 */ /* 0x110fe200000e061b */
[----:B-1----:R-:W-:Y:S02]  /*34e90*/  IADD3 R2, P0, R11, R26, RZ ;  /* 0x0000001a0b027210 */ /* 0x002fe40007f1e0ff */
[----:B------:R-:W4:Y:S04]  /*34ea0*/  LDL R26, [R1+0x3c8] ;  /* 0x0003c800011a7983 */ /* 0x000f280000100800 */
[----:B------:R1:W-:Y:S01]  /*34eb0*/  LDGSTS.E [R0+0x54000], [R6.64], P2 ;  /* 0x5400000006007fae */ /* 0x0003e2000912184a */
[----:B------:R3:W-:Y:S02]  /*34ec0*/  LDGSTS.E [R0+0x55000], [R4.64], P2 ;  /* 0x5500000004007fae */ /* 0x0007e4000912184a */
[----:B------:R-:W-:-:S02]  /*34ed0*/  IMAD.X R3, R19, 0x1, R27, P0 ;  /* 0x0000000113037824 */ /* 0x000fc400000e061b */
[----:B------:R-:W4:Y:S04]  /*34ee0*/  LDL R19, [R1+0x3a8] ;  /* 0x0003a80001137983 */ /* 0x000f280000100800 */
[----:B------:R3:W-:Y:S01]  /*34ef0*/  LDGSTS.E [R0+0x56000], [R2.64], P2 ;  /* 0x5600000002007fae */ /* 0x0007e2000912184a */
[C---:B-1----:R-:W-:Y:S02]  /*34f00*/  IADD3 R6, P1, R11.reuse, R24, RZ ;  /* 0x000000180b067210 */ /* 0x042fe40007f3e0ff */
[----:B---3--:R-:W-:Y:S01]  /*34f10*/  IADD3 R4, P0, R11, R18, RZ ;  /* 0x000000120b047210 */ /* 0x008fe20007f1e0ff */
[----:B------:R-:W3:Y:S04]  /*34f20*/  LDL R24, [R1+0x3ac] ;  /* 0x0003ac0001187983 */ /* 0x000ee80000100800 */
[----:B------:R-:W3:Y:S04]  /*34f30*/  LDL R3, [R1+0x3e8] ;  /* 0x0003e80001037983 */ /* 0x000ee80000100800 */
[----:B------:R-:W4:Y:S01]  /*34f40*/  LDL R18, [R1+0x590] ;  /* 0x0005900001127983 */ /* 0x000f220000100800 */
[----:B------:R-:W-:-:S02]  /*34f50*/  IMAD.X R7, R15, 0x1, R27, P1 ;  /* 0x000000010f077824 */ /* 0x000fc400008e061b */
[----:B------:R-:W4:Y:S03]  /*34f60*/  LDL R15, [R1+0x3d8] ;  /* 0x0003d800010f7983 */ /* 0x000f260000100800 */
[----:B------:R1:W-:Y:S04]  /*34f70*/  LDGSTS.E [R0+0x57000], [R6.64], P2 ;  /* 0x5700000006007fae */ /* 0x0003e8000912184a */
[----:B-1----:R-:W4:Y:S01]  /*34f80*/  LDL R7, [R1+0x3cc] ;  /* 0x0003cc0001077983 */ /* 0x002f220000100800 */
[----:B-----5:R-:W-:Y:S01]  /*34f90*/  IMAD.X R5, R8, 0x1, R27, P0 ;  /* 0x0000000108057824 */ /* 0x020fe200000e061b */
[C---:B------:R-:W-:Y:S01]  /*34fa0*/  IADD3 R2, P1, R11.reuse, R9, RZ ;  /* 0x000000090b027210 */ /* 0x040fe20007f3e0ff */
[----:B------:R-:W5:Y:S01]  /*34fb0*/  LDL R8, [R1+0x588] ;  /* 0x0005880001087983 */ /* 0x000f620000100800 */
[----:B------:R-:W5:Y:S04]  /*34fc0*/  LDL R9, [R1+0x3b8] ;  /* 0x0003b80001097983 */ /* 0x000f680000100800 */
[----:B------:R1:W-:Y:S04]  /*34fd0*/  LDGSTS.E [R0+0x58000], [R4.64], P2 ;  /* 0x5800000004007fae */ /* 0x0003e8000912184a */
[----:B-1----:R-:W5:Y:S01]  /*34fe0*/  LDL R5, [R1+0x3bc] ;  /* 0x0003bc0001057983 */ /* 0x002f620000100800 */
[----:B--2---:R-:W-:-:S03]  /*34ff0*/  IADD3 R6, P0, R11, R16, RZ ;  /* 0x000000100b067210 */ /* 0x004fc60007f1e0ff */
[----:B------:R-:W2:Y:S01]  /*35000*/  LDL R16, [R1+0x3a0] ;  /* 0x0003a00001107983 */ /* 0x000ea20000100800 */
[----:B---3--:R-:W-:-:S05]  /*35010*/  IMAD.X R3, R3, 0x1, R27, P1 ;  /* 0x0000000103037824 */ /* 0x008fca00008e061b */
[----:B------:R5:W-:Y:S01]  /*35020*/  LDGSTS.E [R0+0x59000], [R2.64], P2 ;  /* 0x5900000002007fae */ /* 0x000be2000912184a */
[----:B----4-:R-:W-:Y:S01]  /*35030*/  IADD3 R4, P1, R11, R7, RZ ;  /* 0x000000070b047210 */ /* 0x010fe20007f3e0ff */
[--C-:B------:R-:W-:Y:S02]  /*35040*/  IMAD.X R7, R15, 0x1, R27.reuse, P0 ;  /* 0x000000010f077824 */ /* 0x100fe400000e061b */
[----:B------:R-:W3:Y:S04]  /*35050*/  LDL R15, [R1+0x398] ;  /* 0x00039800010f7983 */ /* 0x000ee80000100800 */
[----:B------:R1:W-:Y:S01]  /*35060*/  LDGSTS.E [R0+0x5a000], [R6.64], P2 ;  /* 0x5a00000006007fae */ /* 0x0003e2000912184a */
[C---:B-----5:R-:W-:Y:S01]  /*35070*/  IADD3 R2, P0, R11.reuse, R5, RZ ;  /* 0x000000050b027210 */ /* 0x060fe20007f1e0ff */
[----:B------:R-:W-:Y:S01]  /*35080*/  IMAD.X R5, R26, 0x1, R27, P1 ;  /* 0x000000011a057824 */ /* 0x000fe200008e061b */
[----:B-1----:R-:W-:-:S04]  /*35090*/  IADD3 R6, P1, R11, R24, RZ ;  /* 0x000000180b067210 */ /* 0x002fc80007f3e0ff */
[----:B------:R1:W-:Y:S01]  /*350a0*/  LDGSTS.E [R0+0x5b000], [R4.64], P2 ;  /* 0x5b00000004007fae */ /* 0x0003e2000912184a */
[--C-:B------:R-:W-:Y:S02]  /*350b0*/  IMAD.X R7, R19, 0x1, R27.reuse, P1 ;  /* 0x0000000113077824 */ /* 0x100fe400008e061b */
[----:B------:R-:W-:Y:S01]  /*350c0*/  IMAD.X R3, R9, 0x1, R27, P0 ;  /* 0x0000000109037824 */ /* 0x000fe200000e061b */
[----:B------:R-:W-:-:S04]  /*350d0*/  IADD3 R8, P0, R11, R8, RZ ;  /* 0x000000080b087210 */ /* 0x000fc80007f1e0ff */
[----:B------:R4:W-:Y:S01]  /*350e0*/  LDGSTS.E [R0+0x5c000], [R2.64], P2 ;  /* 0x5c00000002007fae */ /* 0x0009e2000912184a */
[----:B------:R5:W-:Y:S01]  /*350f0*/  LDGSTS.E [R0+0x5d000], [R6.64], P2 ;  /* 0x5d00000006007fae */ /* 0x000be2000912184a */
[----:B-1----:R-:W-:Y:S02]  /*35100*/  IADD3 R4, P1, R11, R18, RZ ;  /* 0x000000120b047210 */ /* 0x002fe40007f3e0ff */
[----:B------:R-:W1:Y:S04]  /*35110*/  S2R R18, SR_TID.X ;  /* 0x0000000000127919 */ /* 0x000e680000002100 */
[----:B------:R-:W-:Y:S01]  /*35120*/  STL [R1+0x840], R21 ;  /* 0x0008401501007387 */ /* 0x000fe20000100800 */
[----:B------:R-:W-:Y:S02]  /*35130*/  STL [R1+0x844], R25 ;  /* 0x0008441901007387 */ /* 0x000fe40000100800 */
[----:B------:R1:W-:Y:S02]  /*35140*/  STL [R1+0x848], R12 ;  /* 0x0008480c01007387 */ /* 0x0003e40000100800 */
[----:B-1----:R-:W-:-:S05]  /*35150*/  LOP3.LUT R18, R18, 0x7f, RZ, 0xc0, !PT ;  /* 0x0000007f12127812 */ /* 0x002fca00078ec0ff */
[----:B------:R-:W-:Y:S02]  /*35160*/  IMAD R18, R18, c[0x0][0x18c], RZ ;  /* 0x0000630012127a24 */ /* 0x000fe400078e02ff */
[----:B----4-:R-:W-:Y:S02]  /*35170*/  IMAD.U32 R2, RZ, RZ, UR7 ;  /* 0x00000007ff027e24 */ /* 0x010fe4000f8e00ff */
[----:B--2---:R-:W-:-:S05]  /*35180*/  IMAD.X R9, R16, 0x1, R27, P0 ;  /* 0x0000000110097824 */ /* 0x004fca00000e061b */
[----:B------:R1:W-:Y:S01]  /*35190*/  LDGSTS.E [R0+0x5e000], [R8.64], P2 ;  /* 0x5e00000008007fae */ /* 0x0003e2000912184a */
[----:B-----5:R-:W-:Y:S02]  /*351a0*/  IADD3 R6, P0, R11, R21, RZ ;  /* 0x000000150b067210 */ /* 0x020fe40007f1e0ff */
[----:B-1----:R-:W-:Y:S01]  /*351b0*/  SHF.R.S32.HI R9, RZ, 0x1f, R18 ;  /* 0x0000001fff097819 */ /* 0x002fe20000011412 */
[----:B---3--:R-:W-:Y:S02]  /*351c0*/  IMAD.X R5, R15, 0x1, R27, P1 ;  /* 0x000000010f057824 */ /* 0x008fe400008e061b */
[----:B------:R-:W1:Y:S01]  /*351d0*/  S2R R27, SR_TID.X ;  /* 0x00000000001b7919 */ /* 0x000e620000002100 */
[----:B------:R-:W-:Y:S02]  /*351e0*/  SHF.L.U64.HI R9, R18, 0x2, R9 ;  /* 0x0000000212097819 */ /* 0x000fe40000010209 */
[----:B------:R-:W-:Y:S01]  /*351f0*/  IADD3 R8, P1, R11, R25, RZ ;  /* 0x000000190b087210 */ /* 0x000fe20007f3e0ff */
[----:B------:R2:W-:Y:S02]  /*35200*/  LDGSTS.E [R0+0x5f000], [R4.64], P2 ;  /* 0x5f00000004007fae */ /* 0x0005e4000912184a */
[----:B------:R-:W-:-:S02]  /*35210*/  IMAD.X R7, R12, 0x1, R9, P0 ;  /* 0x000000010c077824 */ /* 0x000fc400000e0609 */
[----:B------:R-:W3:Y:S01]  /*35220*/  LDL.LU R12, [R1+0x4e4] ;  /* 0x0004e400010c7983 */ /* 0x000ee20000300800 */
[----:B------:R-:W4:Y:S02]  /*35230*/  LDL.LU R25, [R1+0x4b0] ;  /* 0x0004b00001197983 */ /* 0x000f240000300800 */
[----:B------:R-:W5:Y:S02]  /*35240*/  LDL.LU R21, [R1+0x4f4] ;  /* 0x0004f40001157983 */ /* 0x000f640000300800 */
[----:B------:R-:W3:Y:S01]  /*35250*/  LDL.LU R16, [R1+0x4c0] ;  /* 0x0004c00001107983 */ /* 0x000ee20000300800 */
[----:B------:R-:W3:Y:S01]  /*35260*/  LDL.LU R26, [R1+0x504] ;  /* 0x00050400011a7983 */ /* 0x000ee20000300800 */
[----:B------:R-:W3:Y:S02]  /*35270*/  LDL.LU R24, [R1+0x4d0] ;  /* 0x0004d00001187983 */ /* 0x000ee40000300800 */
[----:B------:R-:W3:Y:S01]  /*35280*/  LDL.LU R19, [R1+0x514] ;  /* 0x0005140001137983 */ /* 0x000ee20000300800 */
[----:B-1----:R-:W-:-:S05]  /*35290*/  LOP3.LUT R27, R27, 0x1ff, RZ, 0xc0, !PT ;  /* 0x000001ff1b1b7812 */ /* 0x002fca00078ec0ff */
[----:B------:R-:W-:-:S05]  /*352a0*/  IMAD.SHL.U32 R15, R27, 0x4, RZ ;  /* 0x000000041b0f7824 */ /* 0x000fca00078e00ff */
[----:B------:R-:W-:-:S04]  /*352b0*/  LOP3.LUT R15, R15, UR13, RZ, 0x3c, !PT ;  /* 0x0000000d0f0f7c12 */ /* 0x000fc8000f8e3cff */
[----:B------:R-:W-:-:S05]  /*352c0*/  LOP3.LUT R15, R15, 0x40, RZ, 0x3c, !PT ;  /* 0x000000400f0f7812 */ /* 0x000fca00078e3cff */
[----:B------:R-:W-:Y:S02]  /*352d0*/  IMAD R2, R2, 0x20000, R15 ;  /* 0x0002000002027824 */ /* 0x000fe400078e020f */
[----:B------:R-:W3:Y:S01]  /*352e0*/  LDL.LU R15, [R1+0x4e0] ;  /* 0x0004e000010f7983 */ /* 0x000ee20000300800 */
[----:B------:R-:W3:Y:S02]  /*352f0*/  LDL.LU R18, [R1+0x4f0] ;  /* 0x0004f00001127983 */ /* 0x000ee40000300800 */
[----:B------:R-:W3:Y:S02]  /*35300*/  LDL.LU R27, [R1+0x500] ;  /* 0x00050000011b7983 */ /* 0x000ee40000300800 */
[----:B------:R-:W3:Y:S01]  /*35310*/  LDL.LU R3, [R1+0x510] ;  /* 0x0005100001037983 */ /* 0x000ee20000300800 */
[----:B--2---:R-:W2:Y:S01]  /*35320*/  LDL.LU R0, [R1+0x544] ;  /* 0x0005440001007983 */ /* 0x004ea20000300800 */
[----:B------:R-:W-:Y:S01]  /*35330*/  IADD3 R4, P0, R11, R29, RZ ;  /* 0x0000001d0b047210 */ /* 0x000fe20007f1e0ff */
[----:B------:R1:W-:Y:S02]  /*35340*/  STL [R1+0x84c], R29 ;  /* 0x00084c1d01007387 */ /* 0x0003e40000100800 */
[----:B------:R-:W-:Y:S01]  /*35350*/  IMAD.X R9, R13, 0x1, R9, P1 ;  /* 0x000000010d097824 */ /* 0x000fe200008e0609 */
[----:B------:R-:W1:Y:S04]  /*35360*/  S2R R5, SR_TID.X ;  /* 0x0000000000057919 */ /* 0x000e680000002100 */
[----:B------:R1:W-:Y:S01]  /*35370*/  LDGSTS.E [R2+0x40800], [R6.64], P2 ;  /* 0x4080000006027fae */ /* 0x0003e2000912184a */
[----:B------:R1:W-:Y:S03]  /*35380*/  LDGSTS.E [R2+0x41800], [R8.64], P2 ;  /* 0x4180000008027fae */ /* 0x0003e6000912184a */
[----:B-1----:R-:W3:Y:S01]  /*35390*/  LDL.LU R29, [R1+0x4a0] ;  /* 0x0004a000011d7983 */ /* 0x002ee20000300800 */
[----:B------:R1:W-:Y:S03]  /*353a0*/  STL [R1+0x850], R13 ;  /* 0x0008500d01007387 */ /* 0x0003e60000100800 */
[----:B-1----:R-:W3:Y:S01]  /*353b0*/  LDL.LU R13, [R1+0x4d4] ;  /* 0x0004d400010d7983 */ /* 0x002ee20000300800 */
[----:B------:R-:W-:-:S05]  /*353c0*/  LOP3.LUT R5, R5, 0x7f, RZ, 0xc0, !PT ;  /* 0x0000007f05057812 */ /* 0x000fca00078ec0ff */
[----:B------:R-:W-:-:S05]  /*353d0*/  IMAD R5, R5, c[0x0][0x18c], RZ ;  /* 0x0000630005057a24 */ /* 0x000fca00078e02ff */
[----:B------:R-:W-:-:S04]  /*353e0*/  SHF.R.S32.HI R7, RZ, 0x1f, R5 ;  /* 0x0000001fff077819 */ /* 0x000fc80000011405 */
[----:B------:R-:W-:-:S05]  /*353f0*/  SHF.L.U64.HI R7, R5, 0x2, R7 ;  /* 0x0000000205077819 */ /* 0x000fca0000010207 */
[----:B------:R-:W-:-:S05]  /*35400*/  IMAD.X R5, R17, 0x1, R7, P0 ;  /* 0x0000000111057824 */ /* 0x000fca00000e0607 */
[----:B------:R1:W-:Y:S01]  /*35410*/  LDGSTS.E [R2+0x42800], [R4.64], P2 ;  /* 0x4280000004027fae */ /* 0x0003e2000912184a */
[C---:B------:R-:W-:Y:S02]  /*35420*/  IADD3 R8, P0, R11.reuse, R14, RZ ;  /* 0x0000000e0b087210 */ /* 0x040fe40007f1e0ff */
[----:B--2---:R-:W-:Y:S01]  /*35430*/  IADD3 R6, P1, R11, R0, RZ ;  /* 0x000000000b067210 */ /* 0x004fe20007f3e0ff */
[----:B------:R2:W-:Y:S04]  /*35440*/  STL [R1+0x854], R0 ;  /* 0x0008540001007387 */ /* 0x0005e80000100800 */
[----:B--2---:R-:W2:Y:S02]  /*35450*/  S2R R0, SR_TID.X ;  /* 0x0000000000007919 */ /* 0x004ea40000002100 */
[----:B--2---:R-:W-:-:S05]  /*35460*/  LOP3.LUT R0, R0, 0x7f, RZ, 0xc0, !PT ;  /* 0x0000007f00007812 */ /* 0x004fca00078ec0ff */
[----:B------:R-:W-:-:S05]  /*35470*/  IMAD R0, R0, c[0x0][0x18c], RZ ;  /* 0x0000630000007a24 */ /* 0x000fca00078e02ff */
[----:B-1----:R-:W-:-:S04]  /*35480*/  SHF.R.S32.HI R5, RZ, 0x1f, R0 ;  /* 0x0000001fff057819 */ /* 0x002fc80000011400 */
[----:B------:R-:W-:Y:S02]  /*35490*/  SHF.L.U64.HI R5, R0, 0x2, R5 ;  /* 0x0000000200057819 */ /* 0x000fe40000010205 */
[----:B------:R-:W1:Y:S04]  /*354a0*/  S2R R0, SR_TID.X ;  /* 0x0000000000007919 */ /* 0x000e680000002100 */
[----:B------:R2:W-:Y:S01]  /*354b0*/  STL [R1+0x858], R17 ;  /* 0x0008581101007387 */ /* 0x0005e20000100800 */
[----:B------:R-:W-:Y:S01]  /*354c0*/  IMAD.X R7, R20, 0x1, R7, P1 ;  /* 0x0000000114077824 */ /* 0x000fe200008e0607 */
[----:B------:R-:W-:Y:S01]  /*354d0*/  IADD3 R4, P1, R11, R22, RZ ;  /* 0x000000160b047210 */ /* 0x000fe20007f3e0ff */
[----:B------:R-:W-:-:S03]  /*354e0*/  IMAD.X R9, R23, 0x1, R5, P0 ;  /* 0x0000000117097824 */ /* 0x000fc600000e0605 */
[----:B------:R3:W-:Y:S04]  /*354f0*/  LDGSTS.E [R2+0x43800], [R6.64], P2 ;  /* 0x4380000006027fae */ /* 0x0007e8000912184a */
[----:B--2---:R-:W2:Y:S01]  /*35500*/  LDL.LU R17, [R1+0x474] ;  /* 0x0004740001117983 */ /* 0x004ea20000300800 */
[----:B------:R3:W-:Y:S02]  /*35510*/  STL [R1+0x85c], R14 ;  /* 0x00085c0e01007387 */ /* 0x0007e40000100800 */
[----:B------:R-:W-:Y:S02]  /*35520*/  IMAD.X R5, R28, 0x1, R5, P1 ;  /* 0x000000011c057824 */ /* 0x000fe400008e0605 */
[----:B------:R4:W-:Y:S03]  /*35530*/  LDGSTS.E [R2+0x44800], [R8.64], P2 ;  /* 0x4480000008027fae */ /* 0x0009e6000912184a */
[----:B------:R5:W-:Y:S04]  /*35540*/  LDGSTS.E [R2+0x45800], [R4.64], P2 ;  /* 0x4580000004027fae */ /* 0x000be8000912184a */
[----:B---3--:R-:W3:Y:S01]  /*35550*/  LDL.LU R14, [R1+0x490] ;  /* 0x00049000010e7983 */ /* 0x008ee20000300800 */
[----:B------:R4:W-:Y:S01]  /*35560*/  STL [R1+0x860], R20 ;  /* 0x0008601401007387 */ /* 0x0009e20000100800 */
[----:B-1----:R-:W-:-:S02]  /*35570*/  LOP3.LUT R0, R0, 0x7f, RZ, 0xc0, !PT ;  /* 0x0000007f00007812 */ /* 0x002fc400078ec0ff */
[----:B------:R-:W-:-:S03]  /*35580*/  IADD3 R6, P0, R11, R19, RZ ;  /* 0x000000130b067210 */ /* 0x000fc60007f1e0ff */
[----:B------:R-:W-:Y:S01]  /*35590*/  IMAD R0, R0, c[0x0][0x18c], RZ ;  /* 0x0000630000007a24 */ /* 0x000fe200078e02ff */
[----:B----4-:R-:W4:Y:S01]  /*355a0*/  LDL.LU R20, [R1+0x4c4] ;  /* 0x0004c40001147983 */ /* 0x010f220000300800 */
[----:B------:R-:W-:Y:S02]  /*355b0*/  STL [R1+0x864], R22 ;  /* 0x0008641601007387 */ /* 0x000fe40000100800 */
[----:B------:R1:W-:Y:S02]  /*355c0*/  STL [R1+0x868], R23 ;  /* 0x0008681701007387 */ /* 0x0003e40000100800 */
[----:B-1----:R-:W2:Y:S01]  /*355d0*/  LDL.LU R23, [R1+0x480] ;  /* 0x0004800001177983 */ /* 0x002ea20000300800 */
[----:B------:R1:W-:Y:S03]  /*355e0*/  STL [R1+0x86c], R19 ;  /* 0x00086c1301007387 */ /* 0x0003e60000100800 */
[----:B-1----:R-:W2:Y:S01]  /*355f0*/  LDL.LU R19, [R1+0x4b4] ;  /* 0x0004b40001137983 */ /* 0x002ea20000300800 */
[----:B------:R1:W-:Y:S02]  /*35600*/  STL [R1+0x870], R28 ;  /* 0x0008701c01007387 */ /* 0x0003e40000100800 */
[----:B-1----:R-:W-:-:S04]  /*35610*/  SHF.R.S32.HI R28, RZ, 0x1f, R0 ;  /* 0x0000001fff1c7819 */ /* 0x002fc80000011400 */
[----:B------:R-:W-:Y:S02]  /*35620*/  SHF.L.U64.HI R28, R0, 0x2, R28 ;  /* 0x00000002001c7819 */ /* 0x000fe4000001021c */
[----:B------:R-:W3:Y:S01]  /*35630*/  LDL R0, [R1+0x4a4] ;  /* 0x0004a40001007983 */ /* 0x000ee20000100800 */
[----:B------:R-:W-:Y:S01]  /*35640*/  IADD3 R8, P1, R11, R26, RZ ;  /* 0x0000001a0b087210 */ /* 0x000fe20007f3e0ff */
[----:B------:R-:W-:Y:S02]  /*35650*/  STL [R1+0x874], R26 ;  /* 0x0008741a01007387 */ /* 0x000fe40000100800 */
[--C-:B------:R-:W-:Y:S01]  /*35660*/  IMAD.X R7, R3, 0x1, R28.reuse, P0 ;  /* 0x0000000103077824 */ /* 0x100fe200000e061c */
[----:B------:R1:W-:Y:S01]  /*35670*/  STL [R1+0x878], R3 ;  /* 0x0008780301007387 */ /* 0x0003e20000100800 */
[----:B-----5:R-:W-:Y:S01]  /*35680*/  IADD3 R4, P0, R11, R21, RZ ;  /* 0x000000150b047210 */ /* 0x020fe20007f1e0ff */
[--C-:B------:R-:W-:Y:S02]  /*35690*/  IMAD.X R9, R27, 0x1, R28.reuse, P1 ;  /* 0x000000011b097824 */ /* 0x100fe400008e061c */
[----:B------:R5:W-:Y:S03]  /*356a0*/  LDGSTS.E [R2+0x46800], [R6.64], P2 ;  /* 0x4680000006027fae */ /* 0x000be6000912184a */
[----:B------:R5:W-:Y:S02]  /*356b0*/  LDGSTS.E [R2+0x47800], [R8.64], P2 ;  /* 0x4780000008027fae */ /* 0x000be4000912184a */
[----:B------:R-:W-:Y:S01]  /*356c0*/  IMAD.X R5, R18, 0x1, R28, P0 ;  /* 0x0000000112057824 */ /* 0x000fe200000e061c */
[----:B-1----:R-:W3:Y:S01]  /*356d0*/  LDL.LU R3, [R1+0x470] ;  /* 0x0004700001037983 */ /* 0x002ee20000300800 */
[----:B------:R-:W-:Y:S02]  /*356e0*/  STL [R1+0x87c], R21 ;  /* 0x00087c1501007387 */ /* 0x000fe40000100800 */
[----:B------:R-:W-:Y:S02]  /*356f0*/  STL [R1+0x880], R27 ;  /* 0x0008801b01007387 */ /* 0x000fe40000100800 */
[----:B------:R-:W-:Y:S01]  /*35700*/  STL [R1+0x884], R12 ;  /* 0x0008840c01007387 */ /* 0x000fe20000100800 */
[----:B------:R1:W-:Y:S04]  /*35710*/  STL [R1+0x888], R18 ;  /* 0x0008881201007387 */ /* 0x0003e80000100800 */
[----:B------:R4:W-:Y:S01]  /*35720*/  LDGSTS.E [R2+0x48800], [R4.64], P2 ;  /* 0x4880000004027fae */ /* 0x0009e2000912184a */
[----:B-----5:R-:W-:-:S05]  /*35730*/  IADD3 R6, P1, R11, R12, RZ ;  /* 0x0000000c0b067210 */ /* 0x020fca0007f3e0ff */
[--C-:B------:R-:W-:Y:S01]  /*35740*/  IMAD.X R7, R15, 0x1, R28.reuse, P1 ;  /* 0x000000010f077824 */ /* 0x100fe200008e061c */
[----:B-1----:R-:W5:Y:S01]  /*35750*/  LDL.LU R18, [R1+0x494] ;  /* 0x0004940001127983 */ /* 0x002f620000300800 */
[----:B------:R-:W-:Y:S02]  /*35760*/  STL [R1+0x88c], R13 ;  /* 0x00088c0d01007387 */ /* 0x000fe40000100800 */
[----:B------:R1:W-:Y:S01]  /*35770*/  STL [R1+0x890], R15 ;  /* 0x0008900f01007387 */ /* 0x0003e20000100800 */
[----:B------:R-:W-:Y:S01]  /*35780*/  IADD3 R8, P0, R11, R13, RZ ;  /* 0x0000000d0b087210 */ /* 0x000fe20007f1e0ff */
[----:B------:R2:W-:Y:S04]  /*35790*/  LDGSTS.E [R2+0x49800], [R6.64], P2 ;  /* 0x4980000006027fae */ /* 0x0005e8000912184a */
[----:B-1----:R-:W5:Y:S01]  /*357a0*/  LDL.LU R15, [R1+0x484] ;  /* 0x00048400010f7983 */ /* 0x002f620000300800 */
[----:B------:R-:W-:-:S05]  /*357b0*/  IMAD.X R9, R24, 0x1, R28, P0 ;  /* 0x0000000118097824 */ /* 0x000fca00000e061c */
[----:B------:R3:W-:Y:S04]  /*357c0*/  LDGSTS.E [R2+0x4a800], [R8.64], P2 ;  /* 0x4a80000008027fae */ /* 0x0007e8000912184a */
[----:B------:R-:W1:Y:S02]  /*357d0*/  S2R R22, SR_TID.X ;  /* 0x0000000000167919 */ /* 0x000e640000002100 */
[----:B-1----:R-:W-:-:S05]  /*357e0*/  LOP3.LUT R22, R22, 0x7f, RZ, 0xc0, !PT ;  /* 0x0000007f16167812 */ /* 0x002fca00078ec0ff */
[----:B------:R-:W-:Y:S01]  /*357f0*/  IMAD R22, R22, c[0x0][0x18c], RZ ;  /* 0x0000630016167a24 */ /* 0x000fe200078e02ff */
[----:B----4-:R-:W-:Y:S01]  /*35800*/  IADD3 R4, P1, R11, R20, RZ ;  /* 0x000000140b047210 */ /* 0x010fe20007f3e0ff */
[----:B------:R-:W-:Y:S01]  /*35810*/  STL [R1+0x894], R20 ;  /* 0x0008941401007387 */ /* 0x000fe20000100800 */
[----:B------:R-:W-:Y:S03]  /*35820*/  STL [R1+0x898], R24 ;  /* 0x0008981801007387 */ /* 0x000fe60000100800 */
[----:B------:R-:W-:-:S05]  /*35830*/  IMAD.X R5, R16, 0x1, R28, P1 ;  /* 0x0000000110057824 */ /* 0x000fca00008e061c */
[----:B------:R1:W-:Y:S04]  /*35840*/  LDGSTS.E [R2+0x4b800], [R4.64], P2 ;  /* 0x4b80000004027fae */ /* 0x0003e8000912184a */
[----:B--2---:R-:W-:Y:S01]  /*35850*/  STL [R1+0x89c], R19 ;  /* 0x00089c1301007387 */ /* 0x004fe20000100800 */
[----:B------:R2:W-:Y:S02]  /*35860*/  STL [R1+0x8a0], R16 ;  /* 0x0008a01001007387 */ /* 0x0005e40000100800 */
[----:B------:R-:W4:Y:S01]  /*35870*/  LDL R21, [R1+0x434] ;  /* 0x0004340001157983 */ /* 0x000f220000100800 */
[C---:B------:R-:W-:Y:S01]  /*35880*/  IADD3 R6, P0, R11.reuse, R19, RZ ;  /* 0x000000130b067210 */ /* 0x040fe20007f1e0ff */
[----:B--2---:R-:W2:Y:S01]  /*35890*/  LDL.LU R16, [R1+0x444] ;  /* 0x0004440001107983 */ /* 0x004ea20000300800 */
[----:B------:R-:W2:Y:S02]  /*358a0*/  LDL.LU R19, [R1+0x410] ;  /* 0x0004100001137983 */ /* 0x000ea40000300800 */
[----:B------:R-:W2:Y:S02]  /*358b0*/  LDL.LU R24, [R1+0x454] ;  /* 0x0004540001187983 */ /* 0x000ea40000300800 */
[----:B------:R-:W4:Y:S01]  /*358c0*/  LDL.LU R27, [R1+0x420] ;  /* 0x00042000011b7983 */ /* 0x000f220000300800 */
[----:B------:R-:W4:Y:S01]  /*358d0*/  LDL.LU R26, [R1+0x464] ;  /* 0x00046400011a7983 */ /* 0x000f220000300800 */
[----:B------:R-:W4:Y:S01]  /*358e0*/  LDL.LU R20, [R1+0x430] ;  /* 0x0004300001147983 */ /* 0x000f220000300800 */
[----:B---3--:R-:W-:-:S02]  /*358f0*/  IADD3 R8, P1, R11, R0, RZ ;  /* 0x000000000b087210 */ /* 0x008fc40007f3e0ff */
[----:B------:R-:W3:Y:S01]  /*35900*/  LDL.LU R0, [R1+0x440] ;  /* 0x0004400001007983 */ /* 0x000ee20000300800 */
[----:B------:R-:W3:Y:S02]  /*35910*/  LDL.LU R13, [R1+0x450] ;  /* 0x00045000010d7983 */ /* 0x000ee40000300800 */
[----:B------:R-:W3:Y:S02]  /*35920*/  LDL.LU R12, [R1+0x460] ;  /* 0x00046000010c7983 */ /* 0x000ee40000300800 */
[--C-:B------:R-:W-:Y:S01]  /*35930*/  IMAD.X R7, R25, 0x1, R28.reuse, P0 ;  /* 0x0000000119077824 */ /* 0x100fe200000e061c */
[----:B------:R1:W-:Y:S01]  /*35940*/  STL [R1+0x8a4], R25 ;  /* 0x0008a41901007387 */ /* 0x0003e20000100800 */
[----:B------:R-:W-:-:S03]  /*35950*/  IMAD.X R9, R29, 0x1, R28, P1 ;  /* 0x000000011d097824 */ /* 0x000fc600008e061c */
[----:B------:R5:W-:Y:S02]  /*35960*/  LDGSTS.E [R2+0x4c800], [R6.64], P2 ;  /* 0x4c80000006027fae */ /* 0x000be4000912184a */
[----:B------:R5:W-:Y:S02]  /*35970*/  LDGSTS.E [R2+0x4d800], [R8.64], P2 ;  /* 0x4d80000008027fae */ /* 0x000be4000912184a */
[----:B-1----:R-:W3:Y:S04]  /*35980*/  LDL.LU R25, [R1+0x400] ;  /* 0x0004000001197983 */ /* 0x002ee80000300800 */
[----:B-----5:R-:W-:Y:S01]  /*35990*/  STL [R1+0x8a8], R18 ;  /* 0x0008a81201007387 */ /* 0x020fe20000100800 */
[----:B------:R1:W-:Y:S03]  /*359a0*/  STL [R1+0x8ac], R29 ;  /* 0x0008ac1d01007387 */ /* 0x0003e60000100800 */
[----:B-1----:R-:W5:Y:S01]  /*359b0*/  LDL.LU R29, [R1+0x424] ;  /* 0x00042400011d7983 */ /* 0x002f620000300800 */
[C---:B------:R-:W-:Y:S01]  /*359c0*/  IADD3 R6, P1, R11.reuse, R15, RZ ;  /* 0x0000000f0b067210 */ /* 0x040fe20007f3e0ff */
[----:B------:R1:W-:Y:S02]  /*359d0*/  STL [R1+0x8b0], R15 ;  /* 0x0008b00f01007387 */ /* 0x0003e40000100800 */
[----:B-1----:R-:W5:Y:S01]  /*359e0*/  LDL.LU R15, [R1+0x414] ;  /* 0x00041400010f7983 */ /* 0x002f620000300800 */
[C---:B------:R-:W-:Y:S01]  /*359f0*/  IADD3 R4, P0, R11.reuse, R18, RZ ;  /* 0x000000120b047210 */ /* 0x040fe20007f1e0ff */
[----:B------:R-:W-:Y:S02]  /*35a00*/  STL [R1+0x8b4], R14 ;  /* 0x0008b40e01007387 */ /* 0x000fe40000100800 */
[----:B------:R1:W-:Y:S02]  /*35a10*/  STL [R1+0x8b8], R17 ;  /* 0x0008b81101007387 */ /* 0x0003e40000100800 */
[----:B------:R-:W-:Y:S01]  /*35a20*/  IMAD.X R5, R14, 0x1, R28, P0 ;  /* 0x000000010e057824 */ /* 0x000fe200000e061c */
[----:B------:R-:W-:Y:S01]  /*35a30*/  IADD3 R8, P0, R11, R17, RZ ;  /* 0x000000110b087210 */ /* 0x000fe20007f1e0ff */
[----:B------:R1:W-:Y:S04]  /*35a40*/  STL [R1+0x8bc], R23 ;  /* 0x0008bc1701007387 */ /* 0x0003e80000100800 */
[----:B------:R2:W-:Y:S01]  /*35a50*/  LDGSTS.E [R2+0x4e800], [R4.64], P2 ;  /* 0x4e80000004027fae */ /* 0x0005e2000912184a */
[----:B-1----:R-:W-:-:S04]  /*35a60*/  SHF.R.S32.HI R17, RZ, 0x1f, R22 ;  /* 0x0000001fff117819 */ /* 0x002fc80000011416 */
[----:B------:R-:W-:-:S05]  /*35a70*/  SHF.L.U64.HI R17, R22, 0x2, R17 ;  /* 0x0000000216117819 */ /* 0x000fca0000010211 */
[--C-:B------:R-:W-:Y:S02]  /*35a80*/  IMAD.X R7, R23, 0x1, R17.reuse, P1 ;  /* 0x0000000117077824 */ /* 0x100fe400008e0611 */
[----:B------:R-:W5:Y:S01]  /*35a90*/  LDL.LU R23, [R1+0x404] ;  /* 0x0004040001177983 */ /* 0x000f620000300800 */
[----:B------:R-:W-:-:S03]  /*35aa0*/  IMAD.X R9, R3, 0x1, R17, P0 ;  /* 0x0000000103097824 */ /* 0x000fc600000e0611 */
[----:B------:R2:W-:Y:S04]  /*35ab0*/  LDGSTS.E [R2+0x4f800], [R6.64], P2 ;  /* 0x4f80000006027fae */ /* 0x0005e8000912184a */
[----:B------:R1:W-:Y:S01]  /*35ac0*/  LDGSTS.E [R2+0x50800], [R8.64], P2 ;  /* 0x5080000008027fae */ /* 0x0003e2000912184a */
[----:B--2---:R-:W-:-:S03]  /*35ad0*/  IADD3 R6, P0, R11, R24, RZ ;  /* 0x000000180b067210 */ /* 0x004fc60007f1e0ff */
[----:B----4-:R2:W-:Y:S01]  /*35ae0*/  STL [R1+0x8c0], R26 ;  /* 0x0008c01a01007387 */ /* 0x0105e20000100800 */
[----:B------:R-:W-:Y:S01]  /*35af0*/  STL [R1+0x8c4], R3 ;  /* 0x0008c40301007387 */ /* 0x000fe20000100800 */
[----:B------:R-:W-:Y:S01]  /*35b00*/  IADD3 R4, P1, R11, R26, RZ ;  /* 0x0000001a0b047210 */ /* 0x000fe20007f3e0ff */
[----:B------:R-:W-:Y:S01]  /*35b10*/  STL [R1+0x8c8], R24 ;  /* 0x0008c81801007387 */ /* 0x000fe20000100800 */
[----:B---3--:R-:W-:Y:S01]  /*35b20*/  STL [R1+0x8cc], R12 ;  /* 0x0008cc0c01007387 */ /* 0x008fe20000100800 */
[----:B------:R-:W-:Y:S02]  /*35b30*/  STL [R1+0x8d0], R16 ;  /* 0x0008d01001007387 */ /* 0x000fe40000100800 */
[----:B------:R3:W-:Y:S02]  /*35b40*/  STL [R1+0x8d4], R13 ;  /* 0x0008d40d01007387 */ /* 0x0007e40000100800 */
[----:B------:R-:W4:Y:S02]  /*35b50*/  LDL R14, [R1+0x3c4] ;  /* 0x0003c400010e7983 */ /* 0x000f240000100800 */
[----:B------:R-:W-:-:S02]  /*35b60*/  IMAD.X R5, R12, 0x1, R17, P1 ;  /* 0x000000010c057824 */ /* 0x000fc400008e0611 */
[----:B------:R-:W-:Y:S01]  /*35b70*/  IMAD.X R7, R13, 0x1, R17, P0 ;  /* 0x000000010d077824 */ /* 0x000fe200000e0611 */
[----:B--2---:R-:W2:Y:S01]  /*35b80*/  LDL.LU R26, [R1+0x3b4] ;  /* 0x0003b400011a7983 */ /* 0x004ea20000300800 */
[----:B-1----:R-:W-:-:S03]  /*35b90*/  IADD3 R8, P1, R11, R16, RZ ;  /* 0x000000100b087210 */ /* 0x002fc60007f3e0ff */
[----:B------:R1:W-:Y:S01]  /*35ba0*/  LDGSTS.E [R2+0x51800], [R4.64], P2 ;  /* 0x5180000004027fae */ /* 0x0003e2000912184a */
[----:B------:R5:W-:Y:S03]  /*35bb0*/  LDGSTS.E [R2+0x52800], [R6.64], P2 ;  /* 0x5280000006027fae */ /* 0x000be6000912184a */
[----:B---3--:R-:W3:Y:S01]  /*35bc0*/  LDL.LU R13, [R1+0x3d4] ;  /* 0x0003d400010d7983 */ /* 0x008ee20000300800 */
[----:B------:R-:W2:Y:S02]  /*35bd0*/  LDL.LU R16, [R1+0x3e4] ;  /* 0x0003e40001107983 */ /* 0x000ea40000300800 */
[----:B------:R-:W3:Y:S02]  /*35be0*/  LDL.LU R12, [R1+0x3b0] ;  /* 0x0003b000010c7983 */ /* 0x000ee40000300800 */
[----:B------:R-:W3:Y:S01]  /*35bf0*/  LDL.LU R24, [R1+0x3f4] ;  /* 0x0003f40001187983 */ /* 0x000ee20000300800 */
[----:B------:R-:W4:Y:S01]  /*35c00*/  LDL.LU R3, [R1+0x3c0] ;  /* 0x0003c00001037983 */ /* 0x000f220000300800 */
[----:B------:R-:W4:Y:S02]  /*35c10*/  LDL.LU R28, [R1+0x3d0] ;  /* 0x0003d000011c7983 */ /* 0x000f240000300800 */
[----:B------:R-:W4:Y:S02]  /*35c20*/  LDL.LU R22, [R1+0x3e0] ;  /* 0x0003e00001167983 */ /* 0x000f240000300800 */
[----:B------:R-:W4:Y:S01]  /*35c30*/  LDL.LU R18, [R1+0x3f0] ;  /* 0x0003f00001127983 */ /* 0x000f220000300800 */
[C---:B-1----:R-:W-:Y:S01]  /*35c40*/  IADD3 R4, P0, R11.reuse, R21, RZ ;  /* 0x000000150b047210 */ /* 0x042fe20007f1e0ff */
[--C-:B------:R-:W-:Y:S01]  /*35c50*/  IMAD.X R9, R0, 0x1, R17.reuse, P1 ;  /* 0x0000000100097824 */ /* 0x100fe200008e0611 */
[----:B------:R-:W-:Y:S03]  /*35c60*/  STL [R1+0x8d8], R0 ;  /* 0x0008d80001007387 */ /* 0x000fe60000100800 */
[----:B------:R-:W-:Y:S01]  /*35c70*/  IMAD.X R5, R20, 0x1, R17, P0 ;  /* 0x0000000114057824 */ /* 0x000fe200000e0611 */
[----:B------:R1:W-:Y:S04]  /*35c80*/  LDGSTS.E [R2+0x53800], [R8.64], P2 ;  /* 0x5380000008027fae */ /* 0x0003e8000912184a */
[----:B------:R-:W5:Y:S04]  /*35c90*/  S2R R21, SR_TID.X ;  /* 0x0000000000157919 */ /* 0x000f680000002100 */
[----:B------:R1:W-:Y:S01]  /*35ca0*/  LDGSTS.E [R2+0x54800], [R4.64], P2 ;  /* 0x5480000004027fae */ /* 0x0003e2000912184a */
[----:B-----5:R-:W-:-:S03]  /*35cb0*/  IADD3 R6, P1, R11, R29, RZ ;  /* 0x0000001d0b067210 */ /* 0x020fc60007f3e0ff */
[----:B------:R5:W-:Y:S04]  /*35cc0*/  STL [R1+0x8dc], R29 ;  /* 0x0008dc1d01007387 */ /* 0x000be80000100800 */
[----:B-----5:R-:W5:Y:S01]  /*35cd0*/  LDL.LU R29, [R1+0x584] ;  /* 0x00058400011d7983 */ /* 0x020f620000300800 */
[----:B------:R-:W-:Y:S01]  /*35ce0*/  STL [R1+0x8e0], R20 ;  /* 0x0008e01401007387 */ /* 0x000fe20000100800 */
[----:B-1----:R-:W-:Y:S01]  /*35cf0*/  IADD3 R8, P0, R11, R15, RZ ;  /* 0x0000000f0b087210 */ /* 0x002fe20007f1e0ff */
[----:B------:R1:W-:Y:S02]  /*35d00*/  STL [R1+0x8e4], R15 ;  /* 0x0008e40f01007387 */ /* 0x0003e40000100800 */
[----:B-1----:R-:W5:Y:S01]  /*35d10*/  LDL.LU R15, [R1+0x58c] ;  /* 0x00058c00010f7983 */ /* 0x002f620000300800 */
[----:B------:R-:W-:-:S02]  /*35d20*/  IMAD.X R7, R27, 0x1, R17, P1 ;  /* 0x000000011b077824 */ /* 0x000fc400008e0611 */
[----:B------:R1:W-:Y:S02]  /*35d30*/  STL [R1+0x8e8], R27 ;  /* 0x0008e81b01007387 */ /* 0x0003e40000100800 */
[----:B------:R-:W-:Y:S01]  /*35d40*/  IMAD.X R9, R19, 0x1, R17, P0 ;  /* 0x0000000113097824 */ /* 0x000fe200000e0611 */
[----:B------:R-:W-:Y:S01]  /*35d50*/  LOP3.LUT R21, R21, 0x7f, RZ, 0xc0, !PT ;  /* 0x0000007f15157812 */ /* 0x000fe200078ec0ff */
[----:B------:R3:W-:Y:S03]  /*35d60*/  LDGSTS.E [R2+0x55800], [R6.64], P2 ;  /* 0x5580000006027fae */ /* 0x0007e6000912184a */
[----:B------:R2:W-:Y:S01]  /*35d70*/  LDGSTS.E [R2+0x56800], [R8.64], P2 ;  /* 0x5680000008027fae */ /* 0x0005e2000912184a */
[----:B-1----:R-:W5:Y:S01]  /*35d80*/  LDL.LU R27, [R1+0x594] ;  /* 0x00059400011b7983 */ /* 0x002f620000300800 */
[----:B------:R-:W-:Y:S02]  /*35d90*/  STL [R1+0x8ec], R23 ;  /* 0x0008ec1701007387 */ /* 0x000fe40000100800 */
[----:B------:R1:W-:Y:S02]  /*35da0*/  STL [R1+0x8f0], R19 ;  /* 0x0008f01301007387 */ /* 0x0003e40000100800 */
[----:B-1----:R-:W5:Y:S01]  /*35db0*/  LDL.LU R19, [R1+0x39c] ;  /* 0x00039c0001137983 */ /* 0x002f620000300800 */
[----:B------:R-:W-:Y:S01]  /*35dc0*/  IADD3 R4, P1, R11, R23, RZ ;  /* 0x000000170b047210 */ /* 0x000fe20007f3e0ff */
[----:B------:R-:W-:-:S02]  /*35dd0*/  IMAD R21, R21, c[0x0][0x18c], RZ ;  /* 0x0000630015157a24 */ /* 0x000fc400078e02ff */
[----:B------:R-:W5:Y:S01]  /*35de0*/  LDL.LU R23, [R1+0x3a4] ;  /* 0x0003a40001177983 */ /* 0x000f620000300800 */
[----:B------:R-:W5:Y:S01]  /*35df0*/  LDL.LU R20, [R1+0x588] ;  /* 0x0005880001147983 */ /* 0x000f620000300800 */
[----:B------:R-:W-:-:S05]  /*35e00*/  IMAD.X R5, R25, 0x1, R17, P1 ;  /* 0x0000000119057824 */ /* 0x000fca00008e0611 */
[----:B------:R1:W-:Y:S02]  /*35e10*/  LDGSTS.E [R2+0x57800], [R4.64], P2 ;  /* 0x5780000004027fae */ /* 0x0003e4000912184a */
[----:B-1----:R-:W-:-:S04]  /*35e20*/  SHF.R.S32.HI R5, RZ, 0x1f, R21 ;  /* 0x0000001fff057819 */ /* 0x002fc80000011415 */
[----:B------:R-:W-:Y:S02]  /*35e30*/  SHF.L.U64.HI R5, R21, 0x2, R5 ;  /* 0x0000000215057819 */ /* 0x000fe40000010205 */
[----:B------:R-:W5:Y:S01]  /*35e40*/  LDL.LU R21, [R1+0x3ac] ;  /* 0x0003ac0001157983 */ /* 0x000f620000300800 */
[----:B------:R-:W5:Y:S01]  /*35e50*/  LDL.LU R0, [R1+0x580] ;  /* 0x0005800001007983 */ /* 0x000f620000300800 */
[C---:B--2---:R-:W-:Y:S02]  /*35e60*/  IADD3 R8, P1, R11.reuse, R16, RZ ;  /* 0x000000100b087210 */ /* 0x044fe40007f3e0ff */
[----:B---3--:R-:W-:-:S03]  /*35e70*/  IADD3 R6, P0, R11, R24, RZ ;  /* 0x000000180b067210 */ /* 0x008fc60007f1e0ff */
[----:B----4-:R-:W-:Y:S02]  /*35e80*/  IMAD.X R9, R22, 0x1, R5, P1 ;  /* 0x0000000116097824 */ /* 0x010fe400008e0605 */
[----:B------:R-:W-:Y:S02]  /*35e90*/  IMAD.X R7, R18, 0x1, R17, P0 ;  /* 0x0000000112077824 */ /* 0x000fe400000e0611 */
[----:B------:R-:W2:Y:S04]  /*35ea0*/  LDL.LU R17, [R1+0x3bc] ;  /* 0x0003bc0001117983 */ /* 0x000ea80000300800 */
[----:B------:R1:W-:Y:S01]  /*35eb0*/  LDGSTS.E [R2+0x58800], [R6.64], P2 ;  /* 0x5880000006027fae */ /* 0x0003e2000912184a */
[----:B------:R3:W-:Y:S02]  /*35ec0*/  LDGSTS.E [R2+0x59800], [R8.64], P2 ;  /* 0x5980000008027fae */ /* 0x0007e4000912184a */
[----:B---3--:R-:W-:-:S04]  /*35ed0*/  SHF.R.S32.HI R9, RZ, 0x1f, R10 ;  /* 0x0000001fff097819 */ /* 0x008fc8000001140a */
[----:B------:R-:W-:Y:S02]  /*35ee0*/  SHF.L.U64.HI R9, R10, 0x2, R9 ;  /* 0x000000020a097819 */ /* 0x000fe40000010209 */
[----:B------:R-:W3:Y:S01]  /*35ef0*/  S2R R10, SR_TID.X ;  /* 0x00000000000a7919 */ /* 0x000ee20000002100 */
[C---:B------:R-:W-:Y:S02]  /*35f00*/  IADD3 R4, P0, R11.reuse, R13, RZ ;  /* 0x0000000d0b047210 */ /* 0x040fe40007f1e0ff */
[----:B-1----:R-:W-:Y:S02]  /*35f10*/  IADD3 R6, P1, R11, R14, RZ ;  /* 0x0000000e0b067210 */ /* 0x002fe40007f3e0ff */
[----:B------:R-:W4:Y:S01]  /*35f20*/  LDL.LU R14, [R1+0x398] ;  /* 0x00039800010e7983 */ /* 0x000f220000300800 */
[----:B------:R-:W-:Y:S02]  /*35f30*/  IMAD.X R5, R28, 0x1, R5, P0 ;  /* 0x000000011c057824 */ /* 0x000fe400000e0605 */
[----:B------:R-:W-:Y:S01]  /*35f40*/  IMAD.X R7, R3, 0x1, R9, P1 ;  /* 0x0000000103077824 */ /* 0x000fe200008e0609 */
[----:B------:R-:W-:-:S02]  /*35f50*/  IADD3 R8, P0, R11, R26, RZ ;  /* 0x0000001a0b087210 */ /* 0x000fc40007f1e0ff */
[----:B------:R5:W-:Y:S02]  /*35f60*/  LDGSTS.E [R2+0x5a800], [R4.64], P2 ;  /* 0x5a80000004027fae */ /* 0x000be4000912184a */
[----:B------:R1:W-:Y:S01]  /*35f70*/  LDGSTS.E [R2+0x5b800], [R6.64], P2 ;  /* 0x5b80000006027fae */ /* 0x0003e2000912184a */
[C---:B-----5:R-:W-:Y:S02]  /*35f80*/  IADD3 R4, P1, R11.reuse, R29, RZ ;  /* 0x0000001d0b047210 */ /* 0x060fe40007f3e0ff */
[----:B---3--:R-:W-:Y:S01]  /*35f90*/  LOP3.LUT R5, R10, 0x7f, RZ, 0xc0, !PT ;  /* 0x0000007f0a057812 */ /* 0x008fe200078ec0ff */
[----:B------:R-:W-:Y:S02]  /*35fa0*/  IADD3 R10, P3, R11, R15, RZ ;  /* 0x0000000f0b0a7210 */ /* 0x000fe40007f7e0ff */
[----:B------:R-:W3:Y:S02]  /*35fb0*/  S2R R11, SR_TID.X ;  /* 0x00000000000b7919 */ /* 0x000ee40000002100 */
[----:B------:R-:W-:-:S02]  /*35fc0*/  IMAD R5, R5, c[0x0][0x18c], RZ ;  /* 0x0000630005057a24 */ /* 0x000fc400078e02ff */
[----:B------:R-:W-:-:S03]  /*35fd0*/  IMAD.X R9, R12, 0x1, R9, P0 ;  /* 0x000000010c097824 */ /* 0x000fc600000e0609 */
[----:B-1----:R-:W-:Y:S02]  /*35fe0*/  SHF.R.S32.HI R7, RZ, 0x1f, R5 ;  /* 0x0000001fff077819 */ /* 0x002fe40000011405 */
[----:B------:R1:W-:Y:S02]  /*35ff0*/  LDGSTS.E [R2+0x5c800], [R8.64], P2 ;  /* 0x5c80000008027fae */ /* 0x0003e4000912184a */
[----:B------:R-:W-:Y:S02]  /*36000*/  SHF.L.U64.HI R7, R5, 0x2, R7 ;  /* 0x0000000205077819 */ /* 0x000fe40000010207 */
[----:B---3--:R-:W-:-:S05]  /*36010*/  LOP3.LUT R11, R11, 0x7f, RZ, 0xc0, !PT ;  /* 0x0000007f0b0b7812 */ /* 0x008fca00078ec0ff */
[----:B------:R-:W-:-:S04]  /*36020*/  IMAD R11, R11, c[0x0][0x18c], RZ ;  /* 0x000063000b0b7a24 */ /* 0x000fc800078e02ff */
[----:B------:R-:W-:Y:S02]  /*36030*/  IMAD.SHL.U32 R11, R11, 0x4, RZ ;  /* 0x000000040b0b7824 */ /* 0x000fe400078e00ff */
[----:B-1----:R-:W-:-:S03]  /*36040*/  IMAD.MOV.U32 R8, RZ, RZ, R19 ;  /* 0x000000ffff087224 */ /* 0x002fc600078e0013 */
[----:B------:R-:W-:Y:S01]  /*36050*/  IADD3 R6, P0, R11, R27, RZ ;  /* 0x0000001b0b067210 */ /* 0x000fe20007f1e0ff */
[--C-:B------:R-:W-:Y:S02]  /*36060*/  IMAD.X R11, R19, 0x1, R7.reuse, P3 ;  /* 0x00000001130b7824 */ /* 0x100fe400018e0607 */
[----:B------:R-:W3:Y:S01]  /*36070*/  LDL.LU R19, [R1+0x8f0] ;  /* 0x0008f00001137983 */ /* 0x000ee20000300800 */
[----:B------:R-:W5:Y:S02]  /*36080*/  LDL.LU R9, [R1+0x590] ;  /* 0x0005900001097983 */ /* 0x000f640000300800 */
[--C-:B------:R-:W-:Y:S02]  /*36090*/  IMAD.X R5, R23, 0x1, R7.reuse, P1 ;  /* 0x0000000117057824 */ /* 0x100fe400008e0607 */
[----:B------:R-:W-:-:S03]  /*360a0*/  IMAD.X R7, R0, 0x1, R7, P0 ;  /* 0x0000000100077824 */ /* 0x000fc600000e0607 */
[----:B------:R1:W-:Y:S01]  /*360b0*/  LDGSTS.E [R2+0x5d800], [R4.64], P2 ;  /* 0x5d80000004027fae */ /* 0x0003e2000912184a */
[----:B------:R1:W-:Y:S02]  /*360c0*/  LDGSTS.E [R2+0x5e800], [R10.64], P2 ;  /* 0x5e8000000a027fae */ /* 0x0003e4000912184a */
[----:B------:R1:W-:Y:S02]  /*360d0*/  LDGSTS.E [R2+0x5f800], [R6.64], P2 ;  /* 0x5f80000006027fae */ /* 0x0003e4000912184a */
[----:B-1----:R-:W2:Y:S01]  /*360e0*/  LDL.LU R4, [R1+0x3dc] ;  /* 0x0003dc0001047983 */ /* 0x002ea20000300800 */
[----:B------:R-:W2:Y:S02]  /*360f0*/  LDL.LU R5, [R1+0x3a8] ;  /* 0x0003a80001057983 */ /* 0x000ea40000300800 */
[----:B------:R-:W-:Y:S01]  /*36100*/  IMAD.MOV.U32 R11, RZ, RZ, R23 ;  /* 0x000000ffff0b7224 */ /* 0x000fe200078e0017 */
[----:B------:R-:W-:Y:S01]  /*36110*/  IADD3 R27, P4, R27, UR12, RZ ;  /* 0x0000000c1b1b7c10 */ /* 0x000fe2000ff9e0ff */
[----:B------:R-:W2:Y:S01]  /*36120*/  LDL.LU R23, [R1+0x8ec] ;  /* 0x0008ec0001177983 */ /* 0x000ea20000300800 */
[----:B------:R-:W2:Y:S02]  /*36130*/  LDL.LU R10, [R1+0x3a0] ;  /* 0x0003a000010a7983 */ /* 0x000ea40000300800 */
[----:B------:R-:W2:Y:S02]  /*36140*/  LDL.LU R2, [R1+0x3c4] ;  /* 0x0003c40001027983 */ /* 0x000ea40000300800 */
[----:B------:R-:W2:Y:S01]  /*36150*/  LDL.LU R7, [R1+0x3cc] ;  /* 0x0003cc0001077983 */ /* 0x000ea20000300800 */
[----:B------:R1:W-:Y:S01]  /*36160*/  STL [R1+0x594], R27 ;  /* 0x0005941b01007387 */ /* 0x0003e20000100800 */
[----:B------:R-:W-:Y:S01]  /*36170*/  IMAD.MOV.U32 R6, RZ, RZ, R8 ;  /* 0x000000ffff067224 */ /* 0x000fe200078e0008 */
[----:B------:R-:W-:-:S02]  /*36180*/  IADD3 R15, P5, R15, UR12, RZ ;  /* 0x0000000c0f0f7c10 */ /* 0x000fc4000ffbe0ff */
[----:B------:R-:W-:Y:S02]  /*36190*/  IADD3 R20, P3, R20, UR12, RZ ;  /* 0x0000000c14147c10 */ /* 0x000fe4000ff7e0ff */
[----:B------:R-:W-:Y:S02]  /*361a0*/  IADD3 R29, P2, R29, UR12, RZ ;  /* 0x0000000c1d1d7c10 */ /* 0x000fe4000ff5e0ff */
[----:B------:R-:W-:Y:S02]  /*361b0*/  IADD3 R21, P1, R21, UR12, RZ ;  /* 0x0000000c15157c10 */ /* 0x000fe4000ff3e0ff */
[----:B-----5:R-:W-:Y:S01]  /*361c0*/  IADD3 R9, P6, R9, UR12, RZ ;  /* 0x0000000c09097c10 */ /* 0x020fe2000ffde0ff */
[----:B-1----:R-:W5:Y:S01]  /*361d0*/  LDL.LU R27, [R1+0x8e8] ;  /* 0x0008e800011b7983 */ /* 0x002f620000300800 */
[----:B------:R-:W3:Y:S01]  /*361e0*/  LDL.LU R8, [R1+0x3ec] ;  /* 0x0003ec0001087983 */ /* 0x000ee20000300800 */
[----:B------:R-:W-:Y:S01]  /*361f0*/  IADD3 R26, P0, R26, UR12, RZ ;  /* 0x0000000c1a1a7c10 */ /* 0x000fe2000ff1e0ff */
[----:B------:R-:W-:Y:S01]  /*36200*/  UIADD3 UR4, UR4, 0x1, URZ ;  /* 0x0000000104047890 */ /* 0x000fe2000fffe03f */
[----:B------:R1:W-:Y:S01]  /*36210*/  STL [R1+0x590], R9 ;  /* 0x0005900901007387 */ /* 0x0003e20000100800 */
[----:B------:R-:W-:-:S03]  /*36220*/  UIADD3 UR6, UR6, -0x80, URZ ;  /* 0xffffff8006067890 */ /* 0x000fc6000fffe03f */
[----:B------:R-:W0:Y:S04]  /*36230*/  LDGDEPBAR ;  /* 0x00000000000079af */ /* 0x000e280000000000 */
[----:B-1----:R-:W5:Y:S01]  /*36240*/  LDL.LU R9, [R1+0x3b8] ;  /* 0x0003b80001097983 */ /* 0x002f620000300800 */
[----:B------:R1:W-:Y:S03]  /*36250*/  STL [R1+0x58c], R15 ;  /* 0x00058c0f01007387 */ /* 0x0003e60000100800 */
[----:B-1----:R-:W5:Y:S01]  /*36260*/  LDL.LU R15, [R1+0x8e4] ;  /* 0x0008e400010f7983 */ /* 0x002f620000300800 */
[----:B------:R1:W-:Y:S03]  /*36270*/  STL [R1+0x588], R20 ;  /* 0x0005881401007387 */ /* 0x0003e60000100800 */
[----:B-1----:R-:W5:Y:S01]  /*36280*/  LDL.LU R20, [R1+0x8e0] ;  /* 0x0008e00001147983 */ /* 0x002f620000300800 */
[----:B------:R1:W-:Y:S03]  /*36290*/  STL [R1+0x584], R29 ;  /* 0x0005841d01007387 */ /* 0x0003e60000100800 */
[----:B-1----:R-:W5:Y:S01]  /*362a0*/  LDL.LU R29, [R1+0x8dc] ;  /* 0x0008dc00011d7983 */ /* 0x002f620000300800 */
[----:B------:R1:W-:Y:S03]  /*362b0*/  STL [R1+0x3ac], R21 ;  /* 0x0003ac1501007387 */ /* 0x0003e60000100800 */
[----:B-1----:R-:W5:Y:S01]  /*362c0*/  LDL.LU R21, [R1+0x3fc] ;  /* 0x0003fc0001157983 */ /* 0x002f620000300800 */
[----:B------:R-:W-:Y:S01]  /*362d0*/  IADD3.X R0, R0, UR8, RZ, P4, !PT ;  /* 0x0000000800007c10 */ /* 0x000fe2000a7fe4ff */
[----:B------:R1:W-:Y:S01]  /*362e0*/  STL [R1+0x3b4], R26 ;  /* 0x0003b41a01007387 */ /* 0x0003e20000100800 */
[----:B--2---:R-:W-:-:S02]  /*362f0*/  IADD3 R17, P4, R17, UR12, RZ ;  /* 0x0000000c11117c10 */ /* 0x004fc4000ff9e0ff */
[----:B----4-:R-:W-:Y:S01]  /*36300*/  IADD3.X R14, R14, UR8, RZ, P6, !PT ;  /* 0x000000080e0e7c10 */ /* 0x010fe2000b7fe4ff */
[----:B------:R-:W-:Y:S01]  /*36310*/  IADD3 R2, P6, R2, UR12, RZ ;  /* 0x0000000c02027c10 */ /* 0x000fe2000ffde0ff */
[----:B------:R-:W-:Y:S01]  /*36320*/  IADD3.X R6, R6, UR8, RZ, P5, !PT ;  /* 0x0000000806067c10 */ /* 0x000fe2000affe4ff */
[----:B-1----:R-:W2:Y:S01]  /*36330*/  LDL.LU R26, [R1+0x3c8] ;  /* 0x0003c800011a7983 */ /* 0x002ea20000300800 */
[----:B------:R1:W-:Y:S01]  /*36340*/  STL [R1+0x580], R0 ;  /* 0x0005800001007387 */ /* 0x0003e20000100800 */
[----:B------:R-:W-:Y:S02]  /*36350*/  IADD3 R7, P5, R7, UR12, RZ ;  /* 0x0000000c07077c10 */ /* 0x000fe4000ffbe0ff */
[----:B------:R-:W-:Y:S01]  /*36360*/  IADD3.X R10, R10, UR8, RZ, P3, !PT ;  /* 0x000000080a0a7c10 */ /* 0x000fe20009ffe4ff */
[----:B------:R-:W-:Y:S01]  /*36370*/  IADD3 R13, P3, R13, UR12, RZ ;  /* 0x0000000c0d0d7c10 */ /* 0x000fe2000ff7e0ff */
[----:B-1----:R-:W4:Y:S01]  /*36380*/  LDL.LU R0, [R1+0x8d8] ;  /* 0x0008d80001007983 */ /* 0x002f220000300800 */
[----:B------:R1:W-:Y:S01]  /*36390*/  STL [R1+0x3bc], R17 ;  /* 0x0003bc1101007387 */ /* 0x0003e20000100800 */
[----:B------:R-:W-:-:S02]  /*363a0*/  IADD3.X R11, R11, UR8, RZ, P2, !PT ;  /* 0x000000080b0b7c10 */ /* 0x000fc400097fe4ff */
[----:B-1----:R-:W4:Y:S01]  /*363b0*/  LDL.LU R17, [R1+0x40c] ;  /* 0x00040c0001117983 */ /* 0x002f220000300800 */
[----:B------:R1:W-:Y:S01]  /*363c0*/  STL [R1+0x398], R14 ;  /* 0x0003980e01007387 */ /* 0x0003e20000100800 */
[----:B------:R-:W-:Y:S02]  /*363d0*/  IADD3 R4, P2, R4, UR12, RZ ;  /* 0x0000000c04047c10 */ /* 0x000fe4000ff5e0ff */
[----:B-1----:R-:W4:Y:S01]  /*363e0*/  LDL.LU R14, [R1+0x3d8] ;  /* 0x0003d800010e7983 */ /* 0x002f220000300800 */
[----:B------:R1:W-:Y:S01]  /*363f0*/  STL [R1+0x3c4], R2 ;  /* 0x0003c40201007387 */ /* 0x0003e20000100800 */
[----:B------:R-:W-:Y:S01]  /*36400*/  IADD3.X R5, R5, UR8, RZ, P1, !PT ;  /* 0x0000000805057c10 */ /* 0x000fe20008ffe4ff */
[----:B------:R-:W-:Y:S01]  /*36410*/  IADD3 R16, P1, R16, UR12, RZ ;  /* 0x0000000c10107c10 */ /* 0x000fe2000ff3e0ff */
[----:B-1----:R-:W4:Y:S01]  /*36420*/  LDL.LU R2, [R1+0x41c] ;  /* 0x00041c0001027983 */ /* 0x002f220000300800 */
[----:B------:R1:W-:Y:S02]  /*36430*/  STL [R1+0x3cc], R7 ;  /* 0x0003cc0701007387 */ /* 0x0003e40000100800 */
[----:B------:R-:W-:Y:S01]  /*36440*/  STL [R1+0x39c], R6 ;  /* 0x00039c0601007387 */ /* 0x000fe20000100800 */
[----:B-1----:R-:W4:Y:S01]  /*36450*/  LDL.LU R7, [R1+0x3e8] ;  /* 0x0003e80001077983 */ /* 0x002f220000300800 */
[----:B------:R1:W-:Y:S01]  /*36460*/  STL [R1+0x3d4], R13 ;  /* 0x0003d40d01007387 */ /* 0x0003e20000100800 */
[----:B------:R-:W-:-:S02]  /*36470*/  IADD3.X R12, R12, UR8, RZ, P0, !PT ;  /* 0x000000080c0c7c10 */ /* 0x000fc400087fe4ff */
[----:B-1----:R-:W4:Y:S01]  /*36480*/  LDL.LU R13, [R1+0x8d4] ;  /* 0x0008d400010d7983 */ /* 0x002f220000300800 */
[----:B------:R1:W-:Y:S03]  /*36490*/  STL [R1+0x3a0], R10 ;  /* 0x0003a00a01007387 */ /* 0x0003e60000100800 */
[----:B-1----:R-:W4:Y:S01]  /*364a0*/  LDL.LU R10, [R1+0x42c] ;  /* 0x00042c00010a7983 */ /* 0x002f220000300800 */
[----:B------:R1:W-:Y:S03]  /*364b0*/  STL [R1+0x3a4], R11 ;  /* 0x0003a40b01007387 */ /* 0x0003e60000100800 */
[----:B-1----:R-:W4:Y:S01]  /*364c0*/  LDL.LU R11, [R1+0x3f8] ;  /* 0x0003f800010b7983 */ /* 0x002f220000300800 */
[----:B------:R-:W4:Y:S02]  /*364d0*/  LDL.LU R6, [R1+0x434] ;  /* 0x0004340001067983 */ /* 0x000f240000300800 */
[----:B------:R-:W-:Y:S02]  /*364e0*/  STL [R1+0x3dc], R4 ;  /* 0x0003dc0401007387 */ /* 0x000fe40000100800 */
[----:B------:R1:W-:Y:S01]  /*364f0*/  STL [R1+0x3e4], R16 ;  /* 0x0003e41001007387 */ /* 0x0003e20000100800 */
[----:B------:R1:W-:Y:S04]  /*36500*/  STL [R1+0x3a8], R5 ;  /* 0x0003a80501007387 */ /* 0x0003e80000100800 */
[----:B-1----:R-:W4:Y:S01]  /*36510*/  LDL.LU R16, [R1+0x8d0] ;  /* 0x0008d00001107983 */ /* 0x002f220000300800 */
[----:B------:R-:W4:Y:S02]  /*36520*/  LDL.LU R4, [R1+0x43c] ;  /* 0x00043c0001047983 */ /* 0x000f240000300800 */
[----:B------:R-:W4:Y:S02]  /*36530*/  LDL.LU R5, [R1+0x408] ;  /* 0x0004080001057983 */ /* 0x000f240000300800 */
[----:B------:R1:W-:Y:S01]  /*36540*/  STL [R1+0x3b0], R12 ;  /* 0x0003b00c01007387 */ /* 0x0003e20000100800 */
[----:B------:R-:W-:Y:S01]  /*36550*/  IADD3.X R3, R3, UR8, RZ, P6, !PT ;  /* 0x0000000803037c10 */ /* 0x000fe2000b7fe4ff */
[----:B-1----:R-:W4:Y:S01]  /*36560*/  LDL.LU R12, [R1+0x8cc] ;  /* 0x0008cc00010c7983 */ /* 0x002f220000300800 */
[----:B---3--:R-:W-:-:S02]  /*36570*/  IADD3 R8, P0, R8, UR12, RZ ;  /* 0x0000000c08087c10 */ /* 0x008fc4000ff1e0ff */
[----:B-----5:R-:W-:Y:S01]  /*36580*/  IADD3.X R9, R9, UR8, RZ, P4, !PT ;  /* 0x0000000809097c10 */ /* 0x020fe2000a7fe4ff */
[----:B------:R-:W-:-:S05]  /*36590*/  IADD3 R24, P4, R24, UR12, RZ ;  /* 0x0000000c18187c10 */ /* 0x000fca000ff9e0ff */
[----:B------:R1:W-:Y:S01]  /*365a0*/  STL [R1+0x3f4], R24 ;  /* 0x0003f41801007387 */ /* 0x0003e20000100800 */
[----:B------:R3:W-:Y:S03]  /*365b0*/  STL [R1+0x3ec], R8 ;  /* 0x0003ec0801007387 */ /* 0x0007e60000100800 */
[----:B-1----:R-:W5:Y:S01]  /*365c0*/  LDL.LU R24, [R1+0x8c8] ;  /* 0x0008c80001187983 */ /* 0x002f620000300800 */
[----:B------:R1:W-:Y:S02]  /*365d0*/  STL [R1+0x3b8], R9 ;  /* 0x0003b80901007387 */ /* 0x0003e40000100800 */
[----:B---3--:R-:W3:Y:S01]  /*365e0*/  LDL.LU R8, [R1+0x44c] ;  /* 0x00044c0001087983 */ /* 0x008ee20000300800 */
[----:B-1----:R-:W5:Y:S01]  /*365f0*/  LDL.LU R9, [R1+0x418] ;  /* 0x0004180001097983 */ /* 0x002f620000300800 */
[----:B------:R1:W-:Y:S03]  /*36600*/  STL [R1+0x3c0], R3 ;  /* 0x0003c00301007387 */ /* 0x0003e60000100800 */
[----:B-1----:R-:W5:Y:S01]  /*36610*/  LDL.LU R3, [R1+0x8c4] ;  /* 0x0008c40001037983 */ /* 0x002f620000300800 */
[----:B------:R-:W-:-:S05]  /*36620*/  IADD3 R21, P6, R21, UR12, RZ ;  /* 0x0000000c15157c10 */ /* 0x000fca000ffde0ff */
[----:B------:R1:W-:Y:S04]  /*36630*/  STL [R1+0x3fc], R21 ;  /* 0x0003fc1501007387 */ /* 0x0003e80000100800 */
[----:B-1----:R-:W5:Y:S01]  /*36640*/  LDL.LU R21, [R1+0x45c] ;  /* 0x00045c0001157983 */ /* 0x002f620000300800 */
[----:B--2---:R-:W-:Y:S01]  /*36650*/  IADD3.X R26, R26, UR8, RZ, P5, !PT ;  /* 0x000000081a1a7c10 */ /* 0x004fe2000affe4ff */
[----:B------:R-:W-:Y:S01]  /*36660*/  IADD3 R23, P5, R23, UR12, RZ ;  /* 0x0000000c17177c10 */ /* 0x000fe2000ffbe0ff */
[----:B------:R-:W-:-:S03]  /*36670*/  IADD3.X R28, R28, UR8, RZ, P3, !PT ;  /* 0x000000081c1c7c10 */ /* 0x000fc60009ffe4ff */
[----:B------:R1:W-:Y:S01]  /*36680*/  STL [R1+0x3c8], R26 ;  /* 0x0003c81a01007387 */ /* 0x0003e20000100800 */
[----:B------:R-:W-:-:S03]  /*36690*/  IADD3.X R22, R22, UR8, RZ, P1, !PT ;  /* 0x0000000816167c10 */ /* 0x000fc60008ffe4ff */
[----:B-1----:R-:W2:Y:S01]  /*366a0*/  LDL.LU R26, [R1+0x8c0] ;  /* 0x0008c000011a7983 */ /* 0x002ea20000300800 */
[----:B------:R1:W-:Y:S01]  /*366b0*/  STL [R1+0x404], R23 ;  /* 0x0004041701007387 */ /* 0x0003e20000100800 */
[----:B----4-:R-:W-:Y:S02]  /*366c0*/  IADD3 R17, P3, R17, UR12, RZ ;  /* 0x0000000c11117c10 */ /* 0x010fe4000ff7e0ff */
[----:B-1----:R-:W4:Y:S01]  /*366d0*/  LDL.LU R23, [R1+0x8bc] ;  /* 0x0008bc0001177983 */ /* 0x002f220000300800 */
[----:B------:R1:W-:Y:S01]  /*366e0*/  STL [R1+0x3d0], R28 ;  /* 0x0003d01c01007387 */ /* 0x0003e20000100800 */
[----:B------:R-:W-:Y:S01]  /*366f0*/  IADD3.X R14, R14, UR8, RZ, P2, !PT ;  /* 0x000000080e0e7c10 */ /* 0x000fe200097fe4ff */
[----:B------:R-:W-:Y:S01]  /*36700*/  IADD3 R15, P2, R15, UR12, RZ ;  /* 0x0000000c0f0f7c10 */ /* 0x000fe2000ff5e0ff */
[----:B-1----:R-:W2:Y:S01]  /*36710*/  LDL.LU R28, [R1+0x428] ;  /* 0x00042800011c7983 */ /* 0x002ea20000300800 */
[----:B------:R1:W-:Y:S01]  /*36720*/  STL [R1+0x40c], R17 ;  /* 0x00040c1101007387 */ /* 0x0003e20000100800 */
[----:B------:R-:W-:-:S02]  /*36730*/  IADD3 R2, P1, R2, UR12, RZ ;  /* 0x0000000c02027c10 */ /* 0x000fc4000ff3e0ff */
[----:B------:R-:W-:Y:S01]  /*36740*/  IADD3.X R18, R18, UR8, RZ, P4, !PT ;  /* 0x0000000812127c10 */ /* 0x000fe2000a7fe4ff */
[----:B-1----:R-:W4:Y:S01]  /*36750*/  LDL.LU R17, [R1+0x8b8] ;  /* 0x0008b80001117983 */ /* 0x002f220000300800 */
[----:B------:R1:W-:Y:S01]  /*36760*/  STL [R1+0x3d8], R14 ;  /* 0x0003d80e01007387 */ /* 0x0003e20000100800 */
[----:B------:R-:W-:Y:S01]  /*36770*/  IADD3.X R7, R7, UR8, RZ, P0, !PT ;  /* 0x0000000807077c10 */ /* 0x000fe200087fe4ff */
[----:B------:R-:W-:Y:S01]  /*36780*/  IADD3 R29, P0, R29, UR12, RZ ;  /* 0x0000000c1d1d7c10 */ /* 0x000fe2000ff1e0ff */
[----:B-1----:R-:W4:Y:S01]  /*36790*/  LDL.LU R14, [R1+0x8b4] ;  /* 0x0008b400010e7983 */ /* 0x002f220000300800 */
[----:B------:R1:W-:Y:S01]  /*367a0*/  STL [R1+0x414], R15 ;  /* 0x0004140f01007387 */ /* 0x0003e20000100800 */
[----:B------:R-:W-:Y:S02]  /*367b0*/  IADD3.X R25, R25, UR8, RZ, P5, !PT ;  /* 0x0000000819197c10 */ /* 0x000fe4000affe4ff */
[----:B-1----:R-:W4:Y:S01]  /*367c0*/  LDL.LU R15, [R1+0x8b0] ;  /* 0x0008b000010f7983 */ /* 0x002f220000300800 */
[----:B------:R1:W-:Y:S01]  /*367d0*/  STL [R1+0x3e0], R22 ;  /* 0x0003e01601007387 */ /* 0x0003e20000100800 */
[----:B------:R-:W-:-:S02]  /*367e0*/  IADD3 R10, P4, R10, UR12, RZ ;  /* 0x0000000c0a0a7c10 */ /* 0x000fc4000ff9e0ff */
[----:B-1----:R-:W4:Y:S01]  /*367f0*/  LDL.LU R22, [R1+0x46c] ;  /* 0x00046c0001167983 */ /* 0x002f220000300800 */
[----:B------:R1:W-:Y:S01]  /*36800*/  STL [R1+0x3e8], R7 ;  /* 0x0003e80701007387 */ /* 0x0003e20000100800 */
[----:B------:R-:W-:Y:S01]  /*36810*/  IADD3.X R11, R11, UR8, RZ, P6, !PT ;  /* 0x000000080b0b7c10 */ /* 0x000fe2000b7fe4ff */
[----:B------:R-:W-:Y:S01]  /*36820*/  IADD3 R6, P6, R6, UR12, RZ ;  /* 0x0000000c06067c10 */ /* 0x000fe2000ffde0ff */
[----:B-1----:R-:W4:Y:S01]  /*36830*/  LDL.LU R7, [R1+0x438] ;  /* 0x0004380001077983 */ /* 0x002f220000300800 */
[----:B------:R-:W-:Y:S02]  /*36840*/  STL [R1+0x41c], R2 ;  /* 0x00041c0201007387 */ /* 0x000fe40000100800 */
[----:B------:R1:W-:Y:S01]  /*36850*/  STL [R1+0x424], R29 ;  /* 0x0004241d01007387 */ /* 0x0003e20000100800 */
[----:B------:R-:W-:Y:S01]  /*36860*/  IADD3.X R5, R5, UR8, RZ, P3, !PT ;  /* 0x0000000805057c10 */ /* 0x000fe20009ffe4ff */
[----:B-1----:R-:W4:Y:S01]  /*36870*/  LDL.LU R29, [R1+0x8ac] ;  /* 0x0008ac00011d7983 */ /* 0x002f220000300800 */
[----:B------:R1:W-:Y:S01]  /*36880*/  STL [R1+0x3f0], R18 ;  /* 0x0003f01201007387 */ /* 0x0003e20000100800 */
[----:B------:R-:W-:-:S02]  /*36890*/  IADD3 R16, P3, R16, UR12, RZ ;  /* 0x0000000c10107c10 */ /* 0x000fc4000ff7e0ff */
[----:B------:R-:W-:Y:S02]  /*368a0*/  IADD3 R4, P5, R4, UR12, RZ ;  /* 0x0000000c04047c10 */ /* 0x000fe4000ffbe0ff */
[----:B------:R-:W-:Y:S01]  /*368b0*/  IADD3.X R19, R19, UR8, RZ, P2, !PT ;  /* 0x0000000813137c10 */ /* 0x000fe200097fe4ff */
[----:B-1----:R-:W4:Y:S01]  /*368c0*/  LDL.LU R18, [R1+0x8a8] ;  /* 0x0008a80001127983 */ /* 0x002f220000300800 */
[----:B------:R1:W-:Y:S03]  /*368d0*/  STL [R1+0x42c], R10 ;  /* 0x00042c0a01007387 */ /* 0x0003e60000100800 */
[----:B-1----:R-:W4:Y:S01]  /*368e0*/  LDL.LU R10, [R1+0x47c] ;  /* 0x00047c00010a7983 */ /* 0x002f220000300800 */
[----:B------:R1:W-:Y:S03]  /*368f0*/  STL [R1+0x3f8], R11 ;  /* 0x0003f80b01007387 */ /* 0x0003e60000100800 */
[----:B-1----:R-:W4:Y:S01]  /*36900*/  LDL.LU R11, [R1+0x448] ;  /* 0x00044800010b7983 */ /* 0x002f220000300800 */
[----:B------:R1:W-:Y:S03]  /*36910*/  STL [R1+0x400], R25 ;  /* 0x0004001901007387 */ /* 0x0003e60000100800 */
[----:B-1----:R-:W4:Y:S01]  /*36920*/  LDL.LU R25, [R1+0x8a4] ;  /* 0x0008a40001197983 */ /* 0x002f220000300800 */
[----:B------:R-:W-:Y:S02]  /*36930*/  STL [R1+0x434], R6 ;  /* 0x0004340601007387 */ /* 0x000fe40000100800 */
[----:B------:R1:W-:Y:S02]  /*36940*/  STL [R1+0x444], R16 ;  /* 0x0004441001007387 */ /* 0x0003e40000100800 */
[----:B------:R-:W-:Y:S01]  /*36950*/  STL [R1+0x43c], R4 ;  /* 0x00043c0401007387 */ /* 0x000fe20000100800 */
[----:B------:R-:W-:Y:S01]  /*36960*/  IADD3.X R27, R27, UR8, RZ, P0, !PT ;  /* 0x000000081b1b7c10 */ /* 0x000fe200087fe4ff */
[----:B-1----:R-:W4:Y:S01]  /*36970*/  LDL.LU R16, [R1+0x8a0] ;  /* 0x0008a00001107983 */ /* 0x002f220000300800 */
[----:B------:R-:W-:Y:S02]  /*36980*/  STL [R1+0x408], R5 ;  /* 0x0004080501007387 */ /* 0x000fe40000100800 */
[----:B------:R1:W-:Y:S02]  /*36990*/  STL [R1+0x410], R19 ;  /* 0x0004101301007387 */ /* 0x0003e40000100800 */
[----:B-1----:R-:W4:Y:S01]  /*369a0*/  LDL.LU R19, [R1+0x89c] ;  /* 0x00089c0001137983 */ /* 0x002f220000300800 */
[----:B------:R-:W4:Y:S02]  /*369b0*/  LDL.LU R4, [R1+0x48c] ;  /* 0x00048c0001047983 */ /* 0x000f240000300800 */
[----:B------:R-:W4:Y:S01]  /*369c0*/  LDL.LU R5, [R1+0x458] ;  /* 0x0004580001057983 */ /* 0x000f220000300800 */
[----:B---3--:R-:W-:-:S02]  /*369d0*/  IADD3 R8, P2, R8, UR12, RZ ;  /* 0x0000000c08087c10 */ /* 0x008fc4000ff5e0ff */
[----:B-----5:R-:W-:Y:S01]  /*369e0*/  IADD3.X R9, R9, UR8, RZ, P1, !PT ;  /* 0x0000000809097c10 */ /* 0x020fe20008ffe4ff */
[----:B------:R-:W-:-:S05]  /*369f0*/  IADD3 R24, P1, R24, UR12, RZ ;  /* 0x0000000c18187c10 */ /* 0x000fca000ff3e0ff */
[----:B------:R1:W-:Y:S01]  /*36a00*/  STL [R1+0x454], R24 ;  /* 0x0004541801007387 */ /* 0x0003e20000100800 */
[----:B------:R-:W-:Y:S03]  /*36a10*/  STL [R1+0x44c], R8 ;  /* 0x00044c0801007387 */ /* 0x000fe60000100800 */
[----:B-1----:R-:W3:Y:S01]  /*36a20*/  LDL.LU R24, [R1+0x898] ;  /* 0x0008980001187983 */ /* 0x002ee20000300800 */
[----:B------:R-:W-:Y:S02]  /*36a30*/  STL [R1+0x418], R9 ;  /* 0x0004180901007387 */ /* 0x000fe40000100800 */
[----:B------:R1:W-:Y:S02]  /*36a40*/  STL [R1+0x420], R27 ;  /* 0x0004201b01007387 */ /* 0x0003e40000100800 */
[----:B-1----:R-:W5:Y:S01]  /*36a50*/  LDL.LU R27, [R1+0x49c] ;  /* 0x00049c00011b7983 */ /* 0x002f620000300800 */
[----:B------:R-:W-:-:S05]  /*36a60*/  IADD3 R21, P0, R21, UR12, RZ ;  /* 0x0000000c15157c10 */ /* 0x000fca000ff1e0ff */
[----:B------:R1:W-:Y:S04]  /*36a70*/  STL [R1+0x45c], R21 ;  /* 0x00045c1501007387 */ /* 0x0003e80000100800 */
[----:B-1----:R-:W3:Y:S01]  /*36a80*/  LDL.LU R21, [R1+0x468] ;  /* 0x0004680001157983 */ /* 0x002ee20000300800 */
[----:B------:R-:W3:Y:S01]  /*36a90*/  LDL.LU R8, [R1+0x4a4] ;  /* 0x0004a40001087983 */ /* 0x000ee20000300800 */
[----:B------:R-:W-:Y:S02]  /*36aa0*/  IADD3.X R20, R20, UR8, RZ, P6, !PT ;  /* 0x0000000814147c10 */ /* 0x000fe4000b7fe4ff */
[----:B------:R-:W-:Y:S02]  /*36ab0*/  IADD3.X R0, R0, UR8, RZ, P3, !PT ;  /* 0x0000000800007c10 */ /* 0x000fe40009ffe4ff */
[----:B--2---:R-:W-:Y:S01]  /*36ac0*/  IADD3.X R28, R28, UR8, RZ, P4, !PT ;  /* 0x000000081c1c7c10 */ /* 0x004fe2000a7fe4ff */
[----:B------:R-:W-:-:S05]  /*36ad0*/  IADD3 R26, P4, R26, UR12, RZ ;  /* 0x0000000c1a1a7c10 */ /* 0x000fca000ff9e0ff */
[----:B------:R1:W-:Y:S04]  /*36ae0*/  STL [R1+0x464], R26 ;  /* 0x0004641a01007387 */ /* 0x0003e80000100800 */
[----:B-1----:R-:W2:Y:S01]  /*36af0*/  LDL.LU R26, [R1+0x4ac] ;  /* 0x0004ac00011a7983 */ /* 0x002ea20000300800 */
[----:B------:R1:W-:Y:S03]  /*36b00*/  STL [R1+0x428], R28 ;  /* 0x0004281c01007387 */ /* 0x0003e60000100800 */
[----:B-1----:R-:W2:Y:S01]  /*36b10*/  LDL.LU R28, [R1+0x478] ;  /* 0x00047800011c7983 */ /* 0x002ea20000300800 */
[----:B------:R1:W-:Y:S03]  /*36b20*/  STL [R1+0x430], R20 ;  /* 0x0004301401007387 */ /* 0x0003e60000100800 */
[----:B-1----:R-:W2:Y:S01]  /*36b30*/  LDL.LU R20, [R1+0x894] ;  /* 0x0008940001147983 */ /* 0x002ea20000300800 */
[----:B----4-:R-:W-:-:S05]  /*36b40*/  IADD3 R22, P6, R22, UR12, RZ ;  /* 0x0000000c16167c10 */ /* 0x010fca000ffde0ff */
[----:B------:R1:W-:Y:S01]  /*36b50*/  STL [R1+0x46c], R22 ;  /* 0x00046c1601007387 */ /* 0x0003e20000100800 */
[----:B------:R-:W-:Y:S01]  /*36b60*/  IADD3.X R7, R7, UR8, RZ, P5, !PT ;  /* 0x0000000807077c10 */ /* 0x000fe2000affe4ff */
[----:B------:R-:W-:Y:S02]  /*36b70*/  IADD3 R17, P5, R17, UR12, RZ ;  /* 0x0000000c11117c10 */ /* 0x000fe4000ffbe0ff */
[----:B-1----:R-:W4:Y:S01]  /*36b80*/  LDL.LU R22, [R1+0x4bc] ;  /* 0x0004bc0001167983 */ /* 0x002f220000300800 */
[----:B------:R-:W4:Y:S02]  /*36b90*/  LDL.LU R9, [R1+0x488] ;  /* 0x0004880001097983 */ /* 0x000f240000300800 */
[----:B------:R1:W-:Y:S02]  /*36ba0*/  STL [R1+0x474], R17 ;  /* 0x0004741101007387 */ /* 0x0003e40000100800 */
[----:B------:R-:W-:Y:S01]  /*36bb0*/  STL [R1+0x438], R7 ;  /* 0x0004380701007387 */ /* 0x000fe20000100800 */
[----:B------:R-:W-:Y:S01]  /*36bc0*/  IADD3.X R13, R13, UR8, RZ, P1, !PT ;  /* 0x000000080d0d7c10 */ /* 0x000fe20008ffe4ff */
[----:B-1----:R-:W4:Y:S01]  /*36bd0*/  LDL.LU R17, [R1+0x4cc] ;  /* 0x0004cc0001117983 */ /* 0x002f220000300800 */
[----:B------:R1:W-:Y:S03]  /*36be0*/  STL [R1+0x440], R0 ;  /* 0x0004400001007387 */ /* 0x0003e60000100800 */
[----:B-1----:R-:W4:Y:S01]  /*36bf0*/  LDL.LU R0, [R1+0x498] ;  /* 0x0004980001007983 */ /* 0x002f220000300800 */
[----:B------:R-:W4:Y:S02]  /*36c00*/  LDL.LU R2, [R1+0x4dc] ;  /* 0x0004dc0001027983 */ /* 0x000f240000300800 */
[----:B------:R-:W4:Y:S01]  /*36c10*/  LDL.LU R6, [R1+0x4a8] ;  /* 0x0004a80001067983 */ /* 0x000f220000300800 */
[----:B------:R-:W-:-:S05]  /*36c20*/  IADD3 R10, P3, R10, UR12, RZ ;  /* 0x0000000c0a0a7c10 */ /* 0x000fca000ff7e0ff */
[----:B------:R-:W-:Y:S01]  /*36c30*/  STL [R1+0x47c], R10 ;  /* 0x00047c0a01007387 */ /* 0x000fe20000100800 */
[----:B------:R-:W-:Y:S01]  /*36c40*/  IADD3.X R11, R11, UR8, RZ, P2, !PT ;  /* 0x000000080b0b7c10 */ /* 0x000fe200097fe4ff */
[----:B------:R-:W-:-:S04]  /*36c50*/  IADD3 R15, P2, R15, UR12, RZ ;  /* 0x0000000c0f0f7c10 */ /* 0x000fc8000ff5e0ff */
[----:B------:R-:W-:Y:S01]  /*36c60*/  STL [R1+0x448], R11 ;  /* 0x0004480b01007387 */ /* 0x000fe20000100800 */
[----:B------:R1:W-:Y:S01]  /*36c70*/  STL [R1+0x484], R15 ;  /* 0x0004840f01007387 */ /* 0x0003e20000100800 */
[----:B------:R-:W-:Y:S02]  /*36c80*/  IADD3.X R12, R12, UR8, RZ, P4, !PT ;  /* 0x000000080c0c7c10 */ /* 0x000fe4000a7fe4ff */
[----:B-1----:R-:W4:Y:S01]  /*36c90*/  LDL.LU R15, [R1+0x890] ;  /* 0x00089000010f7983 */ /* 0x002f220000300800 */
[----:B------:R1:W-:Y:S03]  /*36ca0*/  STL [R1+0x450], R13 ;  /* 0x0004500d01007387 */ /* 0x0003e60000100800 */
[----:B-1----:R-:W4:Y:S01]  /*36cb0*/  LDL.LU R13, [R1+0x88c] ;  /* 0x00088c00010d7983 */ /* 0x002f220000300800 */
[----:B------:R-:W4:Y:S02]  /*36cc0*/  LDL.LU R7, [R1+0x4ec] ;  /* 0x0004ec0001077983 */ /* 0x000f240000300800 */
[----:B------:R-:W4:Y:S02]  /*36cd0*/  LDL.LU R10, [R1+0x4b8] ;  /* 0x0004b800010a7983 */ /* 0x000f240000300800 */
[----:B------:R-:W4:Y:S01]  /*36ce0*/  LDL.LU R11, [R1+0x4fc] ;  /* 0x0004fc00010b7983 */ /* 0x000f220000300800 */
[----:B------:R-:W-:-:S02]  /*36cf0*/  IADD3 R4, P1, R4, UR12, RZ ;  /* 0x0000000c04047c10 */ /* 0x000fc4000ff3e0ff */
[----:B------:R-:W-:Y:S01]  /*36d00*/  IADD3.X R5, R5, UR8, RZ, P0, !PT ;  /* 0x0000000805057c10 */ /* 0x000fe200087fe4ff */
[----:B------:R-:W-:Y:S02]  /*36d10*/  IADD3 R18, P0, R18, UR12, RZ ;  /* 0x0000000c12127c10 */ /* 0x000fe4000ff1e0ff */
[----:B------:R1:W-:Y:S04]  /*36d20*/  STL [R1+0x48c], R4 ;  /* 0x00048c0401007387 */ /* 0x0003e80000100800 */
[----:B-1----:R-:W4:Y:S01]  /*36d30*/  LDL.LU R4, [R1+0x4c8] ;  /* 0x0004c80001047983 */ /* 0x002f220000300800 */
[----:B------:R-:W-:Y:S02]  /*36d40*/  STL [R1+0x458], R5 ;  /* 0x0004580501007387 */ /* 0x000fe40000100800 */
[----:B------:R1:W-:Y:S02]  /*36d50*/  STL [R1+0x494], R18 ;  /* 0x0004941201007387 */ /* 0x0003e40000100800 */
[----:B-1----:R-:W4:Y:S01]  /*36d60*/  LDL.LU R18, [R1+0x888] ;  /* 0x0008880001127983 */ /* 0x002f220000300800 */
[----:B------:R1:W-:Y:S03]  /*36d70*/  STL [R1+0x460], R12 ;  /* 0x0004600c01007387 */ /* 0x0003e60000100800 */
[----:B-1----:R-:W4:Y:S01]  /*36d80*/  LDL.LU R12, [R1+0x884] ;  /* 0x00088400010c7983 */ /* 0x002f220000300800 */
[----:B------:R-:W4:Y:S01]  /*36d90*/  LDL.LU R5, [R1+0x50c] ;  /* 0x00050c0001057983 */ /* 0x000f220000300800 */
[----:B-----5:R-:W-:-:S05]  /*36da0*/  IADD3 R27, P4, R27, UR12, RZ ;  /* 0x0000000c1b1b7c10 */ /* 0x020fca000ff9e0ff */
[----:B------:R1:W-:Y:S04]  /*36db0*/  STL [R1+0x49c], R27 ;  /* 0x00049c1b01007387 */ /* 0x0003e80000100800 */
[----:B-1----:R-:W5:Y:S01]  /*36dc0*/  LDL.LU R27, [R1+0x880] ;  /* 0x00088000011b7983 */ /* 0x002f620000300800 */
[----:B---3--:R-:W-:-:S05]  /*36dd0*/  IADD3.X R21, R21, UR8, RZ, P6, !PT ;  /* 0x0000000815157c10 */ /* 0x008fca000b7fe4ff */
[----:B------:R1:W-:Y:S04]  /*36de0*/  STL [R1+0x468], R21 ;  /* 0x0004681501007387 */ /* 0x0003e80000100800 */
[----:B-1----:R-:W3:Y:S01]  /*36df0*/  LDL.LU R21, [R1+0x87c] ;  /* 0x00087c0001157983 */ /* 0x002ee20000300800 */
[----:B------:R-:W-:Y:S02]  /*36e00*/  IADD3 R8, P6, R8, UR12, RZ ;  /* 0x0000000c08087c10 */ /* 0x000fe4000ffde0ff */
[----:B------:R-:W-:-:S03]  /*36e10*/  IADD3.X R3, R3, UR8, RZ, P5, !PT ;  /* 0x0000000803037c10 */ /* 0x000fc6000affe4ff */
[----:B------:R1:W-:Y:S01]  /*36e20*/  STL [R1+0x4a4], R8 ;  /* 0x0004a40801007387 */ /* 0x0003e20000100800 */
[----:B------:R-:W-:-:S03]  /*36e30*/  IADD3.X R23, R23, UR8, RZ, P2, !PT ;  /* 0x0000000817177c10 */ /* 0x000fc600097fe4ff */
[----:B-1----:R-:W5:Y:S01]  /*36e40*/  LDL.LU R8, [R1+0x51c] ;  /* 0x00051c0001087983 */ /* 0x002f620000300800 */
[----:B------:R1:W-:Y:S01]  /*36e50*/  STL [R1+0x470], R3 ;  /* 0x0004700301007387 */ /* 0x0003e20000100800 */
[----:B--2---:R-:W-:Y:S02]  /*36e60*/  IADD3 R26, P5, R26, UR12, RZ ;  /* 0x0000000c1a1a7c10 */ /* 0x004fe4000ffbe0ff */
[----:B-1----:R-:W2:Y:S04]  /*36e70*/  LDL.LU R3, [R1+0x878] ;  /* 0x0008780001037983 */ /* 0x002ea80000300800 */
[----:B------:R1:W-:Y:S01]  /*36e80*/  STL [R1+0x4ac], R26 ;  /* 0x0004ac1a01007387 */ /* 0x0003e20000100800 */
[----:B------:R-:W-:Y:S01]  /*36e90*/  IADD3.X R28, R28, UR8, RZ, P3, !PT ;  /* 0x000000081c1c7c10 */ /* 0x000fe20009ffe4ff */
[----:B------:R-:W-:-:S02]  /*36ea0*/  IADD3 R19, P3, R19, UR12, RZ ;  /* 0x0000000c13137c10 */ /* 0x000fc4000ff7e0ff */
[----:B-1----:R-:W2:Y:S02]  /*36eb0*/  LDL.LU R26, [R1+0x874] ;  /* 0x00087400011a7983 */ /* 0x002ea40000300800 */
[----:B------:R1:W-:Y:S01]  /*36ec0*/  STL [R1+0x478], R28 ;  /* 0x0004781c01007387 */ /* 0x0003e20000100800 */
[----:B------:R-:W-:Y:S01]  /*36ed0*/  IADD3.X R14, R14, UR8, RZ, P0, !PT ;  /* 0x000000080e0e7c10 */ /* 0x000fe200087fe4ff */
[----:B-1----:R-:W5:Y:S01]  /*36ee0*/  LDL.LU R28, [R1+0x870] ;  /* 0x00087000011c7983 */ /* 0x002f620000300800 */
[----:B------:R1:W-:Y:S03]  /*36ef0*/  STL [R1+0x4b4], R19 ;  /* 0x0004b41301007387 */ /* 0x0003e60000100800 */
[----:B-1----:R-:W5:Y:S01]  /*36f00*/  LDL.LU R19, [R1+0x86c] ;  /* 0x00086c0001137983 */ /* 0x002f620000300800 */
[----:B------:R1:W-:Y:S01]  /*36f10*/  STL [R1+0x480], R23 ;  /* 0x0004801701007387 */ /* 0x0003e20000100800 */
[----:B----4-:R-:W-:-:S02]  /*36f20*/  IADD3 R22, P2, R22, UR12, RZ ;  /* 0x0000000c16167c10 */ /* 0x010fc4000ff5e0ff */
[----:B------:R-:W-:Y:S01]  /*36f30*/  IADD3.X R9, R9, UR8, RZ, P1, !PT ;  /* 0x0000000809097c10 */ /* 0x000fe20008ffe4ff */
[----:B------:R-:W-:Y:S01]  /*36f40*/  IADD3 R20, P1, R20, UR12, RZ ;  /* 0x0000000c14147c10 */ /* 0x000fe2000ff3e0ff */
[----:B-1----:R-:W4:Y:S01]  /*36f50*/  LDL.LU R23, [R1+0x868] ;  /* 0x0008680001177983 */ /* 0x002f220000300800 */
[----:B------:R1:W-:Y:S01]  /*36f60*/  STL [R1+0x4bc], R22 ;  /* 0x0004bc1601007387 */ /* 0x0003e20000100800 */
[----:B------:R-:W-:Y:S02]  /*36f70*/  IADD3.X R29, R29, UR8, RZ, P6, !PT ;  /* 0x000000081d1d7c10 */ /* 0x000fe4000b7fe4ff */
[----:B------:R-:W-:Y:S01]  /*36f80*/  IADD3 R17, P0, R17, UR12, RZ ;  /* 0x0000000c11117c10 */ /* 0x000fe2000ff1e0ff */
[----:B-1----:R-:W4:Y:S01]  /*36f90*/  LDL.LU R22, [R1+0x864] ;  /* 0x0008640001167983 */ /* 0x002f220000300800 */
[----:B------:R1:W-:Y:S01]  /*36fa0*/  STL [R1+0x488], R9 ;  /* 0x0004880901007387 */ /* 0x0003e20000100800 */
[----:B------:R-:W-:Y:S02]  /*36fb0*/  IADD3.X R0, R0, UR8, RZ, P4, !PT ;  /* 0x0000000800007c10 */ /* 0x000fe4000a7fe4ff */
[----:B-1----:R-:W4:Y:S01]  /*36fc0*/  LDL.LU R9, [R1+0x53c] ;  /* 0x00053c0001097983 */ /* 0x002f220000300800 */
[----:B------:R1:W-:Y:S01]  /*36fd0*/  STL [R1+0x4c4], R20 ;  /* 0x0004c41401007387 */ /* 0x0003e20000100800 */
[----:B------:R-:W-:-:S02]  /*36fe0*/  IADD3.X R6, R6, UR8, RZ, P5, !PT ;  /* 0x0000000806067c10 */ /* 0x000fc4000affe4ff */
[----:B------:R-:W-:Y:S01]  /*36ff0*/  IADD3 R2, P6, R2, UR12, RZ ;  /* 0x0000000c02027c10 */ /* 0x000fe2000ffde0ff */
[----:B-1----:R-:W4:Y:S01]  /*37000*/  LDL.LU R20, [R1+0x860] ;  /* 0x0008600001147983 */ /* 0x002f220000300800 */
[----:B------:R1:W-:Y:S01]  /*37010*/  STL [R1+0x490], R14 ;  /* 0x0004900e01007387 */ /* 0x0003e20000100800 */
[----:B------:R-:W-:Y:S02]  /*37020*/  IADD3.X R25, R25, UR8, RZ, P3, !PT ;  /* 0x0000000819197c10 */ /* 0x000fe40009ffe4ff */
[----:B-1----:R-:W4:Y:S01]  /*37030*/  LDL.LU R14, [R1+0x85c] ;  /* 0x00085c00010e7983 */ /* 0x002f220000300800 */
[----:B------:R1:W-:Y:S03]  /*37040*/  STL [R1+0x4cc], R17 ;  /* 0x0004cc1101007387 */ /* 0x0003e60000100800 */
[----:B-1----:R-:W4:Y:S01]  /*37050*/  LDL.LU R17, [R1+0x858] ;  /* 0x0008580001117983 */ /* 0x002f220000300800 */
[----:B------:R1:W-:Y:S01]  /*37060*/  STL [R1+0x498], R0 ;  /* 0x0004980001007387 */ /* 0x0003e20000100800 */
[----:B------:R-:W-:-:S02]  /*37070*/  IADD3 R13, P4, R13, UR12, RZ ;  /* 0x0000000c0d0d7c10 */ /* 0x000fc4000ff9e0ff */
[----:B-1----:R-:W4:Y:S03]  /*37080*/  LDL.LU R0, [R1+0x854] ;  /* 0x0008540001007983 */ /* 0x002f260000300800 */
[----:B------:R1:W-:Y:S01]  /*37090*/  STL [R1+0x4d4], R13 ;  /* 0x0004d40d01007387 */ /* 0x0003e20000100800 */
[----:B------:R-:W-:Y:S02]  /*370a0*/  IADD3.X R10, R10, UR8, RZ, P2, !PT ;  /* 0x000000080a0a7c10 */ /* 0x000fe400097fe4ff */
[----:B------:R-:W-:Y:S01]  /*370b0*/  IADD3 R7, P3, R7, UR12, RZ ;  /* 0x0000000c07077c10 */ /* 0x000fe2000ff7e0ff */
[----:B-1----:R-:W4:Y:S01]  /*370c0*/  LDL.LU R13, [R1+0x850] ;  /* 0x00085000010d7983 */ /* 0x002f220000300800 */
[----:B------:R1:W-:Y:S01]  /*370d0*/  STL [R1+0x4a0], R29 ;  /* 0x0004a01d01007387 */ /* 0x0003e20000100800 */
[----:B------:R-:W-:Y:S02]  /*370e0*/  IADD3.X R16, R16, UR8, RZ, P1, !PT ;  /* 0x0000000810107c10 */ /* 0x000fe40008ffe4ff */
[----:B-1----:R-:W4:Y:S01]  /*370f0*/  LDL.LU R29, [R1+0x84c] ;  /* 0x00084c00011d7983 */ /* 0x002f220000300800 */
[----:B------:R-:W-:-:S05]  /*37100*/  IADD3 R12, P5, R12, UR12, RZ ;  /* 0x0000000c0c0c7c10 */ /* 0x000fca000ffbe0ff */
[----:B------:R1:W-:Y:S01]  /*37110*/  STL [R1+0x4e4], R12 ;  /* 0x0004e40c01007387 */ /* 0x0003e20000100800 */
[----:B------:R-:W-:Y:S03]  /*37120*/  STL [R1+0x4dc], R2 ;  /* 0x0004dc0201007387 */ /* 0x000fe60000100800 */
[----:B-1----:R-:W4:Y:S01]  /*37130*/  LDL.LU R12, [R1+0x848] ;  /* 0x00084800010c7983 */ /* 0x002f220000300800 */
[----:B------:R-:W-:Y:S02]  /*37140*/  STL [R1+0x4a8], R6 ;  /* 0x0004a80601007387 */ /* 0x000fe40000100800 */
[----:B------:R1:W-:Y:S02]  /*37150*/  STL [R1+0x4b0], R25 ;  /* 0x0004b01901007387 */ /* 0x0003e40000100800 */
[----:B-1----:R-:W4:Y:S01]  /*37160*/  LDL.LU R25, [R1+0x844] ;  /* 0x0008440001197983 */ /* 0x002f220000300800 */
[----:B---3--:R-:W-:-:S05]  /*37170*/  IADD3 R21, P2, R21, UR12, RZ ;  /* 0x0000000c15157c10 */ /* 0x008fca000ff5e0ff */
[----:B------:R1:W-:Y:S01]  /*37180*/  STL [R1+0x4f4], R21 ;  /* 0x0004f41501007387 */ /* 0x0003e20000100800 */
[----:B------:R-:W-:Y:S03]  /*37190*/  STL [R1+0x4ec], R7 ;  /* 0x0004ec0701007387 */ /* 0x000fe60000100800 */
[----:B-1----:R-:W3:Y:S01]  /*371a0*/  LDL.LU R21, [R1+0x840] ;  /* 0x0008400001157983 */ /* 0x002ee20000300800 */
[----:B------:R-:W-:Y:S02]  /*371b0*/  STL [R1+0x4b8], R10 ;  /* 0x0004b80a01007387 */ /* 0x000fe40000100800 */
[----:B------:R1:W-:Y:S02]  /*371c0*/  STL [R1+0x4c0], R16 ;  /* 0x0004c01001007387 */ /* 0x0003e40000100800 */
[----:B-1----:R-:W3:Y:S01]  /*371d0*/  LDL.LU R16, [R1+0x83c] ;  /* 0x00083c0001107983 */ /* 0x002ee20000300800 */
[----:B------:R-:W-:-:S02]  /*371e0*/  IADD3.X R4, R4, UR8, RZ, P0, !PT ;  /* 0x0000000804047c10 */ /* 0x000fc400087fe4ff */
[----:B------:R-:W-:Y:S02]  /*371f0*/  IADD3 R11, P1, R11, UR12, RZ ;  /* 0x0000000c0b0b7c10 */ /* 0x000fe4000ff3e0ff */
[----:B------:R-:W-:Y:S02]  /*37200*/  IADD3.X R24, R24, UR8, RZ, P4, !PT ;  /* 0x0000000818187c10 */ /* 0x000fe4000a7fe4ff */
[----:B--2---:R-:W-:Y:S01]  /*37210*/  IADD3 R26, P0, R26, UR12, RZ ;  /* 0x0000000c1a1a7c10 */ /* 0x004fe2000ff1e0ff */
[----:B------:R-:W-:-:S04]  /*37220*/  IADD3 R5, P4, R5, UR12, RZ ;  /* 0x0000000c05057c10 */ /* 0x000fc8000ff9e0ff */
[----:B------:R1:W-:Y:S01]  /*37230*/  STL [R1+0x504], R26 ;  /* 0x0005041a01007387 */ /* 0x0003e20000100800 */
[----:B------:R-:W-:Y:S01]  /*37240*/  STL [R1+0x4fc], R11 ;  /* 0x0004fc0b01007387 */ /* 0x000fe20000100800 */
[----:B------:R-:W-:Y:S02]  /*37250*/  IADD3.X R15, R15, UR8, RZ, P5, !PT ;  /* 0x000000080f0f7c10 */ /* 0x000fe4000affe4ff */
[----:B-1----:R-:W2:Y:S01]  /*37260*/  LDL.LU R26, [R1+0x838] ;  /* 0x00083800011a7983 */ /* 0x002ea20000300800 */
[----:B------:R-:W-:Y:S02]  /*37270*/  STL [R1+0x4c8], R4 ;  /* 0x0004c80401007387 */ /* 0x000fe40000100800 */
[----:B------:R1:W-:Y:S02]  /*37280*/  STL [R1+0x4d0], R24 ;  /* 0x0004d01801007387 */ /* 0x0003e40000100800 */
[----:B-1----:R-:W2:Y:S01]  /*37290*/  LDL.LU R24, [R1+0x834] ;  /* 0x0008340001187983 */ /* 0x002ea20000300800 */
[----:B---3--:R-:W-:Y:S01]  /*372a0*/  IADD3.X R16, R16, UR8, RZ, P6, !PT ;  /* 0x0000000810107c10 */ /* 0x008fe2000b7fe4ff */
[----:B-----5:R-:W-:-:S04]  /*372b0*/  IADD3 R19, P6, R19, UR12, RZ ;  /* 0x0000000c13137c10 */ /* 0x020fc8000ffde0ff */
[----:B------:R1:W-:Y:S04]  /*372c0*/  STL [R1+0x4d8], R16 ;  /* 0x0004d81001007387 */ /* 0x0003e80000100800 */
[----:B-1----:R-:W3:Y:S01]  /*372d0*/  LDL.LU R16, [R1+0x830] ;  /* 0x0008300001107983 */ /* 0x002ee20000300800 */
[----:B------:R-:W-:Y:S02]  /*372e0*/  STL [R1+0x50c], R5 ;  /* 0x00050c0501007387 */ /* 0x000fe40000100800 */
[----:B------:R1:W-:Y:S02]  /*372f0*/  STL [R1+0x514], R19 ;  /* 0x0005141301007387 */ /* 0x0003e40000100800 */
[----:B-1----:R-:W5:Y:S01]  /*37300*/  LDL.LU R19, [R1+0x82c] ;  /* 0x00082c0001137983 */ /* 0x002f620000300800 */
[----:B------:R1:W-:Y:S03]  /*37310*/  STL [R1+0x4e0], R15 ;  /* 0x0004e00f01007387 */ /* 0x0003e60000100800 */
[----:B-1----:R-:W3:Y:S01]  /*37320*/  LDL.LU R15, [R1+0x828] ;  /* 0x00082800010f7983 */ /* 0x002ee20000300800 */
[----:B--2---:R-:W-:-:S02]  /*37330*/  IADD3.X R26, R26, UR8, RZ, P3, !PT ;  /* 0x000000081a1a7c10 */ /* 0x004fc40009ffe4ff */
[----:B------:R-:W-:Y:S01]  /*37340*/  IADD3 R8, P5, R8, UR12, RZ ;  /* 0x0000000c08087c10 */ /* 0x000fe2000ffbe0ff */
[----:B----4-:R-:W-:Y:S01]  /*37350*/  IADD3 R22, P3, R22, UR12, RZ ;  /* 0x0000000c16167c10 */ /* 0x010fe2000ff7e0ff */
[----:B------:R-:W-:Y:S01]  /*37360*/  IADD3.X R18, R18, UR8, RZ, P2, !PT ;  /* 0x0000000812127c10 */ /* 0x000fe200097fe4ff */
[----:B------:R1:W-:Y:S01]  /*37370*/  STL [R1+0x4e8], R26 ;  /* 0x0004e81a01007387 */ /* 0x0003e20000100800 */
[----:B------:R-:W-:-:S03]  /*37380*/  IADD3.X R24, R24, UR8, RZ, P1, !PT ;  /* 0x0000000818187c10 */ /* 0x000fc60008ffe4ff */
[----:B-1----:R-:W2:Y:S01]  /*37390*/  LDL.LU R26, [R1+0x824] ;  /* 0x00082400011a7983 */ /* 0x002ea20000300800 */
[----:B------:R-:W-:Y:S02]  /*373a0*/  STL [R1+0x51c], R8 ;  /* 0x00051c0801007387 */ /* 0x000fe40000100800 */
[----:B------:R1:W-:Y:S02]  /*373b0*/  STL [R1+0x524], R22 ;  /* 0x0005241601007387 */ /* 0x0003e40000100800 */
[----:B-1----:R-:W4:Y:S01]  /*373c0*/  LDL.LU R22, [R1+0x820] ;  /* 0x0008200001167983 */ /* 0x002f220000300800 */
[----:B------:R1:W-:Y:S03]  /*373d0*/  STL [R1+0x4f0], R18 ;  /* 0x0004f01201007387 */ /* 0x0003e60000100800 */
[----:B-1----:R-:W2:Y:S01]  /*373e0*/  LDL.LU R18, [R1+0x81c] ;  /* 0x00081c0001127983 */ /* 0x002ea20000300800 */
[----:B---3--:R-:W-:-:S05]  /*373f0*/  IADD3 R15, P2, R15, UR12, RZ ;  /* 0x0000000c0f0f7c10 */ /* 0x008fca000ff5e0ff */
[----:B------:R1:W-:Y:S04]  /*37400*/  STL [R1+0x52c], R15 ;  /* 0x00052c0f01007387 */ /* 0x0003e80000100800 */
[----:B-1----:R-:W3:Y:S01]  /*37410*/  LDL.LU R15, [R1+0x818] ;  /* 0x00081800010f7983 */ /* 0x002ee20000300800 */
[----:B------:R1:W-:Y:S03]  /*37420*/  STL [R1+0x4f8], R24 ;  /* 0x0004f81801007387 */ /* 0x0003e60000100800 */
[----:B-1----:R-:W2:Y:S01]  /*37430*/  LDL.LU R24, [R1+0x814] ;  /* 0x0008140001187983 */ /* 0x002ea20000300800 */
[----:B------:R-:W-:Y:S02]  /*37440*/  IADD3 R14, P1, R14, UR12, RZ ;  /* 0x0000000c0e0e7c10 */ /* 0x000fe4000ff3e0ff */
[----:B------:R-:W-:-:S02]  /*37450*/  IADD3.X R27, R27, UR8, RZ, P0, !PT ;  /* 0x000000081b1b7c10 */ /* 0x000fc400087fe4ff */
[----:B------:R-:W-:Y:S01]  /*37460*/  IADD3.X R16, R16, UR8, RZ, P4, !PT ;  /* 0x0000000810107c10 */ /* 0x000fe2000a7fe4ff */
[----:B------:R-:W-:Y:S01]  /*37470*/  IADD3 R9, P0, R9, UR12, RZ ;  /* 0x0000000c09097c10 */ /* 0x000fe2000ff1e0ff */
[----:B------:R1:W-:Y:S01]  /*37480*/  STL [R1+0x534], R14 ;  /* 0x0005340e01007387 */ /* 0x0003e20000100800 */
[----:B------:R-:W-:Y:S02]  /*37490*/  IADD3.X R3, R3, UR8, RZ, P6, !PT ;  /* 0x0000000803037c10 */ /* 0x000fe4000b7fe4ff */
[----:B------:R-:W-:Y:S02]  /*374a0*/  IADD3 R0, P4, R0, UR12, RZ ;  /* 0x0000000c00007c10 */ /* 0x000fe4000ff9e0ff */
[----:B-----5:R-:W-:Y:S01]  /*374b0*/  IADD3.X R19, R19, UR8, RZ, P5, !PT ;  /* 0x0000000813137c10 */ /* 0x020fe2000affe4ff */
[----:B-1----:R-:W5:Y:S01]  /*374c0*/  LDL.LU R14, [R1+0x810] ;  /* 0x00081000010e7983 */ /* 0x002f620000300800 */
[----:B------:R1:W-:Y:S03]  /*374d0*/  STL [R1+0x500], R27 ;  /* 0x0005001b01007387 */ /* 0x0003e60000100800 */
[----:B-1----:R-:W3:Y:S01]  /*374e0*/  LDL.LU R27, [R1+0x80c] ;  /* 0x00080c00011b7983 */ /* 0x002ee20000300800 */
[----:B------:R1:W-:Y:S03]  /*374f0*/  STL [R1+0x508], R16 ;  /* 0x0005081001007387 */ /* 0x0003e60000100800 */
[----:B-1----:R-:W4:Y:S01]  /*37500*/  LDL.LU R16, [R1+0x808] ;  /* 0x0008080001107983 */ /* 0x002f220000300800 */
[----:B------:R-:W-:Y:S01]  /*37510*/  STL [R1+0x53c], R9 ;  /* 0x00053c0901007387 */ /* 0x000fe20000100800 */
[----:B--2---:R-:W-:-:S05]  /*37520*/  IADD3 R24, P6, R24, UR12, RZ ;  /* 0x0000000c18187c10 */ /* 0x004fca000ffde0ff */
[----:B------:R1:W-:Y:S01]  /*37530*/  STL [R1+0x54c], R24 ;  /* 0x00054c1801007387 */ /* 0x0003e20000100800 */
[----:B------:R-:W-:Y:S03]  /*37540*/  STL [R1+0x544], R0 ;  /* 0x0005440001007387 */ /* 0x000fe60000100800 */
[----:B-1----:R-:W2:Y:S01]  /*37550*/  LDL.LU R24, [R1+0x804] ;  /* 0x0008040001187983 */ /* 0x002ea20000300800 */
[----:B------:R-:W-:Y:S02]  /*37560*/  STL [R1+0x510], R3 ;  /* 0x0005100301007387 */ /* 0x000fe40000100800 */
[----:B------:R1:W-:Y:S02]  /*37570*/  STL [R1+0x518], R19 ;  /* 0x0005181301007387 */ /* 0x0003e40000100800 */
[----:B-1----:R-:W5:Y:S01]  /*37580*/  LDL.LU R19, [R1+0x800] ;  /* 0x0008000001137983 */ /* 0x002f620000300800 */
[----:B------:R-:W-:-:S02]  /*37590*/  IADD3 R29, P5, R29, UR12, RZ ;  /* 0x0000000c1d1d7c10 */ /* 0x000fc4000ffbe0ff */
[----:B------:R-:W-:Y:S01]  /*375a0*/  IADD3.X R28, R28, UR8, RZ, P3, !PT ;  /* 0x000000081c1c7c10 */ /* 0x000fe20009ffe4ff */
[----:B---3--:R-:W-:Y:S01]  /*375b0*/  IADD3 R27, P3, R27, UR12, RZ ;  /* 0x0000000c1b1b7c10 */ /* 0x008fe2000ff7e0ff */
[----:B------:R-:W-:Y:S01]  /*375c0*/  IADD3.X R23, R23, UR8, RZ, P1, !PT ;  /* 0x0000000817177c10 */ /* 0x000fe20008ffe4ff */
[----:B------:R-:W-:Y:S02]  /*375d0*/  STL [R1+0x554], R29 ;  /* 0x0005541d01007387 */ /* 0x000fe40000100800 */
[----:B------:R-:W-:Y:S01]  /*375e0*/  STL [R1+0x520], R28 ;  /* 0x0005201c01007387 */ /* 0x000fe20000100800 */
[----:B------:R-:W-:Y:S01]  /*375f0*/  IADD3.X R26, R26, UR8, RZ, P2, !PT ;  /* 0x000000081a1a7c10 */ /* 0x000fe200097fe4ff */
[----:B------:R-:W-:Y:S01]  /*37600*/  STL [R1+0x55c], R27 ;  /* 0x00055c1b01007387 */ /* 0x000fe20000100800 */
[----:B------:R-:W-:Y:S01]  /*37610*/  IADD3 R25, P2, R25, UR12, RZ ;  /* 0x0000000c19197c10 */ /* 0x000fe2000ff5e0ff */
[----:B------:R1:W-:Y:S01]  /*37620*/  STL [R1+0x530], R23 ;  /* 0x0005301701007387 */ /* 0x0003e20000100800 */
[----:B----4-:R-:W-:Y:S01]  /*37630*/  IADD3.X R22, R22, UR8, RZ, P0, !PT ;  /* 0x0000000816167c10 */ /* 0x010fe200087fe4ff */
[----:B------:R-:W-:-:S02]  /*37640*/  IADD3 R21, P0, R21, UR12, RZ ;  /* 0x0000000c15157c10 */ /* 0x000fc4000ff1e0ff */
[----:B------:R3:W-:Y:S01]  /*37650*/  STL [R1+0x528], R26 ;  /* 0x0005281a01007387 */ /* 0x0007e20000100800 */
[----:B------:R-:W-:Y:S01]  /*37660*/  IADD3.X R20, R20, UR8, RZ, P4, !PT ;  /* 0x0000000814147c10 */ /* 0x000fe2000a7fe4ff */
[----:B------:R3:W-:Y:S01]  /*37670*/  STL [R1+0x564], R25 ;  /* 0x0005641901007387 */ /* 0x0007e20000100800 */
[----:B-1----:R-:W-:Y:S01]  /*37680*/  IMAD.MOV.U32 R23, RZ, RZ, 0x7f ;  /* 0x0000007fff177424 */ /* 0x002fe200078e00ff */
[----:B------:R-:W-:Y:S02]  /*37690*/  IADD3.X R18, R18, UR8, RZ, P6, !PT ;  /* 0x0000000812127c10 */ /* 0x000fe4000b7fe4ff */
[----:B------:R-:W-:Y:S02]  /*376a0*/  IADD3.X R17, R17, UR8, RZ, P5, !PT ;  /* 0x0000000811117c10 */ /* 0x000fe4000affe4ff */
[----:B------:R-:W-:Y:S02]  /*376b0*/  IADD3.X R15, R15, UR8, RZ, P3, !PT ;  /* 0x000000080f0f7c10 */ /* 0x000fe40009ffe4ff */
[----:B------:R-:W-:-:S02]  /*376c0*/  IADD3 R23, R23, c[0x0][0x180], RZ ;  /* 0x0000600017177a10 */ /* 0x000fc40007ffe0ff */
[----:B------:R-:W-:Y:S02]  /*376d0*/  IADD3.X R13, R13, UR8, RZ, P2, !PT ;  /* 0x000000080d0d7c10 */ /* 0x000fe400097fe4ff */
[----:B------:R-:W-:Y:S02]  /*376e0*/  IADD3.X R12, R12, UR8, RZ, P0, !PT ;  /* 0x000000080c0c7c10 */ /* 0x000fe400087fe4ff */
[----:B------:R-:W-:-:S04]  /*376f0*/  SHF.R.S32.HI R0, RZ, 0x1f, R23 ;  /* 0x0000001fff007819 */ /* 0x000fc80000011417 */
[----:B------:R-:W-:-:S04]  /*37700*/  LEA.HI R0, R0, R23, RZ, 0x7 ;  /* 0x0000001700007211 */ /* 0x000fc800078f38ff */
[----:B------:R-:W-:-:S04]  /*37710*/  SHF.R.S32.HI R0, RZ, 0x7, R0 ;  /* 0x00000007ff007819 */ /* 0x000fc80000011400 */
[----:B------:R-:W-:Y:S02]  /*37720*/  ISETP.NE.U32.AND P6, PT, R0, UR4, PT ;  /* 0x0000000400007c0c */ /* 0x000fe4000bfc5070 */
[----:B--2---:R-:W-:-:S05]  /*37730*/  IADD3 R24, P1, R24, UR12, RZ ;  /* 0x0000000c18187c10 */ /* 0x004fca000ff3e0ff */
[----:B------:R3:W-:Y:S01]  /*37740*/  STL [R1+0x56c], R24 ;  /* 0x00056c1801007387 */ /* 0x0007e20000100800 */
[----:B------:R3:W-:Y:S02]  /*37750*/  STL [R1+0x538], R22 ;  /* 0x0005381601007387 */ /* 0x0007e40000100800 */
[----:B------:R3:W-:Y:S02]  /*37760*/  STL [R1+0x574], R21 ;  /* 0x0005741501007387 */ /* 0x0007e40000100800 */
[----:B------:R3:W-:Y:S01]  /*37770*/  STL [R1+0x540], R20 ;  /* 0x0005401401007387 */ /* 0x0007e20000100800 */
[----:B-----5:R-:W-:Y:S02]  /*37780*/  IADD3 R19, P4, R19, UR12, RZ ;  /* 0x0000000c13137c10 */ /* 0x020fe4000ff9e0ff */
[----:B------:R-:W-:Y:S02]  /*37790*/  IADD3.X R14, R14, UR8, RZ, P1, !PT ;  /* 0x000000080e0e7c10 */ /* 0x000fe40008ffe4ff */
[----:B------:R-:W-:Y:S01]  /*377a0*/  IADD3.X R16, R16, UR8, RZ, P4, !PT ;  /* 0x0000000810107c10 */ /* 0x000fe2000a7fe4ff */
[----:B------:R3:W-:Y:S01]  /*377b0*/  STL [R1+0x57c], R19 ;  /* 0x00057c1301007387 */ /* 0x0007e20000100800 */
[----:B------:R3:W-:Y:S02]  /*377c0*/  STL [R1+0x548], R18 ;  /* 0x0005481201007387 */ /* 0x0007e40000100800 */
[----:B------:R3:W-:Y:S02]  /*377d0*/  STL [R1+0x550], R17 ;  /* 0x0005501101007387 */ /* 0x0007e40000100800 */
[----:B------:R3:W-:Y:S01]  /*377e0*/  STL [R1+0x558], R15 ;  /* 0x0005580f01007387 */ /* 0x0007e20000100800 */
[----:B------:R3:W-:Y:S01]  /*377f0*/  STL [R1+0x560], R13 ;  /* 0x0005600d01007387 */ /* 0x0007e20000100800 */
[----:B------:R3:W-:Y:S02]  /*37800*/  STL [R1+0x578], R16 ;  /* 0x0005781001007387 */ /* 0x0007e40000100800 */
[----:B------:R3:W-:Y:S02]  /*37810*/  STL [R1+0x568], R14 ;  /* 0x0005680e01007387 */ /* 0x0007e40000100800 */
[----:B------:R3:W-:Y:S01]  /*37820*/  STL [R1+0x570], R12 ;  /* 0x0005700c01007387 */ /* 0x0007e20000100800 */
[----:B------:R-:W-:Y:S01]  /*37830*/  @!P6 CALL.REL.NOINC `(.L_x_0) ;  /* 0x000000100000e944 */ /* 0x000fe20003c00000 */
[----:B------:R-:W-:Y:S05]  /*37840*/  BRA `(.L_x_1) ;  /* 0xfffdc4c000007947 */ /* 0x000fea000383ffff */
.L_x_0:
[----:B-1----:R-:W2:Y:S01]  /*37850*/  LDL.LU R4, [R1+0x38c] ;  /* 0x00038c0001047983 */ /* 0x002ea20000300800 */
[----:B------:R-:W-:-:S04]  /*37860*/  DEPBAR.LE SB0, 0x0 ;  /* 0x000080000000791a */ /* 0x000fc80000000000 */
[----:B------:R-:W1:Y:S02]  /*37870*/  S2R R0, SR_TID.X ;  /* 0x0000000000007919 */ /* 0x000e640000002100 */
[----:B-1----:R-:W-:-:S04]  /*37880*/  SHF.R.U32.HI R5, RZ, 0x8, R0 ;  /* 0x00000008ff057819 */ /* 0x002fc80000011600 */
[----:B------:R-:W-:Y:S01]  /*37890*/  SGXT.U32 R5, R5, 0x1 ;  /* 0x000000010505781a */ /* 0x000fe20000000000 */
[----:B------:R-:W-:Y:S03]  /*378a0*/  BAR.SYNC.DEFER_BLOCKING 0x0 ;  /* 0x0000000000007b1d */ /* 0x000fe60000010000 */
[C-C-:B--2---:R-:W-:Y:S02]  /*378b0*/  LOP3.LUT R3, R4.reuse, 0x6, R5.reuse, 0xfe, !PT ;  /* 0x0000000604037812 */ /* 0x144fe400078efe05 */
[C-C-:B------:R-:W-:Y:S02]  /*378c0*/  LOP3.LUT R0, R4.reuse, 0x8, R5.reuse, 0xfe, !PT ;  /* 0x0000000804007812 */ /* 0x140fe400078efe05 */
[C-C-:B------:R-:W-:Y:S01]  /*378d0*/  LOP3.LUT R6, R4.reuse, 0xa, R5.reuse, 0xfe, !PT ;  /* 0x0000000a04067812 */ /* 0x140fe200078efe05 */
[----:B------:R1:W-:Y:S04]  /*378e0*/  STL [R1+0x120], R3 ;  /* 0x0001200301007387 */ /* 0x0003e80000100800 */
[----:B------:R2:W-:Y:S04]  /*378f0*/  STL [R1+0x124], R0 ;  /* 0x0001240001007387 */ /* 0x0005e80000100800 */
[----:B------:R4:W-:Y:S01]  /*37900*/  STL [R1+0x128], R6 ;  /* 0x0001280601007387 */ /* 0x0009e20000100800 */
[----:B-1----:R-:W-:-:S02]  /*37910*/  LOP3.LUT R3, R4, 0xc, R5, 0xfe, !PT ;  /* 0x0000000c04037812 */ /* 0x002fc400078efe05 */
[----:B--2---:R-:W-:-:S03]  /*37920*/  LOP3.LUT R0, R4, 0xe, R5, 0xfe, !PT ;  /* 0x0000000e04007812 */ /* 0x004fc600078efe05 */
[----:B------:R1:W-:Y:S01]  /*37930*/  STL [R1+0x12c], R3 ;  /* 0x00012c0301007387 */ /* 0x0003e20000100800 */
[----:B----4-:R-:W-:-:S03]  /*37940*/  LOP3.LUT R6, R4, 0x10, R5, 0xfe, !PT ;  /* 0x0000001004067812 */ /* 0x010fc600078efe05 */
[----:B------:R2:W-:Y:S04]  /*37950*/  STL [R1+0x130], R0 ;  /* 0x0001300001007387 */ /* 0x0005e80000100800 */
[----:B------:R4:W-:Y:S01]  /*37960*/  STL [R1+0x134], R6 ;  /* 0x0001340601007387 */ /* 0x0009e20000100800 */
[C-C-:B-1----:R-:W-:Y:S02]  /*37970*/  LOP3.LUT R3, R4.reuse, 0x12, R5.reuse, 0xfe, !PT ;  /* 0x0000001204037812 */ /* 0x142fe400078efe05 */
        /* <DEDUP_REMOVED lines=189> */
[----:B------:R2:W-:Y:S01]  /*38550*/  STL [R1+0x3f8], R0 ;  /* 0x0003f80001007387 */ /* 0x0005e20000100800 */
[----:B-1----:R-:W-:-:S03]  /*38560*/  LOP3.LUT R3, R4, 0xd2, R5, 0xfe, !PT ;  /* 0x000000d204037812 */ /* 0x002fc600078efe05 */
[----:B--2---:R-:W2:Y:S04]  /*38570*/  LDL.LU R0, [R1+0x720] ;  /* 0x0007200001007983 */ /* 0x004ea80000300800 */
[----:B------:R1:W-:Y:S01]  /*38580*/  STL [R1+0x3fc], R6 ;  /* 0x0003fc0601007387 */ /* 0x0003e20000100800 */
[----:B------:R-:W-:-:S03]  /*38590*/  LOP3.LUT R7, R4, 0xd8, R5, 0xfe, !PT ;  /* 0x000000d804077812 */ /* 0x000fc600078efe05 */
[----:B------:R4:W-:Y:S01]  /*385a0*/  STL [R1+0x400], R3 ;  /* 0x0004000301007387 */ /* 0x0009e20000100800 */
[C-C-:B-1----:R-:W-:Y:S02]  /*385b0*/  LOP3.LUT R6, R4.reuse, 0xd4, R5.reuse, 0xfe, !PT ;  /* 0x000000d404067812 */ /* 0x142fe400078efe05 */
[----:B----4-:R-:W-:-:S03]  /*385c0*/  LOP3.LUT R3, R4, 0xd6, R5, 0xfe, !PT ;  /* 0x000000d604037812 */ /* 0x010fc600078efe05 */
[----:B------:R1:W-:Y:S04]  /*385d0*/  STL [R1+0x404], R6 ;  /* 0x0004040601007387 */ /* 0x0003e80000100800 */
[----:B------:R4:W-:Y:S01]  /*385e0*/  STL [R1+0x408], R3 ;  /* 0x0004080301007387 */ /* 0x0009e20000100800 */
[----:B-1----:R-:W-:-:S03]  /*385f0*/  LOP3.LUT R6, R4, 0xda, R5, 0xfe, !PT ;  /* 0x000000da04067812 */ /* 0x002fc600078efe05 */
[----:B------:R1:W-:Y:S01]  /*38600*/  STL [R1+0x40c], R7 ;  /* 0x00040c0701007387 */ /* 0x0003e20000100800 */
[----:B----4-:R-:W-:-:S03]  /*38610*/  LOP3.LUT R3, R4, 0xdc, R5, 0xfe, !PT ;  /* 0x000000dc04037812 */ /* 0x010fc600078efe05 */
[----:B------:R4:W-:Y:S01]  /*38620*/  STL [R1+0x410], R6 ;  /* 0x0004100601007387 */ /* 0x0009e20000100800 */
[----:B-1----:R-:W-:-:S03]  /*38630*/  LOP3.LUT R7, R4, 0xde, R5, 0xfe, !PT ;  /* 0x000000de04077812 */ /* 0x002fc600078efe05 */
[----:B------:R1:W-:Y:S01]  /*38640*/  STL [R1+0x414], R3 ;  /* 0x0004140301007387 */ /* 0x0003e20000100800 */
[----:B----4-:R-:W-:-:S03]  /*38650*/  LOP3.LUT R6, R4, 0xe0, R5, 0xfe, !PT ;  /* 0x000000e004067812 */ /* 0x010fc600078efe05 */
[----:B------:R4:W-:Y:S04]  /*38660*/  STL [R1+0x418], R7 ;  /* 0x0004180701007387 */ /* 0x0009e80000100800 */
[----:B------:R5:W-:Y:S01]  /*38670*/  STL [R1+0x41c], R6 ;  /* 0x00041c0601007387 */ /* 0x000be20000100800 */
[C-C-:B-1----:R-:W-:Y:S02]  /*38680*/  LOP3.LUT R3, R4.reuse, 0xe2, R5.reuse, 0xfe, !PT ;  /* 0x000000e204037812 */ /* 0x142fe400078efe05 */
[----:B----4-:R-:W-:-:S03]  /*38690*/  LOP3.LUT R7, R4, 0xe4, R5, 0xfe, !PT ;  /* 0x000000e404077812 */ /* 0x010fc600078efe05 */
[----:B------:R1:W-:Y:S01]  /*386a0*/  STL [R1+0x420], R3 ;  /* 0x0004200301007387 */ /* 0x0003e20000100800 */
[----:B-----5:R-:W-:-:S03]  /*386b0*/  LOP3.LUT R6, R4, 0xe6, R5, 0xfe, !PT ;  /* 0x000000e604067812 */ /* 0x020fc600078efe05 */
        /* <DEDUP_REMOVED lines=16> */
[----:B------:R-:W-:Y:S01]  /*387c0*/  STL [R1+0x444], R3 ;  /* 0x0004440301007387 */ /* 0x000fe20000100800 */
[----:B-----5:R-:W-:-:S03]  /*387d0*/  LOP3.LUT R6, R4, 0xf8, R5, 0xfe, !PT ;  /* 0x000000f804067812 */ /* 0x020fc600078efe05 */
[----:B------:R1:W-:Y:S01]  /*387e0*/  STL [R1+0x448], R7 ;  /* 0x0004480701007387 */ /* 0x0003e20000100800 */
[----:B------:R-:W-:-:S03]  /*387f0*/  LOP3.LUT R2, R4, R5, RZ, 0xfc, !PT ;  /* 0x0000000504027212 */ /* 0x000fc600078efcff */
[----:B------:R4:W-:Y:S01]  /*38800*/  STL [R1+0x44c], R6 ;  /* 0x00044c0601007387 */ /* 0x0009e20000100800 */
[C-C-:B------:R-:W-:Y:S02]  /*38810*/  LOP3.LUT R28, R4.reuse, 0x2, R5.reuse, 0xfe, !PT ;  /* 0x00000002041c7812 */ /* 0x140fe400078efe05 */
[C-C-:B------:R-:W-:Y:S02]  /*38820*/  LOP3.LUT R29, R4.reuse, 0x4, R5.reuse, 0xfe, !PT ;  /* 0x00000004041d7812 */ /* 0x140fe400078efe05 */
[C-C-:B-1----:R-:W-:Y:S02]  /*38830*/  LOP3.LUT R7, R4.reuse, 0xfa, R5.reuse, 0xfe, !PT ;  /* 0x000000fa04077812 */ /* 0x142fe400078efe05 */
[C-C-:B----4-:R-:W-:Y:S02]  /*38840*/  LOP3.LUT R6, R4.reuse, 0xfc, R5.reuse, 0xfe, !PT ;  /* 0x000000fc04067812 */ /* 0x150fe400078efe05 */
[----:B------:R-:W-:Y:S01]  /*38850*/  LOP3.LUT R5, R4, 0xfe, R5, 0xfe, !PT ;  /* 0x000000fe04057812 */ /* 0x000fe200078efe05 */
[----:B------:R-:W-:Y:S04]  /*38860*/  STL [R1+0x450], R7 ;  /* 0x0004500701007387 */ /* 0x000fe80000100800 */
[----:B------:R-:W-:Y:S04]  /*38870*/  STL [R1+0x454], R6 ;  /* 0x0004540601007387 */ /* 0x000fe80000100800 */
[----:B------:R-:W4:Y:S04]  /*38880*/  LDL.LU R4, [R1+0x200] ;  /* 0x0002000001047983 */ /* 0x000f280000300800 */
[----:B------:R1:W-:Y:S04]  /*38890*/  STL [R1+0x388], R5 ;  /* 0x0003880501007387 */ /* 0x0003e80000100800 */
[----:B-1----:R-:W4:Y:S04]  /*388a0*/  LDL.LU R5, [R1+0x1b0] ;  /* 0x0001b00001057983 */ /* 0x002f280000300800 */
[----:B------:R-:W4:Y:S04]  /*388b0*/  LDL.LU R6, [R1+0x260] ;  /* 0x0002600001067983 */ /* 0x000f280000300800 */
[----:B------:R-:W4:Y:S04]  /*388c0*/  LDL.LU R7, [R1+0x2a0] ;  /* 0x0002a00001077983 */ /* 0x000f280000300800 */
[----:B---3--:R-:W3:Y:S04]  /*388d0*/  LDL.LU R20, [R1+0x204] ;  /* 0x0002040001147983 */ /* 0x008ee80000300800 */
[----:B------:R-:W3:Y:S04]  /*388e0*/  LDL.LU R21, [R1+0x1b4] ;  /* 0x0001b40001157983 */ /* 0x000ee80000300800 */
[----:B------:R-:W3:Y:S01]  /*388f0*/  LDL.LU R22, [R1+0x264] ;  /* 0x0002640001167983 */ /* 0x000ee20000300800 */
[----:B------:R-:W-:-:S03]  /*38900*/  IMAD.U32 R3, RZ, RZ, UR9 ;  /* 0x00000009ff037e24 */ /* 0x000fc6000f8e00ff */
[----:B------:R-:W3:Y:S04]  /*38910*/  LDL.LU R23, [R1+0x2a4] ;  /* 0x0002a40001177983 */ /* 0x000ee80000300800 */
        /* <DEDUP_REMOVED lines=11> */
[----:B------:R-:W5:Y:S01]  /*389d0*/  LDL.LU R11, [R1+0x280] ;  /* 0x00028000010b7983 */ /* 0x000f620000300800 */
[----:B--2---:R-:W-:-:S05]  /*389e0*/  IMAD R3, R3, 0x2, R0 ;  /* 0x0000000203037824 */ /* 0x004fca00078e0200 */
[----:B----4-:R1:W-:Y:S04]  /*389f0*/  STS.128 [R3], R4 ;  /* 0x0000000403007388 */ /* 0x0103e80000000c00 */
[----:B-1----:R-:W2:Y:S04]  /*38a00*/  LDL.LU R4, [R1+0x104] ;  /* 0x0001040001047983 */ /* 0x002ea80000300800 */
[----:B------:R-:W2:Y:S04]  /*38a10*/  LDL.LU R5, [R1+0x114] ;  /* 0x0001140001057983 */ /* 0x000ea80000300800 */
[----:B------:R-:W2:Y:S04]  /*38a20*/  LDL.LU R6, [R1+0x1e4] ;  /* 0x0001e40001067983 */ /* 0x000ea80000300800 */
[----:B------:R-:W2:Y:S04]  /*38a30*/  LDL.LU R7, [R1+0x284] ;  /* 0x0002840001077983 */ /* 0x000ea80000300800 */
[----:B---3--:R1:W-:Y:S04]  /*38a40*/  STS.128 [R3+0x1000], R20 ;  /* 0x0010001403007388 */ /* 0x0083e80000000c00 */
[----:B-----5:R3:W-:Y:S04]  /*38a50*/  STS.128 [R3+0x80], R16 ;  /* 0x0000801003007388 */ /* 0x0207e80000000c00 */
[----:B-1----:R-:W4:Y:S04]  /*38a60*/  LDL.LU R20, [R1+0x108] ;  /* 0x0001080001147983 */ /* 0x002f280000300800 */
[----:B------:R-:W4:Y:S04]  /*38a70*/  LDL.LU R21, [R1+0x118] ;  /* 0x0001180001157983 */ /* 0x000f280000300800 */
[----:B------:R-:W4:Y:S04]  /*38a80*/  LDL.LU R22, [R1+0x1e8] ;  /* 0x0001e80001167983 */ /* 0x000f280000300800 */
[----:B------:R-:W4:Y:S04]  /*38a90*/  LDL.LU R23, [R1+0x288] ;  /* 0x0002880001177983 */ /* 0x000f280000300800 */
[----:B---3--:R-:W3:Y:S04]  /*38aa0*/  LDL.LU R16, [R1+0x10c] ;  /* 0x00010c0001107983 */ /* 0x008ee80000300800 */
[----:B------:R-:W3:Y:S04]  /*38ab0*/  LDL.LU R17, [R1+0x11c] ;  /* 0x00011c0001117983 */ /* 0x000ee80000300800 */
[----:B------:R-:W3:Y:S04]  /*38ac0*/  LDL.LU R18, [R1+0x1ec] ;  /* 0x0001ec0001127983 */ /* 0x000ee80000300800 */
[----:B------:R1:W-:Y:S04]  /*38ad0*/  STS.128 [R3+0x1080], R12 ;  /* 0x0010800c03007388 */ /* 0x0003e80000000c00 */
[----:B------:R-:W3:Y:S04]  /*38ae0*/  LDL.LU R19, [R1+0x28c] ;  /* 0x00028c0001137983 */ /* 0x000ee80000300800 */
[----:B------:R5:W-:Y:S04]  /*38af0*/  STS.128 [R3+0x400], R8 ;  /* 0x0004000803007388 */ /* 0x000be80000000c00 */
[----:B-1----:R-:W3:Y:S04]  /*38b00*/  LDL.LU R12, [R1+0xd0] ;  /* 0x0000d000010c7983 */ /* 0x002ee80000300800 */
[----:B------:R-:W3:Y:S04]  /*38b10*/  LDL.LU R13, [R1+0xe0] ;  /* 0x0000e000010d7983 */ /* 0x000ee80000300800 */
[----:B------:R-:W3:Y:S04]  /*38b20*/  LDL.LU R14, [R1+0xf0] ;  /* 0x0000f000010e7983 */ /* 0x000ee80000300800 */
[----:B------:R-:W3:Y:S04]  /*38b30*/  LDL.LU R15, [R1+0x1c0] ;  /* 0x0001c000010f7983 */ /* 0x000ee80000300800 */
[----:B-----5:R-:W5:Y:S04]  /*38b40*/  LDL.LU R8, [R1+0xd4] ;  /* 0x0000d40001087983 */ /* 0x020f680000300800 */
[----:B------:R-:W5:Y:S04]  /*38b50*/  LDL.LU R9, [R1+0xe4] ;  /* 0x0000e40001097983 */ /* 0x000f680000300800 */
[----:B------:R-:W5:Y:S04]  /*38b60*/  LDL.LU R10, [R1+0xf4] ;  /* 0x0000f400010a7983 */ /* 0x000f680000300800 */
[----:B------:R-:W5:Y:S04]  /*38b70*/  LDL.LU R11, [R1+0x1c4] ;  /* 0x0001c400010b7983 */ /* 0x000f680000300800 */
[----:B--2---:R1:W-:Y:S04]  /*38b80*/  STS.128 [R3+0x1400], R4 ;  /* 0x0014000403007388 */ /* 0x0043e80000000c00 */
[----:B-1----:R-:W2:Y:S04]  /*38b90*/  LDL.LU R4, [R1+0xd8] ;  /* 0x0000d80001047983 */ /* 0x002ea80000300800 */
[----:B------:R-:W2:Y:S04]  /*38ba0*/  LDL.LU R5, [R1+0xe8] ;  /* 0x0000e80001057983 */ /* 0x000ea80000300800 */
[----:B------:R-:W2:Y:S04]  /*38bb0*/  LDL.LU R6, [R1+0xf8] ;  /* 0x0000f80001067983 */ /* 0x000ea80000300800 */
[----:B------:R-:W2:Y:S04]  /*38bc0*/  LDL.LU R7, [R1+0x1c8] ;  /* 0x0001c80001077983 */ /* 0x000ea80000300800 */
[----:B----4-:R1:W-:Y:S04]  /*38bd0*/  STS.128 [R3+0x480], R20 ;  /* 0x0004801403007388 */ /* 0x0103e80000000c00 */
[----:B-1----:R-:W4:Y:S04]  /*38be0*/  LDL.LU R20, [R1+0xdc] ;  /* 0x0000dc0001147983 */ /* 0x002f280000300800 */
[----:B------:R-:W4:Y:S04]  /*38bf0*/  LDL.LU R21, [R1+0xec] ;  /* 0x0000ec0001157983 */ /* 0x000f280000300800 */
[----:B------:R-:W4:Y:S04]  /*38c00*/  LDL.LU R22, [R1+0xfc] ;  /* 0x0000fc0001167983 */ /* 0x000f280000300800 */
[----:B---3--:R1:W-:Y:S04]  /*38c10*/  STS.128 [R3+0x1480], R16 ;  /* 0x0014801003007388 */ /* 0x0083e80000000c00 */
[----:B------:R-:W4:Y:S04]  /*38c20*/  LDL.LU R23, [R1+0x1cc] ;  /* 0x0001cc0001177983 */ /* 0x000f280000300800 */
[----:B-1----:R-:W3:Y:S04]  /*38c30*/  LDL.LU R16, [R1+0xa0] ;  /* 0x0000a00001107983 */ /* 0x002ee80000300800 */
[----:B------:R-:W3:Y:S04]  /*38c40*/  LDL.LU R17, [R1+0xb0] ;  /* 0x0000b00001117983 */ /* 0x000ee80000300800 */
[----:B------:R-:W3:Y:S04]  /*38c50*/  LDL.LU R18, [R1+0xc0] ;  /* 0x0000c00001127983 */ /* 0x000ee80000300800 */
[----:B------:R1:W-:Y:S04]  /*38c60*/  STS.128 [R3+0x800], R12 ;  /* 0x0008000c03007388 */ /* 0x0003e80000000c00 */
[----:B------:R-:W3:Y:S04]  /*38c70*/  LDL.LU R19, [R1+0x70] ;  /* 0x0000700001137983 */ /* 0x000ee80000300800 */
[----:B-----5:R5:W-:Y:S04]  /*38c80*/  STS.128 [R3+0x1800], R8 ;  /* 0x0018000803007388 */ /* 0x020be80000000c00 */
        /* <DEDUP_REMOVED lines=13> */
[----:B------:R-:W1:Y:S04]  /*38d60*/  S2R R24, SR_TID.X ;  /* 0x0000000000187919 */ /* 0x000e680000002100 */
[----:B----4-:R-:W-:Y:S04]  /*38d70*/  STS.128 [R3+0x1880], R20 ;  /* 0x0018801403007388 */ /* 0x010fe80000000c00 */
[----:B---3--:R-:W-:Y:S01]  /*38d80*/  STS.128 [R3+0xc00], R16 ;  /* 0x000c001003007388 */ /* 0x008fe20000000c00 */
[C---:B-1----:R-:W-:Y:S01]  /*38d90*/  IMAD.SHL.U32 R26, R24.reuse, 0x4000, RZ ;  /* 0x00004000181a7824 */ /* 0x042fe200078e00ff */
[----:B------:R-:W-:-:S04]  /*38da0*/  LOP3.LUT R0, R24, 0x1ff, RZ, 0xc0, !PT ;  /* 0x000001ff18007812 */ /* 0x000fc800078ec0ff */
[----:B------:R-:W-:Y:S01]  /*38db0*/  LOP3.LUT R26, R26, 0x18000, RZ, 0xc0, !PT ;  /* 0x000180001a1a7812 */ /* 0x000fe200078ec0ff */
[----:B------:R-:W-:Y:S04]  /*38dc0*/  STS.128 [R3+0x1c00], R12 ;  /* 0x001c000c03007388 */ /* 0x000fe80000000c00 */
[----:B-----5:R-:W-:Y:S01]  /*38dd0*/  STS.128 [R3+0xc80], R8 ;  /* 0x000c800803007388 */ /* 0x020fe20000000c00 */
[----:B------:R-:W-:-:S05]  /*38de0*/  IMAD R26, R0, 0x10, R26 ;  /* 0x00000010001a7824 */ /* 0x000fca00078e021a */
[C---:B------:R-:W-:Y:S02]  /*38df0*/  LOP3.LUT R25, R26.reuse, 0x20, RZ, 0x3c, !PT ;  /* 0x000000201a197812 */ /* 0x040fe400078e3cff */
[C---:B------:R-:W-:Y:S02]  /*38e00*/  LOP3.LUT R24, R26.reuse, 0x40, RZ, 0x3c, !PT ;  /* 0x000000401a187812 */ /* 0x040fe400078e3cff */
[----:B------:R-:W-:Y:S01]  /*38e10*/  LOP3.LUT R0, R26, 0x60, RZ, 0x3c, !PT ;  /* 0x000000601a007812 */ /* 0x000fe200078e3cff */
[----:B--2---:R1:W-:Y:S04]  /*38e20*/  STS.128 [R3+0x1c80], R4 ;  /* 0x001c800403007388 */ /* 0x0043e80000000c00 */
[----:B------:R-:W-:Y:S06]  /*38e30*/  BAR.SYNC.DEFER_BLOCKING 0x0 ;  /* 0x0000000000007b1d */ /* 0x000fec0000010000 */
[----:B-1----:R-:W3:Y:S04]  /*38e40*/  LDL.LU R4, [R1+0x2f0] ;  /* 0x0002f00001047983 */ /* 0x002ee80000300800 */
[----:B------:R-:W3:Y:S04]  /*38e50*/  LDL.LU R5, [R1+0x340] ;  /* 0x0003400001057983 */ /* 0x000ee80000300800 */
[----:B------:R-:W3:Y:S04]  /*38e60*/  LDL.LU R6, [R1+0x330] ;  /* 0x0003300001067983 */ /* 0x000ee80000300800 */
[----:B------:R-:W3:Y:S04]  /*38e70*/  LDL.LU R7, [R1+0x320] ;  /* 0x0003200001077983 */ /* 0x000ee80000300800 */
[----:B------:R-:W1:Y:S04]  /*38e80*/  LDS.128 R8, [R26] ;  /* 0x000000001a087984 */ /* 0x000e680000000c00 */
[----:B------:R-:W3:Y:S04]  /*38e90*/  LDS.128 R12, [R26+0x2000] ;  /* 0x002000001a0c7984 */ /* 0x000ee80000000c00 */
[----:B------:R-:W4:Y:S04]  /*38ea0*/  LDS.128 R16, [R26+0x4000] ;  /* 0x004000001a107984 */ /* 0x000f280000000c00 */
[----:B-1----:R-:W-:Y:S04]  /*38eb0*/  STL.64 [R1+0xd0], R8 ;  /* 0x0000d00801007387 */ /* 0x002fe80000100a00 */
[----:B------:R-:W-:Y:S04]  /*38ec0*/  STL.64 [R1+0xd8], R10 ;  /* 0x0000d80a01007387 */ /* 0x000fe80000100a00 */
[----:B------:R-:W1:Y:S04]  /*38ed0*/  LDS.128 R8, [R26+0x6000] ;  /* 0x006000001a087984 */ /* 0x000e680000000c00 */
[----:B---3--:R-:W-:Y:S04]  /*38ee0*/  STL.64 [R1+0xc0], R12 ;  /* 0x0000c00c01007387 */ /* 0x008fe80000100a00 */
[----:B------:R-:W-:Y:S04]  /*38ef0*/  STL.64 [R1+0xc8], R14 ;  /* 0x0000c80e01007387 */ /* 0x000fe80000100a00 */
[----:B------:R-:W3:Y:S04]  /*38f00*/  LDS.128 R12, [R25] ;  /* 0x00000000190c7984 */ /* 0x000ee80000000c00 */
[----:B----4-:R-:W-:Y:S04]  /*38f10*/  STL.64 [R1+0xb0], R16 ;  /* 0x0000b01001007387 */ /* 0x010fe80000100a00 */
[----:B------:R-:W-:Y:S04]  /*38f20*/  STL.64 [R1+0xb8], R18 ;  /* 0x0000b81201007387 */ /* 0x000fe80000100a00 */
[----:B------:R-:W4:Y:S04]  /*38f30*/  LDS.128 R16, [R25+0x2000] ;  /* 0x0020000019107984 */ /* 0x000f280000000c00 */
[----:B-1----:R-:W-:Y:S04]  /*38f40*/  STL.64 [R1+0xe0], R8 ;  /* 0x0000e00801007387 */ /* 0x002fe80000100a00 */
[----:B------:R-:W-:Y:S04]  /*38f50*/  STL.64 [R1+0xe8], R10 ;  /* 0x0000e80a01007387 */ /* 0x000fe80000100a00 */
[----:B------:R-:W1:Y:S04]  /*38f60*/  LDS.128 R8, [R25+0x4000] ;  /* 0x0040000019087984 */ /* 0x000e680000000c00 */
[----:B---3--:R-:W-:Y:S04]  /*38f70*/  STL.64 [R1+0xa0], R12 ;  /* 0x0000a00c01007387 */ /* 0x008fe80000100a00 */
[----:B------:R-:W-:Y:S04]  /*38f80*/  STL.64 [R1+0xa8], R14 ;  /* 0x0000a80e01007387 */ /* 0x000fe80000100a00 */
[----:B------:R-:W3:Y:S04]  /*38f90*/  LDS.128 R12, [R25+0x6000] ;  /* 0x00600000190c7984 */ /* 0x000ee80000000c00 */
[----:B----4-:R-:W-:Y:S04]  /*38fa0*/  STL.64 [R1+0x70], R16 ;  /* 0x0000701001007387 */ /* 0x010fe80000100a00 */
[----:B------:R-:W-:Y:S04]  /*38fb0*/  STL.64 [R1+0x78], R18 ;  /* 0x0000781201007387 */ /* 0x000fe80000100a00 */
[----:B------:R-:W4:Y:S04]  /*38fc0*/  LDS.128 R16, [R24] ;  /* 0x0000000018107984 */ /* 0x000f280000000c00 */
        /* <DEDUP_REMOVED lines=8> */
[----:B------:R-:W4:Y:S04]  /*39050*/  LDS.128 R16, [R24+0x6000] ;  /* 0x0060000018107984 */ /* 0x000f280000000c00 */
[----:B------:R-:W-:Y:S04]  /*39060*/  LDS.128 R24, [R0+0x4000] ;  /* 0x0040000000187984 */ /* 0x000fe80000000c00 */
[----:B-1----:R-:W-:Y:S04]  /*39070*/  STL.64 [R1+0x30], R8 ;  /* 0x0000300801007387 */ /* 0x002fe80000100a00 */
[----:B------:R-:W-:Y:S04]  /*39080*/  STL.64 [R1+0x38], R10 ;  /* 0x0000380a01007387 */ /* 0x000fe80000100a00 */
[----:B------:R-:W1:Y:S04]  /*39090*/  LDS.128 R8, [R0] ;  /* 0x0000000000087984 */ /* 0x000e680000000c00 */
[----:B---3--:R-:W-:Y:S04]  /*390a0*/  STL.64 [R1+0x20], R12 ;  /* 0x0000200c01007387 */ /* 0x008fe80000100a00 */
[----:B------:R-:W-:Y:S04]  /*390b0*/  STL.64 [R1+0x28], R14 ;  /* 0x0000280e01007387 */ /* 0x000fe80000100a00 */
[----:B------:R-:W3:Y:S04]  /*390c0*/  LDS.128 R12, [R0+0x2000] ;  /* 0x00200000000c7984 */ /* 0x000ee80000000c00 */
[----:B----4-:R-:W-:Y:S04]  /*390d0*/  STL.64 [R1+0x100], R16 ;  /* 0x0001001001007387 */ /* 0x010fe80000100a00 */
[----:B------:R-:W-:Y:S04]  /*390e0*/  STL.64 [R1+0x108], R18 ;  /* 0x0001081201007387 */ /* 0x000fe80000100a00 */
[----:B-1----:R-:W-:Y:S04]  /*390f0*/  STL.64 [R1+0x10], R8 ;  /* 0x0000100801007387 */ /* 0x002fe80000100a00 */
[----:B------:R-:W-:Y:S04]  /*39100*/  STL.64 [R1+0x18], R10 ;  /* 0x0000180a01007387 */ /* 0x000fe80000100a00 */
[----:B------:R-:W1:Y:S04]  /*39110*/  LDS.128 R8, [R0+0x6000] ;  /* 0x0060000000087984 */ /* 0x000e680000000c00 */
[----:B------:R-:W-:Y:S06]  /*39120*/  BAR.SYNC.DEFER_BLOCKING 0x0 ;  /* 0x0000000000007b1d */ /* 0x000fec0000010000 */
[----:B---3--:R3:W-:Y:S04]  /*39130*/  STL.64 [R1], R12 ;  /* 0x0000000c01007387 */ /* 0x0087e80000100a00 */
[----:B------:R4:W-:Y:S04]  /*39140*/  STL.64 [R1+0x8], R14 ;  /* 0x0000080e01007387 */ /* 0x0009e80000100a00 */
[----:B-1----:R1:W-:Y:S04]  /*39150*/  STL.64 [R1+0x110], R8 ;  /* 0x0001100801007387 */ /* 0x0023e80000100a00 */
[----:B------:R5:W-:Y:S04]  /*39160*/  STL.64 [R1+0x118], R10 ;  /* 0x0001180a01007387 */ /* 0x000be80000100a00 */
[----:B------:R-:W2:Y:S04]  /*39170*/  LDL.LU R20, [R1+0x2f4] ;  /* 0x0002f40001147983 */ /* 0x000ea80000300800 */
[----:B------:R-:W2:Y:S04]  /*39180*/  LDL.LU R21, [R1+0x344] ;  /* 0x0003440001157983 */ /* 0x000ea80000300800 */
[----:B------:R-:W2:Y:S04]  /*39190*/  LDL.LU R22, [R1+0x334] ;  /* 0x0003340001167983 */ /* 0x000ea80000300800 */
[----:B------:R-:W2:Y:S04]  /*391a0*/  LDL.LU R23, [R1+0x324] ;  /* 0x0003240001177983 */ /* 0x000ea80000300800 */
[----:B------:R-:W2:Y:S04]  /*391b0*/  LDL.LU R16, [R1+0x2f8] ;  /* 0x0002f80001107983 */ /* 0x000ea80000300800 */
[----:B------:R-:W2:Y:S04]  /*391c0*/  LDL.LU R17, [R1+0x348] ;  /* 0x0003480001117983 */ /* 0x000ea80000300800 */
[----:B------:R-:W2:Y:S04]  /*391d0*/  LDL.LU R18, [R1+0x338] ;  /* 0x0003380001127983 */ /* 0x000ea80000300800 */
[----:B------:R-:W2:Y:S04]  /*391e0*/  LDL.LU R19, [R1+0x328] ;  /* 0x0003280001137983 */ /* 0x000ea80000300800 */
[----:B---3--:R-:W3:Y:S04]  /*391f0*/  LDL.LU R12, [R1+0x2fc] ;  /* 0x0002fc00010c7983 */ /* 0x008ee80000300800 */
[----:B------:R-:W3:Y:S04]  /*39200*/  LDL.LU R13, [R1+0x34c] ;  /* 0x00034c00010d7983 */ /* 0x000ee80000300800 */
[----:B----4-:R-:W3:Y:S04]  /*39210*/  LDL.LU R14, [R1+0x33c] ;  /* 0x00033c00010e7983 */ /* 0x010ee80000300800 */
[----:B------:R-:W3:Y:S04]  /*39220*/  LDL.LU R15, [R1+0x32c] ;  /* 0x00032c00010f7983 */ /* 0x000ee80000300800 */
[----:B-1----:R-:W4:Y:S04]  /*39230*/  LDL.LU R8, [R1+0x290] ;  /* 0x0002900001087983 */ /* 0x002f280000300800 */
[----:B------:R-:W4:Y:S04]  /*39240*/  LDL.LU R9, [R1+0x310] ;  /* 0x0003100001097983 */ /* 0x000f280000300800 */
[----:B-----5:R-:W4:Y:S04]  /*39250*/  LDL.LU R10, [R1+0x300] ;  /* 0x00030000010a7983 */ /* 0x020f280000300800 */
[----:B------:R1:W-:Y:S04]  /*39260*/  STS.128 [R3], R4 ;  /* 0x0000000403007388 */ /* 0x0003e80000000c00 */
[----:B------:R-:W4:Y:S04]  /*39270*/  LDL.LU R11, [R1+0x2e0] ;  /* 0x0002e000010b7983 */ /* 0x000f280000300800 */
[----:B-1----:R-:W5:Y:S04]  /*39280*/  LDL.LU R4, [R1+0x294] ;  /* 0x0002940001047983 */ /* 0x002f680000300800 */
[----:B------:R-:W5:Y:S04]  /*39290*/  LDL.LU R5, [R1+0x314] ;  /* 0x0003140001057983 */ /* 0x000f680000300800 */
[----:B------:R-:W5:Y:S04]  /*392a0*/  LDL.LU R6, [R1+0x304] ;  /* 0x0003040001067983 */ /* 0x000f680000300800 */
[----:B------:R-:W5:Y:S04]  /*392b0*/  LDL.LU R7, [R1+0x2e4] ;  /* 0x0002e40001077983 */ /* 0x000f680000300800 */
[----:B--2---:R1:W-:Y:S04]  /*392c0*/  STS.128 [R3+0x1000], R20 ;  /* 0x0010001403007388 */ /* 0x0043e80000000c00 */
[----:B-1----:R-:W2:Y:S04]  /*392d0*/  LDL.LU R20, [R1+0x298] ;  /* 0x0002980001147983 */ /* 0x002ea80000300800 */
[----:B------:R-:W2:Y:S04]  /*392e0*/  LDL.LU R21, [R1+0x318] ;  /* 0x0003180001157983 */ /* 0x000ea80000300800 */
[----:B------:R-:W2:Y:S04]  /*392f0*/  LDL.LU R22, [R1+0x308] ;  /* 0x0003080001167983 */ /* 0x000ea80000300800 */
[----:B------:R1:W-:Y:S04]  /*39300*/  STS.128 [R3+0x80], R16 ;  /* 0x0000801003007388 */ /* 0x0003e80000000c00 */
[----:B------:R-:W2:Y:S04]  /*39310*/  LDL.LU R23, [R1+0x2e8] ;  /* 0x0002e80001177983 */ /* 0x000ea80000300800 */
[----:B-1----:R-:W2:Y:S04]  /*39320*/  LDL.LU R16, [R1+0x29c] ;  /* 0x00029c0001107983 */ /* 0x002ea80000300800 */
[----:B------:R-:W2:Y:S04]  /*39330*/  LDL.LU R17, [R1+0x31c] ;  /* 0x00031c0001117983 */ /* 0x000ea80000300800 */
[----:B------:R-:W2:Y:S04]  /*39340*/  LDL.LU R18, [R1+0x30c] ;  /* 0x00030c0001127983 */ /* 0x000ea80000300800 */
[----:B------:R-:W2:Y:S04]  /*39350*/  LDL.LU R19, [R1+0x2ec] ;  /* 0x0002ec0001137983 */ /* 0x000ea80000300800 */
[----:B------:R-:W2:Y:S04]  /*39360*/  LDL.LU R0, [R1+0x6f0] ;  /* 0x0006f00001007983 */ /* 0x000ea80000300800 */
[----:B----4-:R-:W-:Y:S04]  /*39370*/  STS.128 [R3+0x400], R8 ;  /* 0x0004000803007388 */ /* 0x010fe80000000c00 */
[----:B-----5:R1:W-:Y:S04]  /*39380*/  STS.128 [R3+0x1400], R4 ;  /* 0x0014000403007388 */ /* 0x0203e80000000c00 */
[----:B-1----:R-:W4:Y:S04]  /*39390*/  LDL.LU R4, [R1+0x270] ;  /* 0x0002700001047983 */ /* 0x002f280000300800 */
[----:B------:R-:W4:Y:S04]  /*393a0*/  LDL.LU R5, [R1+0x2d0] ;  /* 0x0002d00001057983 */ /* 0x000f280000300800 */
[----:B------:R-:W4:Y:S04]  /*393b0*/  LDL.LU R6, [R1+0x2c0] ;  /* 0x0002c00001067983 */ /* 0x000f280000300800 */
[----:B------:R-:W4:Y:S04]  /*393c0*/  LDL.LU R7, [R1+0x2b0] ;  /* 0x0002b00001077983 */ /* 0x000f280000300800 */
[----:B------:R-:W5:Y:S04]  /*393d0*/  LDL.LU R8, [R1+0x274] ;  /* 0x0002740001087983 */ /* 0x000f680000300800 */
[----:B------:R-:W5:Y:S04]  /*393e0*/  LDL.LU R9, [R1+0x2d4] ;  /* 0x0002d40001097983 */ /* 0x000f680000300800 */
[----:B------:R-:W5:Y:S04]  /*393f0*/  LDL.LU R10, [R1+0x2c4] ;  /* 0x0002c400010a7983 */ /* 0x000f680000300800 */
[----:B------:R-:W5:Y:S04]  /*39400*/  LDL.LU R11, [R1+0x2b4] ;  /* 0x0002b400010b7983 */ /* 0x000f680000300800 */
[----:B---3--:R1:W-:Y:S04]  /*39410*/  STS.128 [R3+0x1080], R12 ;  /* 0x0010800c03007388 */ /* 0x0083e80000000c00 */
[----:B-1----:R-:W3:Y:S04]  /*39420*/  LDL.LU R12, [R1+0x278] ;  /* 0x00027800010c7983 */ /* 0x002ee80000300800 */
[----:B------:R-:W3:Y:S04]  /*39430*/  LDL.LU R13, [R1+0x2d8] ;  /* 0x0002d800010d7983 */ /* 0x000ee80000300800 */
[----:B------:R-:W3:Y:S04]  /*39440*/  LDL.LU R14, [R1+0x2c8] ;  /* 0x0002c800010e7983 */ /* 0x000ee80000300800 */
[----:B------:R-:W3:Y:S04]  /*39450*/  LDL.LU R15, [R1+0x2b8] ;  /* 0x0002b800010f7983 */ /* 0x000ee80000300800 */
[----:B--2---:R-:W-:Y:S04]  /*39460*/  STS.128 [R3+0x480], R20 ;  /* 0x0004801403007388 */ /* 0x004fe80000000c00 */
[----:B----4-:R-:W-:Y:S04]  /*39470*/  STS.128 [R3+0x800], R4 ;  /* 0x0008000403007388 */ /* 0x010fe80000000c00 */
[----:B-----5:R1:W-:Y:S04]  /*39480*/  STS.128 [R3+0x1800], R8 ;  /* 0x0018000803007388 */ /* 0x0203e80000000c00 */
[----:B-1----:R-:W2:Y:S04]  /*39490*/  LDL.LU R8, [R1+0x27c] ;  /* 0x00027c0001087983 */ /* 0x002ea80000300800 */
[----:B------:R-:W2:Y:S04]  /*394a0*/  LDL.LU R9, [R1+0x2dc] ;  /* 0x0002dc0001097983 */ /* 0x000ea80000300800 */
[----:B------:R-:W2:Y:S04]  /*394b0*/  LDL.LU R10, [R1+0x2cc] ;  /* 0x0002cc00010a7983 */ /* 0x000ea80000300800 */
[----:B------:R-:W2:Y:S04]  /*394c0*/  LDL.LU R11, [R1+0x2bc] ;  /* 0x0002bc00010b7983 */ /* 0x000ea80000300800 */
[----:B------:R-:W4:Y:S04]  /*394d0*/  LDL.LU R21, [R1+0xd0] ;  /* 0x0000d00001157983 */ /* 0x000f280000300800 */
[----:B------:R-:W5:Y:S04]  /*394e0*/  LDL.LU R22, [R1+0x124] ;  /* 0x0001240001167983 */ /* 0x000f680000300800 */
[----:B------:R-:W3:Y:S04]  /*394f0*/  LDL.LU R4, [R1+0x90] ;  /* 0x0000900001047983 */ /* 0x000ee80000300800 */
[----:B------:R-:W3:Y:S04]  /*39500*/  LDL.LU R5, [R1+0x1a0] ;  /* 0x0001a00001057983 */ /* 0x000ee80000300800 */
[----:B------:R-:W3:Y:S04]  /*39510*/  LDL.LU R6, [R1+0x80] ;  /* 0x0000800001067983 */ /* 0x000ee80000300800 */
[----:B------:R-:W3:Y:S04]  /*39520*/  LDL.LU R7, [R1+0x60] ;  /* 0x0000600001077983 */ /* 0x000ee80000300800 */
[----:B------:R-:W-:Y:S04]  /*39530*/  STS.128 [R3+0x1480], R16 ;  /* 0x0014801003007388 */ /* 0x000fe80000000c00 */
[----:B--2---:R-:W-:Y:S04]  /*39540*/  STS.128 [R3+0x1880], R8 ;  /* 0x0018800803007388 */ /* 0x004fe80000000c00 */
[----:B---3--:R1:W-:Y:S04]  /*39550*/  STS.128 [R3+0xc00], R4 ;  /* 0x000c000403007388 */ /* 0x0083e80000000c00 */
[----:B-1----:R-:W2:Y:S04]  /*39560*/  LDL.LU R4, [R1+0x94] ;  /* 0x0000940001047983 */ /* 0x002ea80000300800 */
[----:B------:R-:W2:Y:S04]  /*39570*/  LDL.LU R5, [R1+0x1a4] ;  /* 0x0001a40001057983 */ /* 0x000ea80000300800 */
[----:B------:R-:W2:Y:S04]  /*39580*/  LDL.LU R6, [R1+0x84] ;  /* 0x0000840001067983 */ /* 0x000ea80000300800 */
[----:B------:R-:W2:Y:S04]  /*39590*/  LDL.LU R7, [R1+0x64] ;  /* 0x0000640001077983 */ /* 0x000ea80000300800 */
[----:B------:R-:W3:Y:S04]  /*395a0*/  LDL.LU R8, [R1+0x98] ;  /* 0x0000980001087983 */ /* 0x000ee80000300800 */
[----:B------:R-:W3:Y:S04]  /*395b0*/  LDL.LU R9, [R1+0x1a8] ;  /* 0x0001a80001097983 */ /* 0x000ee80000300800 */
[----:B------:R-:W3:Y:S04]  /*395c0*/  LDL.LU R10, [R1+0x88] ;  /* 0x00008800010a7983 */ /* 0x000ee80000300800 */
[----:B------:R-:W3:Y:S04]  /*395d0*/  LDL.LU R11, [R1+0x68] ;  /* 0x00006800010b7983 */ /* 0x000ee80000300800 */
[----:B------:R-:W3:Y:S04]  /*395e0*/  LDL.LU R16, [R1+0x9c] ;  /* 0x00009c0001107983 */ /* 0x000ee80000300800 */
[----:B------:R-:W4:Y:S04]  /*395f0*/  LDL.LU R17, [R1+0x1ac] ;  /* 0x0001ac0001117983 */ /* 0x000f280000300800 */
[----:B------:R-:W4:Y:S04]  /*39600*/  LDL.LU R18, [R1+0x8c] ;  /* 0x00008c0001127983 */ /* 0x000f280000300800 */
[----:B------:R-:W4:Y:S04]  /*39610*/  LDL.LU R19, [R1+0x6c] ;  /* 0x00006c0001137983 */ /* 0x000f280000300800 */
[----:B------:R-:W4:Y:S01]  /*39620*/  LDL.LU R23, [R1+0x10] ;  /* 0x0000100001177983 */ /* 0x000f220000300800 */
[----:B------:R-:W-:-:S03]  /*39630*/  ISETP.GE.AND P0, PT, R0, c[0x0][0x178], PT ;  /* 0x00005e0000007a0c */ /* 0x000fc60003f06270 */
[----:B------:R-:W-:Y:S01]  /*39640*/  STS.128 [R3+0x880], R12 ;  /* 0x0008800c03007388 */ /* 0x000fe20000000c00 */
[----:B------:R-:W-:Y:S01]  /*39650*/  ISETP.LT.AND P1, PT, R28, c[0x0][0x17c], !P0 ;  /* 0x00005f001c007a0c */ /* 0x000fe20004721270 */
[----:B------:R-:W-:Y:S02]  /*39660*/  IMAD R0, R0, c[0x0][0x194], RZ ;  /* 0x0000650000007a24 */ /* 0x000fe400078e02ff */
[----:B--2---:R1:W-:Y:S04]  /*39670*/  STS.128 [R3+0x1c00], R4 ;  /* 0x001c000403007388 */ /* 0x0043e80000000c00 */
[----:B-1----:R-:W2:Y:S04]  /*39680*/  LDL.LU R5, [R1+0x120] ;  /* 0x0001200001057983 */ /* 0x002ea80000300800 */
[----:B---3--:R1:W-:Y:S04]  /*39690*/  STS.128 [R3+0xc80], R8 ;  /* 0x000c800803007388 */ /* 0x0083e80000000c00 */
[----:B-1----:R-:W3:Y:S04]  /*396a0*/  LDL.LU R10, [R1+0xa0] ;  /* 0x0000a000010a7983 */ /* 0x002ee80000300800 */
[----:B------:R-:W3:Y:S04]  /*396b0*/  LDL.LU R11, [R1+0x128] ;  /* 0x00012800010b7983 */ /* 0x000ee80000300800 */
[----:B----4-:R1:W-:Y:S04]  /*396c0*/  STS.128 [R3+0x1c80], R16 ;  /* 0x001c801003007388 */ /* 0x0103e80000000c00 */
[----:B-1----:R-:W4:Y:S01]  /*396d0*/  LDL.LU R19, [R1+0x40] ;  /* 0x0000400001137983 */ /* 0x002f220000300800 */
[----:B------:R-:W-:-:S03]  /*396e0*/  IMAD R14, R28, c[0x0][0x198], RZ ;  /* 0x000066001c0e7a24 */ /* 0x000fc600078e02ff */
[----:B------:R-:W4:Y:S04]  /*396f0*/  LDL.LU R28, [R1+0x12c] ;  /* 0x00012c00011c7983 */ /* 0x000f280000300800 */
[----:B------:R-:W4:Y:S04]  /*39700*/  LDL.LU R15, [R1+0xc0] ;  /* 0x0000c000010f7983 */ /* 0x000f280000300800 */
[----:B------:R-:W-:Y:S01]  /*39710*/  BAR.SYNC.DEFER_BLOCKING 0x0 ;  /* 0x0000000000007b1d */ /* 0x000fe20000010000 */
[C---:B------:R-:W-:Y:S01]  /*39720*/  ISETP.LT.AND P2, PT, R2.reuse, c[0x0][0x17c], !P0 ;  /* 0x00005f0002007a0c */ /* 0x040fe20004741270 */
[----:B------:R-:W-:Y:S01]  /*39730*/  IMAD R13, R2, c[0x0][0x198], RZ ;  /* 0x00006600020d7a24 */ /* 0x000fe200078e02ff */
[----:B------:R-:W-:-:S03]  /*39740*/  LEA R2, P3, R0, c[0x0][0x170], 0x2 ;  /* 0x00005c0000027a11 */ /* 0x000fc600078610ff */
[----:B------:R-:W4:Y:S01]  /*39750*/  LDL.LU R20, [R1+0x70] ;  /* 0x0000700001147983 */ /* 0x000f220000300800 */
[----:B------:R-:W-:Y:S02]  /*39760*/  LEA.HI.X.SX32 R0, R0, c[0x0][0x174], 0x2, P3 ;  /* 0x00005d0000007a11 */ /* 0x000fe400018f16ff */
[----:B------:R-:W-:-:S04]  /*39770*/  LEA R12, P3, R13, R2, 0x2 ;  /* 0x000000020d0c7211 */ /* 0x000fc800078610ff */
[----:B------:R-:W-:-:S05]  /*39780*/  LEA.HI.X.SX32 R13, R13, R0, 0x2, P3 ;  /* 0x000000000d0d7211 */ /* 0x000fca00018f16ff */
[----:B------:R1:W-:Y:S04]  /*39790*/  @P2 STG.E [R12.64], R21 ;  /* 0x000000150c002986 */ /* 0x0003e8000c10190a */
[----:B-1----:R-:W4:Y:S01]  /*397a0*/  LDL.LU R21, [R1+0x130] ;  /* 0x0001300001157983 */ /* 0x002f220000300800 */
[C---:B------:R-:W-:Y:S01]  /*397b0*/  LEA R6, P3, R14.reuse, R2, 0x2 ;  /* 0x000000020e067211 */ /* 0x040fe200078610ff */
[C---:B------:R-:W-:Y:S01]  /*397c0*/  IMAD R4, R29.reuse, c[0x0][0x198], RZ ;  /* 0x000066001d047a24 */ /* 0x040fe200078e02ff */
[----:B------:R-:W-:Y:S01]  /*397d0*/  ISETP.LT.AND P4, PT, R29, c[0x0][0x17c], !P0 ;  /* 0x00005f001d007a0c */ /* 0x000fe20004781270 */
[----:B------:R-:W4:Y:S01]  /*397e0*/  LDL.LU R16, [R1+0x134] ;  /* 0x0001340001107983 */ /* 0x000f220000300800 */
[----:B------:R-:W-:Y:S01]  /*397f0*/  LEA.HI.X.SX32 R7, R14, R0, 0x2, P3 ;  /* 0x000000000e077211 */ /* 0x000fe200018f16ff */
[----:B-----5:R-:W-:Y:S01]  /*39800*/  IMAD R3, R22, c[0x0][0x198], RZ ;  /* 0x0000660016037a24 */ /* 0x020fe200078e02ff */
[C---:B------:R-:W-:Y:S01]  /*39810*/  LEA R8, P2, R4.reuse, R2, 0x2 ;  /* 0x0000000204087211 */ /* 0x040fe200078410ff */
[----:B------:R-:W5:Y:S03]  /*39820*/  LDL.LU R17, [R1+0x138] ;  /* 0x0001380001117983 */ /* 0x000f660000300800 */
[----:B------:R-:W-:-:S02]  /*39830*/  LEA.HI.X.SX32 R9, R4, R0, 0x2, P2 ;  /* 0x0000000004097211 */ /* 0x000fc400010f16ff */
[C---:B--2---:R-:W-:Y:S01]  /*39840*/  ISETP.LT.AND P3, PT, R5.reuse, c[0x0][0x17c], !P0 ;  /* 0x00005f0005007a0c */ /* 0x044fe20004761270 */
[----:B------:R-:W-:Y:S01]  /*39850*/  IMAD R5, R5, c[0x0][0x198], RZ ;  /* 0x0000660005057a24 */ /* 0x000fe200078e02ff */
[----:B---3--:R1:W-:Y:S01]  /*39860*/  @P1 STG.E [R6.64], R10 ;  /* 0x0000000a06001986 */ /* 0x0083e2000c10190a */
[----:B------:R-:W-:-:S03]  /*39870*/  ISETP.LT.AND P1, PT, R22, c[0x0][0x17c], !P0 ;  /* 0x00005f0016007a0c */ /* 0x000fc60004721270 */
[----:B------:R-:W2:Y:S01]  /*39880*/  LDL.LU R22, [R1+0x30] ;  /* 0x0000300001167983 */ /* 0x000ea20000300800 */
[----:B------:R-:W-:Y:S02]  /*39890*/  ISETP.LT.AND P2, PT, R11, c[0x0][0x17c], !P0 ;  /* 0x00005f000b007a0c */ /* 0x000fe40004741270 */
[----:B-1----:R-:W-:Y:S01]  /*398a0*/  LEA R6, P5, R5, R2, 0x2 ;  /* 0x0000000205067211 */ /* 0x002fe200078a10ff */
[----:B------:R-:W-:Y:S02]  /*398b0*/  IMAD R10, R11, c[0x0][0x198], RZ ;  /* 0x000066000b0a7a24 */ /* 0x000fe400078e02ff */
[----:B------:R-:W3:Y:S01]  /*398c0*/  LDL.LU R11, [R1+0x13c] ;  /* 0x00013c00010b7983 */ /* 0x000ee20000300800 */
[----:B------:R-:W-:-:S03]  /*398d0*/  LEA.HI.X.SX32 R7, R5, R0, 0x2, P5 ;  /* 0x0000000005077211 */ /* 0x000fc600028f16ff */
[----:B------:R-:W3:Y:S04]  /*398e0*/  LDL.LU R18, [R1] ;  /* 0x0000000001127983 */ /* 0x000ee80000300800 */
[----:B----4-:R-:W-:Y:S04]  /*398f0*/  @P4 STG.E [R8.64], R19 ;  /* 0x0000001308004986 */ /* 0x010fe8000c10190a */
[----:B------:R1:W-:Y:S04]  /*39900*/  @P3 STG.E [R6.64], R23 ;  /* 0x0000001706003986 */ /* 0x0003e8000c10190a */
[----:B-1----:R-:W4:Y:S01]  /*39910*/  LDL.LU R23, [R1+0xb0] ;  /* 0x0000b00001177983 */ /* 0x002f220000300800 */
[----:B------:R-:W-:-:S03]  /*39920*/  LEA R4, P6, R3, R2, 0x2 ;  /* 0x0000000203047211 */ /* 0x000fc600078c10ff */
[----:B------:R-:W5:Y:S01]  /*39930*/  LDL.LU R19, [R1+0x50] ;  /* 0x0000500001137983 */ /* 0x000f620000300800 */
[----:B------:R-:W-:-:S05]  /*39940*/  LEA.HI.X.SX32 R5, R3, R0, 0x2, P6 ;  /* 0x0000000003057211 */ /* 0x000fca00030f16ff */
[----:B------:R1:W-:Y:S04]  /*39950*/  @P1 STG.E [R4.64], R15 ;  /* 0x0000000f04001986 */ /* 0x0003e8000c10190a */
[----:B-1----:R-:W5:Y:S01]  /*39960*/  LDL.LU R15, [R1+0x140] ;  /* 0x00014000010f7983 */ /* 0x002f620000300800 */
[----:B------:R-:W-:-:S04]  /*39970*/  LEA R8, P4, R10, R2, 0x2 ;  /* 0x000000020a087211 */ /* 0x000fc800078810ff */
[----:B------:R-:W-:Y:S01]  /*39980*/  LEA.HI.X.SX32 R9, R10, R0, 0x2, P4 ;  /* 0x000000000a097211 */ /* 0x000fe200020f16ff */
[C---:B------:R-:W-:Y:S01]  /*39990*/  IMAD R3, R28.reuse, c[0x0][0x198], RZ ;  /* 0x000066001c037a24 */ /* 0x040fe200078e02ff */
[----:B------:R-:W-:Y:S02]  /*399a0*/  ISETP.LT.AND P5, PT, R28, c[0x0][0x17c], !P0 ;  /* 0x00005f001c007a0c */ /* 0x000fe400047a1270 */
[----:B------:R-:W5:Y:S01]  /*399b0*/  LDL.LU R28, [R1+0x144] ;  /* 0x00014400011c7983 */ /* 0x000f620000300800 */
[C---:B------:R-:W-:Y:S01]  /*399c0*/  ISETP.LT.AND P1, PT, R21.reuse, c[0x0][0x17c], !P0 ;  /* 0x00005f0015007a0c */ /* 0x040fe20004721270 */
[----:B------:R-:W-:Y:S02]  /*399d0*/  IMAD R5, R21, c[0x0][0x198], RZ ;  /* 0x0000660015057a24 */ /* 0x000fe400078e02ff */
[----:B------:R1:W-:Y:S04]  /*399e0*/  @P2 STG.E [R8.64], R20 ;  /* 0x0000001408002986 */ /* 0x0003e8000c10190a */
[----:B-1----:R-:W5:Y:S04]  /*399f0*/  LDL.LU R20, [R1+0x20] ;  /* 0x0000200001147983 */ /* 0x002f680000300800 */
[----:B------:R-:W5:Y:S01]  /*39a00*/  LDL.LU R21, [R1+0x148] ;  /* 0x0001480001157983 */ /* 0x000f620000300800 */
[----:B------:R-:W-:-:S02]  /*39a10*/  LEA R6, P3, R3, R2, 0x2 ;  /* 0x0000000203067211 */ /* 0x000fc400078610ff */
[C---:B------:R-:W-:Y:S02]  /*39a20*/  ISETP.LT.AND P2, PT, R16.reuse, c[0x0][0x17c], !P0 ;  /* 0x00005f0010007a0c */ /* 0x040fe40004741270 */
[----:B------:R-:W-:Y:S01]  /*39a30*/  LEA.HI.X.SX32 R7, R3, R0, 0x2, P3 ;  /* 0x0000000003077211 */ /* 0x000fe200018f16ff */
[----:B------:R-:W-:Y:S01]  /*39a40*/  IMAD R3, R16, c[0x0][0x198], RZ ;  /* 0x0000660010037a24 */ /* 0x000fe200078e02ff */
[----:B------:R-:W-:-:S04]  /*39a50*/  LEA R4, P4, R5, R2, 0x2 ;  /* 0x0000000205047211 */ /* 0x000fc800078810ff */
[----:B------:R-:W-:Y:S01]  /*39a60*/  LEA.HI.X.SX32 R5, R5, R0, 0x2, P4 ;  /* 0x0000000005057211 */ /* 0x000fe200020f16ff */
[----:B--2---:R1:W-:Y:S02]  /*39a70*/  @P5 STG.E [R6.64], R22 ;  /* 0x0000001606005986 */ /* 0x0043e4000c10190a */
[C---:B-1----:R-:W-:Y:S02]  /*39a80*/  LEA R6, P6, R3.reuse, R2, 0x2 ;  /* 0x0000000203067211 */ /* 0x042fe400078c10ff */
[----:B------:R-:W2:Y:S02]  /*39a90*/  LDL.LU R22, [R1+0x14c] ;  /* 0x00014c0001167983 */ /* 0x000ea40000300800 */
[----:B------:R-:W-:Y:S01]  /*39aa0*/  LEA.HI.X.SX32 R7, R3, R0, 0x2, P6 ;  /* 0x0000000003077211 */ /* 0x000fe200030f16ff */
[C---:B---3--:R-:W-:Y:S01]  /*39ab0*/  IMAD R10, R11.reuse, c[0x0][0x198], RZ ;  /* 0x000066000b0a7a24 */ /* 0x048fe200078e02ff */
[----:B------:R-:W-:Y:S01]  /*39ac0*/  ISETP.LT.AND P4, PT, R11, c[0x0][0x17c], !P0 ;  /* 0x00005f000b007a0c */ /* 0x000fe20004781270 */
[----:B------:R-:W-:Y:S04]  /*39ad0*/  @P1 STG.E [R4.64], R18 ;  /* 0x0000001204001986 */ /* 0x000fe8000c10190a */
[----:B------:R-:W3:Y:S04]  /*39ae0*/  LDL.LU R11, [R1+0xe0] ;  /* 0x0000e000010b7983 */ /* 0x000ee80000300800 */
[----:B----4-:R1:W-:Y:S04]  /*39af0*/  @P2 STG.E [R6.64], R23 ;  /* 0x0000001706002986 */ /* 0x0103e8000c10190a */
[----:B-1----:R-:W4:Y:S01]  /*39b00*/  LDL.LU R23, [R1+0x150] ;  /* 0x0001500001177983 */ /* 0x002f220000300800 */
[C---:B-----5:R-:W-:Y:S01]  /*39b10*/  IMAD R9, R17.reuse, c[0x0][0x198], RZ ;  /* 0x0000660011097a24 */ /* 0x060fe200078e02ff */
[----:B------:R-:W-:-:S02]  /*39b20*/  ISETP.LT.AND P3, PT, R17, c[0x0][0x17c], !P0 ;  /* 0x00005f0011007a0c */ /* 0x000fc40004761270 */
[----:B------:R-:W5:Y:S02]  /*39b30*/  LDL.LU R17, [R1+0xf0] ;  /* 0x0000f00001117983 */ /* 0x000f640000300800 */
[----:B------:R-:W-:-:S04]  /*39b40*/  LEA R8, P5, R9, R2, 0x2 ;  /* 0x0000000209087211 */ /* 0x000fc800078a10ff */
[----:B------:R-:W-:Y:S01]  /*39b50*/  LEA.HI.X.SX32 R9, R9, R0, 0x2, P5 ;  /* 0x0000000009097211 */ /* 0x000fe200028f16ff */
[C---:B------:R-:W-:Y:S01]  /*39b60*/  IMAD R6, R15.reuse, c[0x0][0x198], RZ ;  /* 0x000066000f067a24 */ /* 0x040fe200078e02ff */
[----:B------:R-:W-:-:S03]  /*39b70*/  ISETP.LT.AND P5, PT, R15, c[0x0][0x17c], !P0 ;  /* 0x00005f000f007a0c */ /* 0x000fc600047a1270 */
[----:B------:R1:W-:Y:S04]  /*39b80*/  @P3 STG.E [R8.64], R19 ;  /* 0x0000001308003986 */ /* 0x0003e8000c10190a */
[----:B-1----:R-:W5:Y:S04]  /*39b90*/  LDL.LU R19, [R1+0x100] ;  /* 0x0001000001137983 */ /* 0x002f680000300800 */
[----:B------:R-:W5:Y:S01]  /*39ba0*/  LDL.LU R15, [R1+0x154] ;  /* 0x00015400010f7983 */ /* 0x000f620000300800 */
[----:B------:R-:W-:-:S04]  /*39bb0*/  LEA R4, P1, R10, R2, 0x2 ;  /* 0x000000020a047211 */ /* 0x000fc800078210ff */
[----:B------:R-:W-:Y:S01]  /*39bc0*/  LEA.HI.X.SX32 R5, R10, R0, 0x2, P1 ;  /* 0x000000000a057211 */ /* 0x000fe200008f16ff */
[C---:B------:R-:W-:Y:S01]  /*39bd0*/  IMAD R3, R28.reuse, c[0x0][0x198], RZ ;  /* 0x000066001c037a24 */ /* 0x040fe200078e02ff */
[----:B------:R-:W-:Y:S01]  /*39be0*/  ISETP.LT.AND P3, PT, R28, c[0x0][0x17c], !P0 ;  /* 0x00005f001c007a0c */ /* 0x000fe20004761270 */
[C---:B------:R-:W-:Y:S01]  /*39bf0*/  IMAD R7, R21.reuse, c[0x0][0x198], RZ ;  /* 0x0000660015077a24 */ /* 0x040fe200078e02ff */
[----:B------:R-:W5:Y:S01]  /*39c00*/  LDL.LU R28, [R1+0x158] ;  /* 0x00015800011c7983 */ /* 0x000f620000300800 */
[----:B------:R-:W-:-:S03]  /*39c10*/  ISETP.LT.AND P1, PT, R21, c[0x0][0x17c], !P0 ;  /* 0x00005f0015007a0c */ /* 0x000fc60004721270 */
[----:B------:R1:W-:Y:S04]  /*39c20*/  @P4 STG.E [R4.64], R20 ;  /* 0x0000001404004986 */ /* 0x0003e8000c10190a */
[----:B-1----:R-:W5:Y:S04]  /*39c30*/  LDL.LU R20, [R1+0x15c] ;  /* 0x00015c0001147983 */ /* 0x002f680000300800 */
[----:B------:R-:W5:Y:S01]  /*39c40*/  LDL.LU R21, [R1+0x110] ;  /* 0x0001100001157983 */ /* 0x000f620000300800 */
[-C--:B------:R-:W-:Y:S02]  /*39c50*/  LEA R8, P2, R6, R2.reuse, 0x2 ;  /* 0x0000000206087211 */ /* 0x080fe400078410ff */
[----:B------:R-:W-:-:S02]  /*39c60*/  LEA R4, P4, R3, R2, 0x2 ;  /* 0x0000000203047211 */ /* 0x000fc400078810ff */
[-C--:B------:R-:W-:Y:S02]  /*39c70*/  LEA.HI.X.SX32 R9, R6, R0.reuse, 0x2, P2 ;  /* 0x0000000006097211 */ /* 0x080fe400010f16ff */
[----:B------:R-:W-:-:S03]  /*39c80*/  LEA.HI.X.SX32 R5, R3, R0, 0x2, P4 ;  /* 0x0000000003057211 */ /* 0x000fc600020f16ff */
[----:B------:R-:W-:Y:S01]  /*39c90*/  @P5 STG.E [R8.64], R24 ;  /* 0x0000001808005986 */ /* 0x000fe2000c10190a */
[C---:B--2---:R-:W-:Y:S01]  /*39ca0*/  ISETP.LT.AND P2, PT, R22.reuse, c[0x0][0x17c], !P0 ;  /* 0x00005f0016007a0c */ /* 0x044fe20004741270 */
[----:B------:R-:W-:Y:S02]  /*39cb0*/  IMAD R10, R22, c[0x0][0x198], RZ ;  /* 0x00006600160a7a24 */ /* 0x000fe400078e02ff */
[----:B------:R-:W2:Y:S04]  /*39cc0*/  LDL.LU R22, [R1+0x160] ;  /* 0x0001600001167983 */ /* 0x000ea80000300800 */
[----:B------:R-:W2:Y:S04]  /*39cd0*/  LDL.LU R18, [R1+0xd4] ;  /* 0x0000d40001127983 */ /* 0x000ea80000300800 */
[----:B---3--:R1:W-:Y:S04]  /*39ce0*/  @P3 STG.E [R4.64], R11 ;  /* 0x0000000b04003986 */ /* 0x0083e8000c10190a */
[----:B-1----:R-:W3:Y:S01]  /*39cf0*/  LDL.LU R11, [R1+0xa4] ;  /* 0x0000a400010b7983 */ /* 0x002ee20000300800 */
[C---:B----4-:R-:W-:Y:S01]  /*39d00*/  ISETP.LT.AND P5, PT, R23.reuse, c[0x0][0x17c], !P0 ;  /* 0x00005f0017007a0c */ /* 0x050fe200047a1270 */
[----:B------:R-:W-:-:S02]  /*39d10*/  IMAD R3, R23, c[0x0][0x198], RZ ;  /* 0x0000660017037a24 */ /* 0x000fc400078e02ff */
[----:B------:R-:W4:Y:S01]  /*39d20*/  LDL.LU R23, [R1+0x44] ;  /* 0x0000440001177983 */ /* 0x000f220000300800 */
[CC--:B------:R-:W-:Y:S02]  /*39d30*/  LEA R6, P6, R7.reuse, R2.reuse, 0x2 ;  /* 0x0000000207067211 */ /* 0x0c0fe400078c10ff */
[C---:B------:R-:W-:Y:S01]  /*39d40*/  LEA R8, P4, R10.reuse, R2, 0x2 ;  /* 0x000000020a087211 */ /* 0x040fe200078810ff */
[----:B------:R-:W4:Y:S01]  /*39d50*/  LDL.LU R16, [R1+0x164] ;  /* 0x0001640001107983 */ /* 0x000f220000300800 */
[-C--:B------:R-:W-:Y:S02]  /*39d60*/  LEA.HI.X.SX32 R7, R7, R0.reuse, 0x2, P6 ;  /* 0x0000000007077211 */ /* 0x080fe400030f16ff */
[----:B------:R-:W-:-:S03]  /*39d70*/  LEA.HI.X.SX32 R9, R10, R0, 0x2, P4 ;  /* 0x000000000a097211 */ /* 0x000fc600020f16ff */
[----:B-----5:R-:W-:Y:S04]  /*39d80*/  @P1 STG.E [R6.64], R17 ;  /* 0x0000001106001986 */ /* 0x020fe8000c10190a */
[----:B------:R1:W-:Y:S01]  /*39d90*/  @P2 STG.E [R8.64], R19 ;  /* 0x0000001308002986 */ /* 0x0003e2000c10190a */
[C---:B------:R-:W-:Y:S01]  /*39da0*/  ISETP.LT.AND P1, PT, R15.reuse, c[0x0][0x17c], !P0 ;  /* 0x00005f000f007a0c */ /* 0x040fe20004721270 */
[----:B-1----:R-:W-:Y:S02]  /*39db0*/  IMAD R9, R15, c[0x0][0x198], RZ ;  /* 0x000066000f097a24 */ /* 0x002fe400078e02ff */
[----:B------:R-:W5:Y:S01]  /*39dc0*/  LDL.LU R15, [R1+0x168] ;  /* 0x00016800010f7983 */ /* 0x000f620000300800 */
[----:B------:R-:W-:-:S03]  /*39dd0*/  LEA R4, P3, R3, R2, 0x2 ;  /* 0x0000000203047211 */ /* 0x000fc600078610ff */
[----:B------:R-:W5:Y:S01]  /*39de0*/  LDL.LU R19, [R1+0x14] ;  /* 0x0000140001137983 */ /* 0x000f620000300800 */
[----:B------:R-:W-:Y:S01]  /*39df0*/  LEA.HI.X.SX32 R5, R3, R0, 0x2, P3 ;  /* 0x0000000003057211 */ /* 0x000fe200018f16ff */
[C---:B------:R-:W-:Y:S01]  /*39e00*/  IMAD R3, R28.reuse, c[0x0][0x198], RZ ;  /* 0x000066001c037a24 */ /* 0x040fe200078e02ff */
[----:B------:R-:W-:Y:S02]  /*39e10*/  ISETP.LT.AND P2, PT, R28, c[0x0][0x17c], !P0 ;  /* 0x00005f001c007a0c */ /* 0x000fe40004741270 */
[----:B------:R-:W5:Y:S04]  /*39e20*/  LDL.LU R28, [R1+0x16c] ;  /* 0x00016c00011c7983 */ /* 0x000f680000300800 */
[----:B------:R1:W-:Y:S04]  /*39e30*/  @P5 STG.E [R4.64], R21 ;  /* 0x0000001504005986 */ /* 0x0003e8000c10190a */
[----:B-1----:R-:W5:Y:S01]  /*39e40*/  LDL.LU R21, [R1+0x170] ;  /* 0x0001700001157983 */ /* 0x002f620000300800 */
[C---:B------:R-:W-:Y:S01]  /*39e50*/  IMAD R7, R20.reuse, c[0x0][0x198], RZ ;  /* 0x0000660014077a24 */ /* 0x040fe200078e02ff */
[----:B------:R-:W-:-:S02]  /*39e60*/  ISETP.LT.AND P3, PT, R20, c[0x0][0x17c], !P0 ;  /* 0x00005f0014007a0c */ /* 0x000fc40004761270 */
[-C--:B------:R-:W-:Y:S01]  /*39e70*/  LEA R8, P4, R9, R2.reuse, 0x2 ;  /* 0x0000000209087211 */ /* 0x080fe200078810ff */
[----:B------:R-:W5:Y:S01]  /*39e80*/  LDL.LU R20, [R1+0xc4] ;  /* 0x0000c40001147983 */ /* 0x000f620000300800 */
[-C--:B------:R-:W-:Y:S02]  /*39e90*/  LEA R4, P6, R3, R2.reuse, 0x2 ;  /* 0x0000000203047211 */ /* 0x080fe400078c10ff */
[----:B------:R-:W-:Y:S02]  /*39ea0*/  LEA R6, P5, R7, R2, 0x2 ;  /* 0x0000000207067211 */ /* 0x000fe400078a10ff */
[-C--:B------:R-:W-:Y:S02]  /*39eb0*/  LEA.HI.X.SX32 R9, R9, R0.reuse, 0x2, P4 ;  /* 0x0000000009097211 */ /* 0x080fe400020f16ff */
[-C--:B------:R-:W-:Y:S02]  /*39ec0*/  LEA.HI.X.SX32 R5, R3, R0.reuse, 0x2, P6 ;  /* 0x0000000003057211 */ /* 0x080fe400030f16ff */
[----:B------:R-:W-:-:S02]  /*39ed0*/  LEA.HI.X.SX32 R7, R7, R0, 0x2, P5 ;  /* 0x0000000007077211 */ /* 0x000fc400028f16ff */
[C---:B--2---:R-:W-:Y:S01]  /*39ee0*/  ISETP.LT.AND P4, PT, R22.reuse, c[0x0][0x17c], !P0 ;  /* 0x00005f0016007a0c */ /* 0x044fe20004781270 */
[----:B------:R-:W-:Y:S02]  /*39ef0*/  IMAD R10, R22, c[0x0][0x198], RZ ;  /* 0x00006600160a7a24 */ /* 0x000fe400078e02ff */
[----:B------:R-:W2:Y:S04]  /*39f00*/  LDL.LU R22, [R1+0x74] ;  /* 0x0000740001167983 */ /* 0x000ea80000300800 */
[----:B------:R1:W-:Y:S04]  /*39f10*/  @P1 STG.E [R8.64], R18 ;  /* 0x0000001208001986 */ /* 0x0003e8000c10190a */
[----:B------:R-:W2:Y:S04]  /*39f20*/  LDL.LU R17, [R1+0x174] ;  /* 0x0001740001117983 */ /* 0x000ea80000300800 */
[----:B-1----:R-:W2:Y:S04]  /*39f30*/  LDL.LU R18, [R1+0x34] ;  /* 0x0000340001127983 */ /* 0x002ea80000300800 */
[----:B---3--:R-:W-:Y:S04]  /*39f40*/  @P2 STG.E [R4.64], R11 ;  /* 0x0000000b04002986 */ /* 0x008fe8000c10190a */
[----:B----4-:R1:W-:Y:S04]  /*39f50*/  @P3 STG.E [R6.64], R23 ;  /* 0x0000001706003986 */ /* 0x0103e8000c10190a */
[----:B-1----:R-:W3:Y:S04]  /*39f60*/  LDL.LU R23, [R1+0x4] ;  /* 0x0000040001177983 */ /* 0x002ee80000300800 */
[----:B------:R-:W4:Y:S01]  /*39f70*/  LDL.LU R11, [R1+0x178] ;  /* 0x00017800010b7983 */ /* 0x000f220000300800 */
[----:B------:R-:W-:Y:S01]  /*39f80*/  LEA R8, P1, R10, R2, 0x2 ;  /* 0x000000020a087211 */ /* 0x000fe200078210ff */
[----:B------:R-:W-:-:S03]  /*39f90*/  IMAD R4, R16, c[0x0][0x198], RZ ;  /* 0x0000660010047a24 */ /* 0x000fc600078e02ff */
[----:B------:R-:W-:Y:S02]  /*39fa0*/  LEA.HI.X.SX32 R9, R10, R0, 0x2, P1 ;  /* 0x000000000a097211 */ /* 0x000fe400008f16ff */
[C---:B-----5:R-:W-:Y:S01]  /*39fb0*/  ISETP.LT.AND P3, PT, R15.reuse, c[0x0][0x17c], !P0 ;  /* 0x00005f000f007a0c */ /* 0x060fe20004761270 */
[----:B------:R-:W-:Y:S02]  /*39fc0*/  IMAD R3, R15, c[0x0][0x198], RZ ;  /* 0x000066000f037a24 */ /* 0x000fe400078e02ff */
[----:B------:R-:W5:Y:S04]  /*39fd0*/  LDL.LU R15, [R1+0x17c] ;  /* 0x00017c00010f7983 */ /* 0x000f680000300800 */
[----:B------:R1:W-:Y:S01]  /*39fe0*/  @P4 STG.E [R8.64], R19 ;  /* 0x0000001308004986 */ /* 0x0003e2000c10190a */
[C---:B------:R-:W-:Y:S01]  /*39ff0*/  ISETP.LT.AND P1, PT, R28.reuse, c[0x0][0x17c], !P0 ;  /* 0x00005f001c007a0c */ /* 0x040fe20004721270 */
[----:B------:R-:W-:Y:S01]  /*3a000*/  IMAD R5, R28, c[0x0][0x198], RZ ;  /* 0x000066001c057a24 */ /* 0x000fe200078e02ff */
[C---:B-1----:R-:W-:Y:S01]  /*3a010*/  LEA R8, P2, R4.reuse, R2, 0x2 ;  /* 0x0000000204087211 */ /* 0x042fe200078410ff */
[----:B------:R-:W5:Y:S03]  /*3a020*/  LDL.LU R19, [R1+0x180] ;  /* 0x0001800001137983 */ /* 0x000f660000300800 */
[----:B------:R-:W-:Y:S01]  /*3a030*/  LEA.HI.X.SX32 R9, R4, R0, 0x2, P2 ;  /* 0x0000000004097211 */ /* 0x000fe200010f16ff */
[----:B------:R-:W5:Y:S01]  /*3a040*/  LDL.LU R28, [R1+0xb4] ;  /* 0x0000b400011c7983 */ /* 0x000f620000300800 */
[C---:B------:R-:W-:Y:S01]  /*3a050*/  ISETP.LT.AND P2, PT, R21.reuse, c[0x0][0x17c], !P0 ;  /* 0x00005f0015007a0c */ /* 0x040fe20004741270 */
[----:B------:R-:W-:-:S02]  /*3a060*/  IMAD R10, R21, c[0x0][0x198], RZ ;  /* 0x00006600150a7a24 */ /* 0x000fc400078e02ff */
[----:B------:R-:W5:Y:S01]  /*3a070*/  LDL.LU R21, [R1+0x184] ;  /* 0x0001840001157983 */ /* 0x000f620000300800 */
[----:B------:R-:W-:Y:S02]  /*3a080*/  ISETP.LT.AND P5, PT, R16, c[0x0][0x17c], !P0 ;  /* 0x00005f0010007a0c */ /* 0x000fe400047a1270 */
[-C--:B------:R-:W-:Y:S02]  /*3a090*/  LEA R6, P4, R3, R2.reuse, 0x2 ;  /* 0x0000000203067211 */ /* 0x080fe400078810ff */
[----:B------:R-:W-:Y:S02]  /*3a0a0*/  LEA R4, P6, R5, R2, 0x2 ;  /* 0x0000000205047211 */ /* 0x000fe400078c10ff */
[-C--:B------:R-:W-:Y:S02]  /*3a0b0*/  LEA.HI.X.SX32 R7, R3, R0.reuse, 0x2, P4 ;  /* 0x0000000003077211 */ /* 0x080fe400020f16ff */
[----:B------:R-:W-:-:S05]  /*3a0c0*/  LEA.HI.X.SX32 R5, R5, R0, 0x2, P6 ;  /* 0x0000000005057211 */ /* 0x000fca00030f16ff */
[----:B------:R1:W-:Y:S02]  /*3a0d0*/  @P5 STG.E [R8.64], R20 ;  /* 0x0000001408005986 */ /* 0x0003e4000c10190a */
[C---:B-1----:R-:W-:Y:S02]  /*3a0e0*/  LEA R8, P4, R10.reuse, R2, 0x2 ;  /* 0x000000020a087211 */ /* 0x042fe400078810ff */
[----:B------:R-:W5:Y:S02]  /*3a0f0*/  LDL.LU R20, [R1+0x54] ;  /* 0x0000540001147983 */ /* 0x000f640000300800 */
[----:B------:R-:W-:Y:S02]  /*3a100*/  LEA.HI.X.SX32 R9, R10, R0, 0x2, P4 ;  /* 0x000000000a097211 */ /* 0x000fe400020f16ff */
[----:B--2---:R1:W-:Y:S04]  /*3a110*/  @P3 STG.E [R6.64], R22 ;  /* 0x0000001606003986 */ /* 0x0043e8000c10190a */
[----:B-1----:R-:W2:Y:S04]  /*3a120*/  LDL.LU R22, [R1+0x24] ;  /* 0x0000240001167983 */ /* 0x002ea80000300800 */
[----:B------:R-:W-:Y:S04]  /*3a130*/  @P1 STG.E [R4.64], R18 ;  /* 0x0000001204001986 */ /* 0x000fe8000c10190a */
[----:B---3--:R1:W-:Y:S04]  /*3a140*/  @P2 STG.E [R8.64], R23 ;  /* 0x0000001708002986 */ /* 0x0083e8000c10190a */
[----:B-1----:R-:W3:Y:S01]  /*3a150*/  LDL.LU R23, [R1+0x188] ;  /* 0x0001880001177983 */ /* 0x002ee20000300800 */
[----:B------:R-:W-:Y:S01]  /*3a160*/  IMAD R3, R17, c[0x0][0x198], RZ ;  /* 0x0000660011037a24 */ /* 0x000fe200078e02ff */
[C---:B----4-:R-:W-:Y:S01]  /*3a170*/  ISETP.LT.AND P1, PT, R11.reuse, c[0x0][0x17c], !P0 ;  /* 0x00005f000b007a0c */ /* 0x050fe20004721270 */
[----:B------:R-:W-:Y:S01]  /*3a180*/  IMAD R5, R11, c[0x0][0x198], RZ ;  /* 0x000066000b057a24 */ /* 0x000fe200078e02ff */
[----:B------:R-:W4:Y:S02]  /*3a190*/  LDL.LU R18, [R1+0x18c] ;  /* 0x00018c0001127983 */ /* 0x000f240000300800 */
[----:B------:R-:W-:-:S02]  /*3a1a0*/  LEA R6, P3, R3, R2, 0x2 ;  /* 0x0000000203067211 */ /* 0x000fc400078610ff */
[----:B------:R-:W4:Y:S02]  /*3a1b0*/  LDL.LU R11, [R1+0xe4] ;  /* 0x0000e400010b7983 */ /* 0x000f240000300800 */
[----:B------:R-:W-:Y:S02]  /*3a1c0*/  LEA.HI.X.SX32 R7, R3, R0, 0x2, P3 ;  /* 0x0000000003077211 */ /* 0x000fe400018f16ff */
[C---:B-----5:R-:W-:Y:S01]  /*3a1d0*/  ISETP.LT.AND P2, PT, R15.reuse, c[0x0][0x17c], !P0 ;  /* 0x00005f000f007a0c */ /* 0x060fe20004741270 */
[----:B------:R-:W-:Y:S02]  /*3a1e0*/  IMAD R3, R15, c[0x0][0x198], RZ ;  /* 0x000066000f037a24 */ /* 0x000fe400078e02ff */
[----:B------:R-:W5:Y:S01]  /*3a1f0*/  LDL.LU R15, [R1+0x190] ;  /* 0x00019000010f7983 */ /* 0x000f620000300800 */
[----:B------:R-:W-:Y:S02]  /*3a200*/  ISETP.LT.AND P5, PT, R17, c[0x0][0x17c], !P0 ;  /* 0x00005f0011007a0c */ /* 0x000fe400047a1270 */
[----:B------:R-:W-:-:S04]  /*3a210*/  LEA R4, P4, R5, R2, 0x2 ;  /* 0x0000000205047211 */ /* 0x000fc800078810ff */
[----:B------:R-:W-:-:S07]  /*3a220*/  LEA.HI.X.SX32 R5, R5, R0, 0x2, P4 ;  /* 0x0000000005057211 */ /* 0x000fce00020f16ff */
[----:B------:R1:W-:Y:S01]  /*3a230*/  @P5 STG.E [R6.64], R28 ;  /* 0x0000001c06005986 */ /* 0x0003e2000c10190a */
[C---:B------:R-:W-:Y:S01]  /*3a240*/  ISETP.LT.AND P4, PT, R21.reuse, c[0x0][0x17c], !P0 ;  /* 0x00005f0015007a0c */ /* 0x040fe20004781270 */
[----:B------:R-:W-:Y:S02]  /*3a250*/  IMAD R10, R21, c[0x0][0x198], RZ ;  /* 0x00006600150a7a24 */ /* 0x000fe400078e02ff */
[----:B-1----:R-:W5:Y:S04]  /*3a260*/  LDL.LU R28, [R1+0x194] ;  /* 0x00019400011c7983 */ /* 0x002f680000300800 */
[----:B------:R-:W5:Y:S04]  /*3a270*/  LDL.LU R17, [R1+0xf4] ;  /* 0x0000f40001117983 */ /* 0x000f680000300800 */
[----:B------:R-:W5:Y:S01]  /*3a280*/  LDL.LU R21, [R1+0x104] ;  /* 0x0001040001157983 */ /* 0x000f620000300800 */
[----:B------:R-:W-:Y:S01]  /*3a290*/  LEA R6, P6, R3, R2, 0x2 ;  /* 0x0000000203067211 */ /* 0x000fe200078c10ff */
[----:B------:R-:W-:-:S03]  /*3a2a0*/  IMAD R9, R19, c[0x0][0x198], RZ ;  /* 0x0000660013097a24 */ /* 0x000fc600078e02ff */
[----:B------:R-:W-:Y:S02]  /*3a2b0*/  LEA.HI.X.SX32 R7, R3, R0, 0x2, P6 ;  /* 0x0000000003077211 */ /* 0x000fe400030f16ff */
[----:B------:R-:W-:Y:S02]  /*3a2c0*/  LEA R8, P5, R9, R2, 0x2 ;  /* 0x0000000209087211 */ /* 0x000fe400078a10ff */
[----:B------:R-:W-:Y:S02]  /*3a2d0*/  ISETP.LT.AND P3, PT, R19, c[0x0][0x17c], !P0 ;  /* 0x00005f0013007a0c */ /* 0x000fe40004761270 */
[----:B------:R-:W-:Y:S01]  /*3a2e0*/  LEA.HI.X.SX32 R9, R9, R0, 0x2, P5 ;  /* 0x0000000009097211 */ /* 0x000fe200028f16ff */
[----:B------:R1:W-:Y:S04]  /*3a2f0*/  @P1 STG.E [R4.64], R20 ;  /* 0x0000001404001986 */ /* 0x0003e8000c10190a */
[----:B-1----:R-:W5:Y:S04]  /*3a300*/  LDL.LU R20, [R1+0x198] ;  /* 0x0001980001147983 */ /* 0x002f680000300800 */
[----:B------:R-:W5:Y:S04]  /*3a310*/  LDL.LU R19, [R1+0x114] ;  /* 0x0001140001137983 */ /* 0x000f680000300800 */
[----:B--2---:R1:W-:Y:S04]  /*3a320*/  @P2 STG.E [R6.64], R22 ;  /* 0x0000001606002986 */ /* 0x0043e8000c10190a */
[----:B-1----:R-:W2:Y:S01]  /*3a330*/  LDL.LU R22, [R1+0xd8] ;  /* 0x0000d80001167983 */ /* 0x002ea20000300800 */
[C---:B---3--:R-:W-:Y:S01]  /*3a340*/  ISETP.LT.AND P5, PT, R23.reuse, c[0x0][0x17c], !P0 ;  /* 0x00005f0017007a0c */ /* 0x048fe200047a1270 */
[----:B------:R-:W-:-:S02]  /*3a350*/  IMAD R7, R23, c[0x0][0x198], RZ ;  /* 0x0000660017077a24 */ /* 0x000fc400078e02ff */
[----:B------:R-:W3:Y:S01]  /*3a360*/  LDL.LU R23, [R1+0x19c] ;  /* 0x00019c0001177983 */ /* 0x000ee20000300800 */
[----:B------:R-:W-:-:S04]  /*3a370*/  LEA R4, P1, R10, R2, 0x2 ;  /* 0x000000020a047211 */ /* 0x000fc800078210ff */
[----:B------:R-:W-:Y:S01]  /*3a380*/  LEA.HI.X.SX32 R5, R10, R0, 0x2, P1 ;  /* 0x000000000a057211 */ /* 0x000fe200008f16ff */
[----:B------:R1:W-:Y:S01]  /*3a390*/  @P3 STG.E [R8.64], R25 ;  /* 0x0000001908003986 */ /* 0x0003e2000c10190a */
[C---:B----4-:R-:W-:Y:S01]  /*3a3a0*/  ISETP.LT.AND P3, PT, R18.reuse, c[0x0][0x17c], !P0 ;  /* 0x00005f0012007a0c */ /* 0x050fe20004761270 */
[----:B------:R-:W-:Y:S02]  /*3a3b0*/  IMAD R3, R18, c[0x0][0x198], RZ ;  /* 0x0000660012037a24 */ /* 0x000fe400078e02ff */
[----:B------:R4:W-:Y:S01]  /*3a3c0*/  @P4 STG.E [R4.64], R11 ;  /* 0x0000000b04004986 */ /* 0x0009e2000c10190a */
[C---:B-----5:R-:W-:Y:S01]  /*3a3d0*/  ISETP.LT.AND P1, PT, R15.reuse, c[0x0][0x17c], !P0 ;  /* 0x00005f000f007a0c */ /* 0x060fe20004721270 */
[----:B-1----:R-:W-:Y:S02]  /*3a3e0*/  IMAD R9, R15, c[0x0][0x198], RZ ;  /* 0x000066000f097a24 */ /* 0x002fe400078e02ff */
[----:B----4-:R-:W4:Y:S04]  /*3a3f0*/  LDL.LU R11, [R1+0x1d0] ;  /* 0x0001d000010b7983 */ /* 0x010f280000300800 */
[----:B------:R-:W5:Y:S04]  /*3a400*/  LDL.LU R18, [R1+0x1d4] ;  /* 0x0001d40001127983 */ /* 0x000f680000300800 */
[----:B------:R-:W5:Y:S01]  /*3a410*/  LDL.LU R15, [R1+0xa8] ;  /* 0x0000a800010f7983 */ /* 0x000f620000300800 */
[----:B------:R-:W-:-:S02]  /*3a420*/  LEA R4, P2, R7, R2, 0x2 ;  /* 0x0000000207047211 */ /* 0x000fc400078410ff */
[----:B------:R-:W-:Y:S02]  /*3a430*/  LEA R6, P4, R3, R2, 0x2 ;  /* 0x0000000203067211 */ /* 0x000fe400078810ff */
[-C--:B------:R-:W-:Y:S02]  /*3a440*/  LEA.HI.X.SX32 R5, R7, R0.reuse, 0x2, P2 ;  /* 0x0000000007057211 */ /* 0x080fe400010f16ff */
[----:B------:R-:W-:Y:S02]  /*3a450*/  LEA.HI.X.SX32 R7, R3, R0, 0x2, P4 ;  /* 0x0000000003077211 */ /* 0x000fe400020f16ff */
[C---:B------:R-:W-:Y:S01]  /*3a460*/  ISETP.LT.AND P2, PT, R28.reuse, c[0x0][0x17c], !P0 ;  /* 0x00005f001c007a0c */ /* 0x040fe20004741270 */
[----:B------:R-:W-:Y:S02]  /*3a470*/  IMAD R10, R28, c[0x0][0x198], RZ ;  /* 0x000066001c0a7a24 */ /* 0x000fe400078e02ff */
[----:B------:R-:W5:Y:S04]  /*3a480*/  LDL.LU R28, [R1+0x1d8] ;  /* 0x0001d800011c7983 */ /* 0x000f680000300800 */
[----:B------:R-:W-:Y:S04]  /*3a490*/  @P5 STG.E [R4.64], R17 ;  /* 0x0000001104005986 */ /* 0x000fe8000c10190a */
[----:B------:R1:W-:Y:S04]  /*3a4a0*/  @P3 STG.E [R6.64], R21 ;  /* 0x0000001506003986 */ /* 0x0003e8000c10190a */
[----:B-1----:R-:W5:Y:S01]  /*3a4b0*/  LDL.LU R21, [R1+0x48] ;  /* 0x0000480001157983 */ /* 0x002f620000300800 */
[----:B------:R-:W-:-:S02]  /*3a4c0*/  LEA R8, P6, R9, R2, 0x2 ;  /* 0x0000000209087211 */ /* 0x000fc400078c10ff */
[C---:B------:R-:W-:Y:S02]  /*3a4d0*/  LEA R4, P4, R10.reuse, R2, 0x2 ;  /* 0x000000020a047211 */ /* 0x040fe400078810ff */
[-C--:B------:R-:W-:Y:S02]  /*3a4e0*/  LEA.HI.X.SX32 R9, R9, R0.reuse, 0x2, P6 ;  /* 0x0000000009097211 */ /* 0x080fe400030f16ff */
[----:B------:R-:W-:Y:S02]  /*3a4f0*/  LEA.HI.X.SX32 R5, R10, R0, 0x2, P4 ;  /* 0x000000000a057211 */ /* 0x000fe400020f16ff */
[C---:B------:R-:W-:Y:S01]  /*3a500*/  ISETP.LT.AND P5, PT, R20.reuse, c[0x0][0x17c], !P0 ;  /* 0x00005f0014007a0c */ /* 0x040fe200047a1270 */
[----:B------:R-:W-:Y:S02]  /*3a510*/  IMAD R3, R20, c[0x0][0x198], RZ ;  /* 0x0000660014037a24 */ /* 0x000fe400078e02ff */
[----:B------:R-:W5:Y:S04]  /*3a520*/  LDL.LU R20, [R1+0x18] ;  /* 0x0000180001147983 */ /* 0x000f680000300800 */
[----:B------:R-:W-:Y:S04]  /*3a530*/  @P1 STG.E [R8.64], R19 ;  /* 0x0000001308001986 */ /* 0x000fe8000c10190a */
[----:B--2---:R1:W-:Y:S04]  /*3a540*/  @P2 STG.E [R4.64], R22 ;  /* 0x0000001604002986 */ /* 0x0043e8000c10190a */
[----:B-1----:R-:W2:Y:S04]  /*3a550*/  LDL.LU R22, [R1+0xc8] ;  /* 0x0000c80001167983 */ /* 0x002ea80000300800 */
[----:B------:R-:W2:Y:S01]  /*3a560*/  LDL.LU R16, [R1+0x1dc] ;  /* 0x0001dc0001107983 */ /* 0x000ea20000300800 */
[C---:B---3--:R-:W-:Y:S01]  /*3a570*/  ISETP.LT.AND P1, PT, R23.reuse, c[0x0][0x17c], !P0 ;  /* 0x00005f0017007a0c */ /* 0x048fe20004721270 */
[----:B------:R-:W-:-:S02]  /*3a580*/  IMAD R5, R23, c[0x0][0x198], RZ ;  /* 0x0000660017057a24 */ /* 0x000fc400078e02ff */
[----:B------:R-:W3:Y:S01]  /*3a590*/  LDL.LU R23, [R1+0x1f0] ;  /* 0x0001f00001177983 */ /* 0x000ee20000300800 */
[----:B------:R-:W-:-:S03]  /*3a5a0*/  LEA R8, P3, R3, R2, 0x2 ;  /* 0x0000000203087211 */ /* 0x000fc600078610ff */
[----:B------:R-:W3:Y:S01]  /*3a5b0*/  LDL.LU R19, [R1+0x78] ;  /* 0x0000780001137983 */ /* 0x000ee20000300800 */
[----:B------:R-:W-:Y:S02]  /*3a5c0*/  LEA.HI.X.SX32 R9, R3, R0, 0x2, P3 ;  /* 0x0000000003097211 */ /* 0x000fe400018f16ff */
[C---:B----4-:R-:W-:Y:S01]  /*3a5d0*/  ISETP.LT.AND P2, PT, R11.reuse, c[0x0][0x17c], !P0 ;  /* 0x00005f000b007a0c */ /* 0x050fe20004741270 */
[----:B------:R-:W-:Y:S02]  /*3a5e0*/  IMAD R7, R11, c[0x0][0x198], RZ ;  /* 0x000066000b077a24 */ /* 0x000fe400078e02ff */
[----:B------:R-:W4:Y:S04]  /*3a5f0*/  LDL.LU R11, [R1+0x1f4] ;  /* 0x0001f400010b7983 */ /* 0x000f280000300800 */
[----:B-----5:R1:W-:Y:S04]  /*3a600*/  @P5 STG.E [R8.64], R15 ;  /* 0x0000000f08005986 */ /* 0x0203e8000c10190a */
[----:B-1----:R-:W5:Y:S01]  /*3a610*/  LDL.LU R15, [R1+0x1f8] ;  /* 0x0001f800010f7983 */ /* 0x002f620000300800 */
[C---:B------:R-:W-:Y:S01]  /*3a620*/  LEA R4, P4, R5.reuse, R2, 0x2 ;  /* 0x0000000205047211 */ /* 0x040fe200078810ff */
[C---:B------:R-:W-:Y:S01]  /*3a630*/  IMAD R3, R18.reuse, c[0x0][0x198], RZ ;  /* 0x0000660012037a24 */ /* 0x040fe200078e02ff */
[----:B------:R-:W-:Y:S01]  /*3a640*/  ISETP.LT.AND P3, PT, R18, c[0x0][0x17c], !P0 ;  /* 0x00005f0012007a0c */ /* 0x000fe20004761270 */
[----:B------:R-:W5:Y:S01]  /*3a650*/  LDL.LU R17, [R1+0x38] ;  /* 0x0000380001117983 */ /* 0x000f620000300800 */
[----:B------:R-:W-:-:S03]  /*3a660*/  LEA.HI.X.SX32 R5, R5, R0, 0x2, P4 ;  /* 0x0000000005057211 */ /* 0x000fc600020f16ff */
[----:B------:R-:W5:Y:S04]  /*3a670*/  LDL.LU R18, [R1+0x8] ;  /* 0x0000080001127983 */ /* 0x000f680000300800 */
[----:B------:R1:W-:Y:S04]  /*3a680*/  @P1 STG.E [R4.64], R21 ;  /* 0x0000001504001986 */ /* 0x0003e8000c10190a */
[----:B-1----:R-:W5:Y:S01]  /*3a690*/  LDL.LU R21, [R1+0x1fc] ;  /* 0x0001fc0001157983 */ /* 0x002f620000300800 */
[-C--:B------:R-:W-:Y:S02]  /*3a6a0*/  LEA R6, P6, R7, R2.reuse, 0x2 ;  /* 0x0000000207067211 */ /* 0x080fe400078c10ff */
[----:B------:R-:W-:-:S02]  /*3a6b0*/  LEA R8, P5, R3, R2, 0x2 ;  /* 0x0000000203087211 */ /* 0x000fc400078a10ff */
[-C--:B------:R-:W-:Y:S02]  /*3a6c0*/  LEA.HI.X.SX32 R7, R7, R0.reuse, 0x2, P6 ;  /* 0x0000000007077211 */ /* 0x080fe400030f16ff */
[----:B------:R-:W-:Y:S01]  /*3a6d0*/  LEA.HI.X.SX32 R9, R3, R0, 0x2, P5 ;  /* 0x0000000003097211 */ /* 0x000fe200028f16ff */
[C---:B------:R-:W-:Y:S01]  /*3a6e0*/  IMAD R10, R28.reuse, c[0x0][0x198], RZ ;  /* 0x000066001c0a7a24 */ /* 0x040fe200078e02ff */
[----:B------:R-:W-:Y:S01]  /*3a6f0*/  ISETP.LT.AND P4, PT, R28, c[0x0][0x17c], !P0 ;  /* 0x00005f001c007a0c */ /* 0x000fe20004781270 */
[----:B------:R1:W-:Y:S04]  /*3a700*/  @P2 STG.E [R6.64], R20 ;  /* 0x0000001406002986 */ /* 0x0003e8000c10190a */
[----:B------:R-:W5:Y:S04]  /*3a710*/  LDL.LU R28, [R1+0xb8] ;  /* 0x0000b800011c7983 */ /* 0x000f680000300800 */
[----:B-1----:R-:W5:Y:S04]  /*3a720*/  LDL.LU R20, [R1+0x58] ;  /* 0x0000580001147983 */ /* 0x002f680000300800 */
[----:B--2---:R1:W-:Y:S04]  /*3a730*/  @P3 STG.E [R8.64], R22 ;  /* 0x0000001608003986 */ /* 0x0043e8000c10190a */
[----:B-1----:R-:W2:Y:S01]  /*3a740*/  LDL.LU R22, [R1+0x210] ;  /* 0x0002100001167983 */ /* 0x002ea20000300800 */
[C---:B---3--:R-:W-:Y:S01]  /*3a750*/  ISETP.LT.AND P3, PT, R23.reuse, c[0x0][0x17c], !P0 ;  /* 0x00005f0017007a0c */ /* 0x048fe20004761270 */
[----:B------:R-:W-:-:S02]  /*3a760*/  IMAD R3, R23, c[0x0][0x198], RZ ;  /* 0x0000660017037a24 */ /* 0x000fc400078e02ff */
[----:B------:R-:W3:Y:S01]  /*3a770*/  LDL.LU R23, [R1+0x214] ;  /* 0x0002140001177983 */ /* 0x000ee20000300800 */
[----:B------:R-:W-:Y:S01]  /*3a780*/  LEA R4, P1, R10, R2, 0x2 ;  /* 0x000000020a047211 */ /* 0x000fe200078210ff */
[----:B------:R-:W-:-:S03]  /*3a790*/  IMAD R7, R16, c[0x0][0x198], RZ ;  /* 0x0000660010077a24 */ /* 0x000fc600078e02ff */
[----:B------:R-:W-:Y:S02]  /*3a7a0*/  LEA.HI.X.SX32 R5, R10, R0, 0x2, P1 ;  /* 0x000000000a057211 */ /* 0x000fe400008f16ff */
[----:B------:R-:W-:-:S03]  /*3a7b0*/  LEA R8, P2, R7, R2, 0x2 ;  /* 0x0000000207087211 */ /* 0x000fc600078410ff */
[----:B------:R1:W-:Y:S01]  /*3a7c0*/  @P4 STG.E [R4.64], R19 ;  /* 0x0000001304004986 */ /* 0x0003e2000c10190a */
[----:B------:R-:W-:Y:S02]  /*3a7d0*/  LEA.HI.X.SX32 R9, R7, R0, 0x2, P2 ;  /* 0x0000000007097211 */ /* 0x000fe400010f16ff */
[C---:B----4-:R-:W-:Y:S01]  /*3a7e0*/  ISETP.LT.AND P1, PT, R11.reuse, c[0x0][0x17c], !P0 ;  /* 0x00005f000b007a0c */ /* 0x050fe20004721270 */
[----:B-1----:R-:W4:Y:S01]  /*3a7f0*/  LDL.LU R19, [R1+0x218] ;  /* 0x0002180001137983 */ /* 0x002f220000300800 */
[----:B------:R-:W-:-:S03]  /*3a800*/  IMAD R5, R11, c[0x0][0x198], RZ ;  /* 0x000066000b057a24 */ /* 0x000fc600078e02ff */
[----:B------:R-:W4:Y:S01]  /*3a810*/  LDL.LU R11, [R1+0x28] ;  /* 0x00002800010b7983 */ /* 0x000f220000300800 */
[----:B------:R-:W-:Y:S02]  /*3a820*/  ISETP.LT.AND P5, PT, R16, c[0x0][0x17c], !P0 ;  /* 0x00005f0010007a0c */ /* 0x000fe400047a1270 */
[C---:B-----5:R-:W-:Y:S01]  /*3a830*/  ISETP.LT.AND P2, PT, R15.reuse, c[0x0][0x17c], !P0 ;  /* 0x00005f000f007a0c */ /* 0x060fe20004741270 */
[----:B------:R-:W-:Y:S02]  /*3a840*/  IMAD R10, R15, c[0x0][0x198], RZ ;  /* 0x000066000f0a7a24 */ /* 0x000fe400078e02ff */
[----:B------:R-:W5:Y:S01]  /*3a850*/  LDL.LU R15, [R1+0x21c] ;  /* 0x00021c00010f7983 */ /* 0x000f620000300800 */
[----:B------:R-:W-:-:S04]  /*3a860*/  LEA R6, P4, R3, R2, 0x2 ;  /* 0x0000000203067211 */ /* 0x000fc800078810ff */
[----:B------:R-:W-:-:S03]  /*3a870*/  LEA.HI.X.SX32 R7, R3, R0, 0x2, P4 ;  /* 0x0000000003077211 */ /* 0x000fc600020f16ff */
[----:B------:R-:W-:Y:S04]  /*3a880*/  @P5 STG.E [R8.64], R17 ;  /* 0x0000001108005986 */ /* 0x000fe8000c10190a */
[----:B------:R1:W-:Y:S01]  /*3a890*/  @P3 STG.E [R6.64], R18 ;  /* 0x0000001206003986 */ /* 0x0003e2000c10190a */
[C---:B------:R-:W-:Y:S01]  /*3a8a0*/  ISETP.LT.AND P5, PT, R21.reuse, c[0x0][0x17c], !P0 ;  /* 0x00005f0015007a0c */ /* 0x040fe200047a1270 */
[----:B-1----:R-:W-:Y:S02]  /*3a8b0*/  IMAD R6, R21, c[0x0][0x198], RZ ;  /* 0x0000660015067a24 */ /* 0x002fe400078e02ff */
[----:B------:R-:W5:Y:S01]  /*3a8c0*/  LDL.LU R21, [R1+0xe8] ;  /* 0x0000e80001157983 */ /* 0x000f620000300800 */
[CC--:B------:R-:W-:Y:S02]  /*3a8d0*/  LEA R4, P6, R5.reuse, R2.reuse, 0x2 ;  /* 0x0000000205047211 */ /* 0x0c0fe400078c10ff */
[----:B------:R-:W-:Y:S01]  /*3a8e0*/  LEA R8, P4, R10, R2, 0x2 ;  /* 0x000000020a087211 */ /* 0x000fe200078810ff */
[----:B------:R-:W5:Y:S01]  /*3a8f0*/  LDL.LU R16, [R1+0xf8] ;  /* 0x0000f80001107983 */ /* 0x000f620000300800 */
[----:B------:R-:W-:-:S02]  /*3a900*/  LEA.HI.X.SX32 R5, R5, R0, 0x2, P6 ;  /* 0x0000000005057211 */ /* 0x000fc400030f16ff */
[----:B------:R-:W-:-:S03]  /*3a910*/  LEA.HI.X.SX32 R9, R10, R0, 0x2, P4 ;  /* 0x000000000a097211 */ /* 0x000fc600020f16ff */
[----:B------:R1:W-:Y:S04]  /*3a920*/  @P1 STG.E [R4.64], R28 ;  /* 0x0000001c04001986 */ /* 0x0003e8000c10190a */
[----:B------:R1:W-:Y:S04]  /*3a930*/  @P2 STG.E [R8.64], R20 ;  /* 0x0000001408002986 */ /* 0x0003e8000c10190a */
[----:B-1----:R-:W5:Y:S04]  /*3a940*/  LDL.LU R28, [R1+0x220] ;  /* 0x00022000011c7983 */ /* 0x002f680000300800 */
[----:B------:R-:W5:Y:S01]  /*3a950*/  LDL.LU R20, [R1+0x224] ;  /* 0x0002240001147983 */ /* 0x000f620000300800 */
[C---:B--2---:R-:W-:Y:S01]  /*3a960*/  ISETP.LT.AND P1, PT, R22.reuse, c[0x0][0x17c], !P0 ;  /* 0x00005f0016007a0c */ /* 0x044fe20004721270 */
[----:B------:R-:W-:-:S02]  /*3a970*/  IMAD R3, R22, c[0x0][0x198], RZ ;  /* 0x0000660016037a24 */ /* 0x000fc400078e02ff */
[----:B------:R-:W2:Y:S01]  /*3a980*/  LDL.LU R22, [R1+0x108] ;  /* 0x0001080001167983 */ /* 0x000ea20000300800 */
[C---:B---3--:R-:W-:Y:S01]  /*3a990*/  ISETP.LT.AND P2, PT, R23.reuse, c[0x0][0x17c], !P0 ;  /* 0x00005f0017007a0c */ /* 0x048fe20004741270 */
[----:B------:R-:W-:Y:S02]  /*3a9a0*/  IMAD R7, R23, c[0x0][0x198], RZ ;  /* 0x0000660017077a24 */ /* 0x000fe400078e02ff */
[----:B------:R-:W3:Y:S01]  /*3a9b0*/  LDL.LU R23, [R1+0x228] ;  /* 0x0002280001177983 */ /* 0x000ee20000300800 */
[CC--:B------:R-:W-:Y:S02]  /*3a9c0*/  LEA R4, P3, R6.reuse, R2.reuse, 0x2 ;  /* 0x0000000206047211 */ /* 0x0c0fe400078610ff */
[C---:B------:R-:W-:Y:S01]  /*3a9d0*/  LEA R8, P4, R3.reuse, R2, 0x2 ;  /* 0x0000000203087211 */ /* 0x040fe200078810ff */
[----:B------:R-:W3:Y:S01]  /*3a9e0*/  LDL.LU R17, [R1+0x22c] ;  /* 0x00022c0001117983 */ /* 0x000ee20000300800 */
[-C--:B------:R-:W-:Y:S02]  /*3a9f0*/  LEA.HI.X.SX32 R5, R6, R0.reuse, 0x2, P3 ;  /* 0x0000000006057211 */ /* 0x080fe400018f16ff */
[----:B------:R-:W-:-:S03]  /*3aa00*/  LEA.HI.X.SX32 R9, R3, R0, 0x2, P4 ;  /* 0x0000000003097211 */ /* 0x000fc600020f16ff */
[----:B----4-:R1:W-:Y:S04]  /*3aa10*/  @P5 STG.E [R4.64], R11 ;  /* 0x0000000b04005986 */ /* 0x0103e8000c10190a */
[----:B-1----:R-:W4:Y:S01]  /*3aa20*/  LDL.LU R11, [R1+0x118] ;  /* 0x00011800010b7983 */ /* 0x002f220000300800 */
[C---:B-----5:R-:W-:Y:S01]  /*3aa30*/  ISETP.LT.AND P4, PT, R15.reuse, c[0x0][0x17c], !P0 ;  /* 0x00005f000f007a0c */ /* 0x060fe20004781270 */
[----:B------:R-:W-:Y:S02]  /*3aa40*/  IMAD R3, R15, c[0x0][0x198], RZ ;  /* 0x000066000f037a24 */ /* 0x000fe400078e02ff */
[----:B------:R-:W5:Y:S01]  /*3aa50*/  LDL.LU R15, [R1+0xdc] ;  /* 0x0000dc00010f7983 */ /* 0x000f620000300800 */
[----:B------:R-:W-:Y:S01]  /*3aa60*/  LEA R6, P6, R7, R2, 0x2 ;  /* 0x0000000207067211 */ /* 0x000fe200078c10ff */
[C---:B------:R-:W-:Y:S01]  /*3aa70*/  IMAD R10, R19.reuse, c[0x0][0x198], RZ ;  /* 0x00006600130a7a24 */ /* 0x040fe200078e02ff */
[----:B------:R-:W-:Y:S01]  /*3aa80*/  ISETP.LT.AND P3, PT, R19, c[0x0][0x17c], !P0 ;  /* 0x00005f0013007a0c */ /* 0x000fe20004761270 */
[----:B------:R-:W5:Y:S01]  /*3aa90*/  LDL.LU R18, [R1+0x230] ;  /* 0x0002300001127983 */ /* 0x000f620000300800 */
[----:B------:R-:W-:-:S03]  /*3aaa0*/  LEA.HI.X.SX32 R7, R7, R0, 0x2, P6 ;  /* 0x0000000007077211 */ /* 0x000fc600030f16ff */
[----:B------:R-:W-:Y:S04]  /*3aab0*/  @P1 STG.E [R8.64], R26 ;  /* 0x0000001a08001986 */ /* 0x000fe8000c10190a */
[----:B------:R-:W5:Y:S04]  /*3aac0*/  LDL.LU R19, [R1+0xac] ;  /* 0x0000ac0001137983 */ /* 0x000f680000300800 */
[----:B------:R1:W-:Y:S04]  /*3aad0*/  @P2 STG.E [R6.64], R21 ;  /* 0x0000001506002986 */ /* 0x0003e8000c10190a */
[----:B-1----:R-:W5:Y:S01]  /*3aae0*/  LDL.LU R21, [R1+0x4c] ;  /* 0x00004c0001157983 */ /* 0x002f620000300800 */
[----:B------:R-:W-:-:S02]  /*3aaf0*/  LEA R4, P5, R10, R2, 0x2 ;  /* 0x000000020a047211 */ /* 0x000fc400078a10ff */
[C---:B------:R-:W-:Y:S02]  /*3ab00*/  LEA R8, P1, R3.reuse, R2, 0x2 ;  /* 0x0000000203087211 */ /* 0x040fe400078210ff */
[-C--:B------:R-:W-:Y:S02]  /*3ab10*/  LEA.HI.X.SX32 R5, R10, R0.reuse, 0x2, P5 ;  /* 0x000000000a057211 */ /* 0x080fe400028f16ff */
[----:B------:R-:W-:-:S03]  /*3ab20*/  LEA.HI.X.SX32 R9, R3, R0, 0x2, P1 ;  /* 0x0000000003097211 */ /* 0x000fc600008f16ff */
[----:B------:R1:W-:Y:S01]  /*3ab30*/  @P3 STG.E [R4.64], R16 ;  /* 0x0000001004003986 */ /* 0x0003e2000c10190a */
[----:B------:R-:W-:Y:S02]  /*3ab40*/  ISETP.LT.AND P5, PT, R28, c[0x0][0x17c], !P0 ;  /* 0x00005f001c007a0c */ /* 0x000fe400047a1270 */
[C---:B------:R-:W-:Y:S01]  /*3ab50*/  ISETP.LT.AND P3, PT, R20.reuse, c[0x0][0x17c], !P0 ;  /* 0x00005f0014007a0c */ /* 0x040fe20004761270 */
[----:B------:R-:W-:Y:S02]  /*3ab60*/  IMAD R3, R20, c[0x0][0x198], RZ ;  /* 0x0000660014037a24 */ /* 0x000fe400078e02ff */
[----:B-1----:R-:W-:Y:S02]  /*3ab70*/  IMAD R4, R28, c[0x0][0x198], RZ ;  /* 0x000066001c047a24 */ /* 0x002fe400078e02ff */
[----:B------:R-:W5:Y:S04]  /*3ab80*/  LDL.LU R28, [R1+0x234] ;  /* 0x00023400011c7983 */ /* 0x000f680000300800 */
[----:B------:R-:W5:Y:S04]  /*3ab90*/  LDL.LU R20, [R1+0x238] ;  /* 0x0002380001147983 */ /* 0x000f680000300800 */
[----:B--2---:R1:W-:Y:S04]  /*3aba0*/  @P4 STG.E [R8.64], R22 ;  /* 0x0000001608004986 */ /* 0x0043e8000c10190a */
[----:B-1----:R-:W2:Y:S01]  /*3abb0*/  LDL.LU R22, [R1+0x23c] ;  /* 0x00023c0001167983 */ /* 0x002ea20000300800 */
[C---:B---3--:R-:W-:Y:S01]  /*3abc0*/  ISETP.LT.AND P1, PT, R23.reuse, c[0x0][0x17c], !P0 ;  /* 0x00005f0017007a0c */ /* 0x048fe20004721270 */
[----:B------:R-:W-:-:S02]  /*3abd0*/  IMAD R5, R23, c[0x0][0x198], RZ ;  /* 0x0000660017057a24 */ /* 0x000fc400078e02ff */
[----:B------:R-:W3:Y:S01]  /*3abe0*/  LDL.LU R23, [R1+0x1c] ;  /* 0x00001c0001177983 */ /* 0x000ee20000300800 */
[CC--:B------:R-:W-:Y:S02]  /*3abf0*/  LEA R8, P2, R4.reuse, R2.reuse, 0x2 ;  /* 0x0000000204087211 */ /* 0x0c0fe400078410ff */
[C---:B------:R-:W-:Y:S02]  /*3ac00*/  LEA R6, P4, R3.reuse, R2, 0x2 ;  /* 0x0000000203067211 */ /* 0x040fe400078810ff */
[-C--:B------:R-:W-:Y:S02]  /*3ac10*/  LEA.HI.X.SX32 R9, R4, R0.reuse, 0x2, P2 ;  /* 0x0000000004097211 */ /* 0x080fe400010f16ff */
[----:B------:R-:W-:Y:S01]  /*3ac20*/  LEA.HI.X.SX32 R7, R3, R0, 0x2, P4 ;  /* 0x0000000003077211 */ /* 0x000fe200020f16ff */
[C---:B------:R-:W-:Y:S01]  /*3ac30*/  IMAD R10, R17.reuse, c[0x0][0x198], RZ ;  /* 0x00006600110a7a24 */ /* 0x040fe200078e02ff */
[----:B------:R-:W-:Y:S02]  /*3ac40*/  ISETP.LT.AND P2, PT, R17, c[0x0][0x17c], !P0 ;  /* 0x00005f0011007a0c */ /* 0x000fe40004741270 */
[-C--:B------:R-:W-:Y:S01]  /*3ac50*/  LEA R4, P6, R5, R2.reuse, 0x2 ;  /* 0x0000000205047211 */ /* 0x080fe200078c10ff */
[----:B----4-:R1:W-:Y:S04]  /*3ac60*/  @P5 STG.E [R8.64], R11 ;  /* 0x0000000b08005986 */ /* 0x0103e8000c10190a */
[----:B-----5:R4:W-:Y:S04]  /*3ac70*/  @P3 STG.E [R6.64], R15 ;  /* 0x0000000f06003986 */ /* 0x0209e8000c10190a */
[----:B-1----:R-:W5:Y:S04]  /*3ac80*/  LDL.LU R11, [R1+0x240] ;  /* 0x00024000010b7983 */ /* 0x002f680000300800 */
[----:B----4-:R-:W4:Y:S01]  /*3ac90*/  LDL.LU R15, [R1+0xcc] ;  /* 0x0000cc00010f7983 */ /* 0x010f220000300800 */
[----:B------:R-:W-:-:S02]  /*3aca0*/  LEA R8, P4, R10, R2, 0x2 ;  /* 0x000000020a087211 */ /* 0x000fc400078810ff */
[-C--:B------:R-:W-:Y:S01]  /*3acb0*/  LEA.HI.X.SX32 R5, R5, R0.reuse, 0x2, P6 ;  /* 0x0000000005057211 */ /* 0x080fe200030f16ff */
[----:B------:R-:W4:Y:S01]  /*3acc0*/  LDL.LU R13, [R1+0x7c] ;  /* 0x00007c00010d7983 */ /* 0x000f220000300800 */
[----:B------:R-:W-:-:S03]  /*3acd0*/  LEA.HI.X.SX32 R9, R10, R0, 0x2, P4 ;  /* 0x000000000a097211 */ /* 0x000fc600020f16ff */
[----:B------:R-:W-:Y:S04]  /*3ace0*/  @P1 STG.E [R4.64], R19 ;  /* 0x0000001304001986 */ /* 0x000fe8000c10190a */
[----:B------:R-:W4:Y:S04]  /*3acf0*/  LDL.LU R16, [R1+0x3c] ;  /* 0x00003c0001107983 */ /* 0x000f280000300800 */
[----:B------:R1:W-:Y:S04]  /*3ad00*/  @P2 STG.E [R8.64], R21 ;  /* 0x0000001508002986 */ /* 0x0003e8000c10190a */
[----:B-1----:R-:W4:Y:S01]  /*3ad10*/  LDL.LU R21, [R1+0x244] ;  /* 0x0002440001157983 */ /* 0x002f220000300800 */
[C---:B------:R-:W-:Y:S01]  /*3ad20*/  IMAD R3, R18.reuse, c[0x0][0x198], RZ ;  /* 0x0000660012037a24 */ /* 0x040fe200078e02ff */
[----:B------:R-:W-:-:S02]  /*3ad30*/  ISETP.LT.AND P4, PT, R18, c[0x0][0x17c], !P0 ;  /* 0x00005f0012007a0c */ /* 0x000fc40004781270 */
[----:B------:R-:W4:Y:S02]  /*3ad40*/  LDL.LU R17, [R1+0x248] ;  /* 0x0002480001117983 */ /* 0x000f240000300800 */
[C---:B------:R-:W-:Y:S02]  /*3ad50*/  LEA R6, P2, R3.reuse, R2, 0x2 ;  /* 0x0000000203067211 */ /* 0x040fe400078410ff */
[----:B------:R-:W4:Y:S02]  /*3ad60*/  LDL.LU R18, [R1+0xc] ;  /* 0x00000c0001127983 */ /* 0x000f240000300800 */
[----:B------:R-:W-:Y:S02]  /*3ad70*/  LEA.HI.X.SX32 R7, R3, R0, 0x2, P2 ;  /* 0x0000000003077211 */ /* 0x000fe400010f16ff */
[C---:B------:R-:W-:Y:S01]  /*3ad80*/  ISETP.LT.AND P3, PT, R28.reuse, c[0x0][0x17c], !P0 ;  /* 0x00005f001c007a0c */ /* 0x040fe20004761270 */
[----:B------:R-:W-:Y:S01]  /*3ad90*/  IMAD R5, R28, c[0x0][0x198], RZ ;  /* 0x000066001c057a24 */ /* 0x000fe200078e02ff */
[----:B------:R-:W4:Y:S01]  /*3ada0*/  LDL.LU R19, [R1+0x24c] ;  /* 0x00024c0001137983 */ /* 0x000f220000300800 */
[C---:B------:R-:W-:Y:S01]  /*3adb0*/  ISETP.LT.AND P1, PT, R20.reuse, c[0x0][0x17c], !P0 ;  /* 0x00005f0014007a0c */ /* 0x040fe20004721270 */
[----:B------:R-:W-:-:S02]  /*3adc0*/  IMAD R3, R20, c[0x0][0x198], RZ ;  /* 0x0000660014037a24 */ /* 0x000fc400078e02ff */
[----:B------:R-:W4:Y:S04]  /*3add0*/  LDL.LU R28, [R1+0x250] ;  /* 0x00025000011c7983 */ /* 0x000f280000300800 */
[----:B------:R-:W4:Y:S01]  /*3ade0*/  LDL.LU R20, [R1+0xbc] ;  /* 0x0000bc0001147983 */ /* 0x000f220000300800 */
[C---:B--2---:R-:W-:Y:S01]  /*3adf0*/  ISETP.LT.AND P2, PT, R22.reuse, c[0x0][0x17c], !P0 ;  /* 0x00005f0016007a0c */ /* 0x044fe20004741270 */
[----:B------:R-:W-:Y:S02]  /*3ae00*/  IMAD R9, R22, c[0x0][0x198], RZ ;  /* 0x0000660016097a24 */ /* 0x000fe400078e02ff */
[----:B------:R-:W2:Y:S04]  /*3ae10*/  LDL.LU R22, [R1+0x358] ;  /* 0x0003580001167983 */ /* 0x000ea80000300800 */
[----:B---3--:R1:W-:Y:S04]  /*3ae20*/  @P4 STG.E [R6.64], R23 ;  /* 0x0000001706004986 */ /* 0x0083e8000c10190a */
[----:B-1----:R-:W3:Y:S01]  /*3ae30*/  LDL.LU R23, [R1+0x5c] ;  /* 0x00005c0001177983 */ /* 0x002ee20000300800 */
[----:B------:R-:W-:-:S04]  /*3ae40*/  LEA R4, P6, R5, R2, 0x2 ;  /* 0x0000000205047211 */ /* 0x000fc800078c10ff */
[----:B------:R-:W-:Y:S02]  /*3ae50*/  LEA.HI.X.SX32 R5, R5, R0, 0x2, P6 ;  /* 0x0000000005057211 */ /* 0x000fe400030f16ff */
[-C--:B------:R-:W-:Y:S02]  /*3ae60*/  LEA R6, P5, R3, R2.reuse, 0x2 ;  /* 0x0000000203067211 */ /* 0x080fe400078a10ff */
[----:B------:R-:W-:Y:S02]  /*3ae70*/  LEA R8, P4, R9, R2, 0x2 ;  /* 0x0000000209087211 */ /* 0x000fe400078810ff */
[-C--:B------:R-:W-:Y:S02]  /*3ae80*/  LEA.HI.X.SX32 R7, R3, R0.reuse, 0x2, P5 ;  /* 0x0000000003077211 */ /* 0x080fe400028f16ff */
[C---:B-----5:R-:W-:Y:S01]  /*3ae90*/  ISETP.LT.AND P6, PT, R11.reuse, c[0x0][0x17c], !P0 ;  /* 0x00005f000b007a0c */ /* 0x060fe200047c1270 */
[----:B------:R-:W-:Y:S02]  /*3aea0*/  IMAD R10, R11, c[0x0][0x198], RZ ;  /* 0x000066000b0a7a24 */ /* 0x000fe400078e02ff */
[----:B------:R-:W5:Y:S04]  /*3aeb0*/  LDL.LU R11, [R1+0x254] ;  /* 0x00025400010b7983 */ /* 0x000f680000300800 */
[----:B----4-:R1:W-:Y:S04]  /*3aec0*/  @P3 STG.E [R4.64], R15 ;  /* 0x0000000f04003986 */ /* 0x0103e8000c10190a */
[----:B-1----:R-:W4:Y:S01]  /*3aed0*/  LDL.LU R15, [R1+0x2c] ;  /* 0x00002c00010f7983 */ /* 0x002f220000300800 */
[----:B------:R-:W-:-:S03]  /*3aee0*/  LEA.HI.X.SX32 R9, R9, R0, 0x2, P4 ;  /* 0x0000000009097211 */ /* 0x000fc600020f16ff */
[----:B------:R1:W-:Y:S01]  /*3aef0*/  @P1 STG.E [R6.64], R13 ;  /* 0x0000000d06001986 */ /* 0x0003e2000c10190a */
[C---:B------:R-:W-:Y:S02]  /*3af00*/  LEA R4, P3, R10.reuse, R2, 0x2 ;  /* 0x000000020a047211 */ /* 0x040fe400078610ff */
[C---:B------:R-:W-:Y:S01]  /*3af10*/  ISETP.LT.AND P4, PT, R21.reuse, c[0x0][0x17c], !P0 ;  /* 0x00005f0015007a0c */ /* 0x040fe20004781270 */
[----:B-1----:R-:W-:Y:S02]  /*3af20*/  IMAD R7, R21, c[0x0][0x198], RZ ;  /* 0x0000660015077a24 */ /* 0x002fe400078e02ff */
[----:B------:R-:W5:Y:S01]  /*3af30*/  LDL.LU R21, [R1+0x258] ;  /* 0x0002580001157983 */ /* 0x000f620000300800 */
[----:B------:R-:W-:Y:S01]  /*3af40*/  LEA.HI.X.SX32 R5, R10, R0, 0x2, P3 ;  /* 0x000000000a057211 */ /* 0x000fe200018f16ff */
[C---:B------:R-:W-:Y:S01]  /*3af50*/  IMAD R3, R17.reuse, c[0x0][0x198], RZ ;  /* 0x0000660011037a24 */ /* 0x040fe200078e02ff */
[----:B------:R-:W-:Y:S01]  /*3af60*/  ISETP.LT.AND P1, PT, R17, c[0x0][0x17c], !P0 ;  /* 0x00005f0011007a0c */ /* 0x000fe20004721270 */
[----:B------:R-:W-:Y:S04]  /*3af70*/  @P2 STG.E [R8.64], R16 ;  /* 0x0000001008002986 */ /* 0x000fe8000c10190a */
[----:B------:R1:W-:Y:S01]  /*3af80*/  @P6 STG.E [R4.64], R18 ;  /* 0x0000001204006986 */ /* 0x0003e2000c10190a */
[----:B------:R-:W-:-:S02]  /*3af90*/  LEA R6, P6, R3, R2, 0x2 ;  /* 0x0000000203067211 */ /* 0x000fc400078c10ff */
[----:B-1----:R-:W-:-:S04]  /*3afa0*/  LEA R4, P3, R7, R2, 0x2 ;  /* 0x0000000207047211 */ /* 0x002fc800078610ff */
[-C--:B------:R-:W-:Y:S02]  /*3afb0*/  LEA.HI.X.SX32 R5, R7, R0.reuse, 0x2, P3 ;  /* 0x0000000007057211 */ /* 0x080fe400018f16ff */
[----:B------:R-:W-:Y:S01]  /*3afc0*/  LEA.HI.X.SX32 R7, R3, R0, 0x2, P6 ;  /* 0x0000000003077211 */ /* 0x000fe200030f16ff */
[C---:B------:R-:W-:Y:S01]  /*3afd0*/  IMAD R10, R28.reuse, c[0x0][0x198], RZ ;  /* 0x000066001c0a7a24 */ /* 0x040fe200078e02ff */
[----:B------:R-:W-:Y:S01]  /*3afe0*/  ISETP.LT.AND P3, PT, R28, c[0x0][0x17c], !P0 ;  /* 0x00005f001c007a0c */ /* 0x000fe20004761270 */
[----:B------:R1:W-:Y:S04]  /*3aff0*/  @P4 STG.E [R4.64], R20 ;  /* 0x0000001404004986 */ /* 0x0003e8000c10190a */
[----:B------:R-:W5:Y:S04]  /*3b000*/  LDL.LU R28, [R1+0x25c] ;  /* 0x00025c00011c7983 */ /* 0x000f680000300800 */
[----:B-1----:R-:W5:Y:S04]  /*3b010*/  LDL.LU R20, [R1+0x35c] ;  /* 0x00035c0001147983 */ /* 0x002f680000300800 */
[----:B---3--:R1:W-:Y:S04]  /*3b020*/  @P1 STG.E [R6.64], R23 ;  /* 0x0000001706001986 */ /* 0x0083e8000c10190a */
[----:B-1----:R-:W3:Y:S01]  /*3b030*/  LDL.LU R23, [R1+0xec] ;  /* 0x0000ec0001177983 */ /* 0x002ee20000300800 */
[----:B--2---:R-:W-:-:S03]  /*3b040*/  ISETP.LT.AND P6, PT, R22, c[0x0][0x17c], !P0 ;  /* 0x00005f0016007a0c */ /* 0x004fc600047c1270 */
[----:B------:R-:W1:Y:S01]  /*3b050*/  S2R R22, SR_TID.X ;  /* 0x0000000000167919 */ /* 0x000e620000002100 */
[C---:B------:R-:W-:Y:S01]  /*3b060*/  IMAD R9, R19.reuse, c[0x0][0x198], RZ ;  /* 0x0000660013097a24 */ /* 0x040fe200078e02ff */
[----:B------:R-:W-:-:S04]  /*3b070*/  ISETP.LT.AND P2, PT, R19, c[0x0][0x17c], !P0 ;  /* 0x00005f0013007a0c */ /* 0x000fc80004741270 */
[----:B------:R-:W-:-:S04]  /*3b080*/  LEA R8, P5, R9, R2, 0x2 ;  /* 0x0000000209087211 */ /* 0x000fc800078a10ff */
[----:B------:R-:W-:Y:S01]  /*3b090*/  LEA.HI.X.SX32 R9, R9, R0, 0x2, P5 ;  /* 0x0000000009097211 */ /* 0x000fe200028f16ff */
[C---:B-1----:R-:W-:Y:S01]  /*3b0a0*/  IMAD.SHL.U32 R24, R22.reuse, 0x4000, RZ ;  /* 0x0000400016187824 */ /* 0x042fe200078e00ff */
[----:B------:R-:W-:-:S04]  /*3b0b0*/  LOP3.LUT R16, R22, 0x1ff, RZ, 0xc0, !PT ;  /* 0x000001ff16107812 */ /* 0x000fc800078ec0ff */
[----:B------:R-:W-:-:S05]  /*3b0c0*/  LOP3.LUT R24, R24, 0x18000, RZ, 0xc0, !PT ;  /* 0x0001800018187812 */ /* 0x000fca00078ec0ff */
[----:B------:R-:W-:Y:S01]  /*3b0d0*/  IMAD R24, R16, 0x10, R24 ;  /* 0x0000001010187824 */ /* 0x000fe200078e0218 */
[----:B----4-:R-:W-:Y:S04]  /*3b0e0*/  @P2 STG.E [R8.64], R15 ;  /* 0x0000000f08002986 */ /* 0x010fe8000c10190a */
[----:B------:R-:W1:Y:S01]  /*3b0f0*/  LDS.128 R12, [R24] ;  /* 0x00000000180c7984 */ /* 0x000e620000000c00 */
[C---:B------:R-:W-:Y:S01]  /*3b100*/  LEA R4, P4, R10.reuse, R2, 0x2 ;  /* 0x000000020a047211 */ /* 0x040fe200078810ff */
[C---:B-----5:R-:W-:Y:S01]  /*3b110*/  IMAD R3, R11.reuse, c[0x0][0x198], RZ ;  /* 0x000066000b037a24 */ /* 0x060fe200078e02ff */
[----:B------:R-:W-:Y:S02]  /*3b120*/  ISETP.LT.AND P5, PT, R11, c[0x0][0x17c], !P0 ;  /* 0x00005f000b007a0c */ /* 0x000fe400047a1270 */
[----:B------:R-:W-:Y:S01]  /*3b130*/  LEA.HI.X.SX32 R5, R10, R0, 0x2, P4 ;  /* 0x000000000a057211 */ /* 0x000fe200020f16ff */
[----:B------:R-:W2:Y:S04]  /*3b140*/  LDL.LU R11, [R1+0x350] ;  /* 0x00035000010b7983 */ /* 0x000ea80000300800 */
[----:B------:R4:W-:Y:S01]  /*3b150*/  @P3 STG.E [R4.64], R27 ;  /* 0x0000001b04003986 */ /* 0x0009e2000c10190a */
[C---:B------:R-:W-:Y:S01]  /*3b160*/  ISETP.LT.AND P2, PT, R21.reuse, c[0x0][0x17c], !P0 ;  /* 0x00005f0015007a0c */ /* 0x040fe20004741270 */
[----:B------:R-:W-:-:S02]  /*3b170*/  IMAD R7, R21, c[0x0][0x198], RZ ;  /* 0x0000660015077a24 */ /* 0x000fc400078e02ff */
[----:B------:R-:W-:-:S05]  /*3b180*/  IMAD.SHL.U32 R21, R22, 0x4000, RZ ;  /* 0x0000400016157824 */ /* 0x000fca00078e00ff */
[----:B------:R-:W-:-:S05]  /*3b190*/  LOP3.LUT R21, R21, 0x18000, RZ, 0xc0, !PT ;  /* 0x0001800015157812 */ /* 0x000fca00078ec0ff */
[----:B------:R-:W-:Y:S01]  /*3b1a0*/  IMAD R21, R16, 0x10, R21 ;  /* 0x0000001010157824 */ /* 0x000fe200078e0215 */
[----:B-1----:R-:W-:Y:S04]  /*3b1b0*/  STL [R1+0x54], R13 ;  /* 0x0000540d01007387 */ /* 0x002fe80000100800 */
[----:B------:R-:W-:Y:S01]  /*3b1c0*/  LOP3.LUT R21, R21, 0x20, RZ, 0x3c, !PT ;  /* 0x0000002015157812 */ /* 0x000fe200078e3cff */
[----:B------:R1:W-:Y:S04]  /*3b1d0*/  STL.64 [R1+0x58], R14 ;  /* 0x0000580e01007387 */ /* 0x0003e80000100a00 */
[----:B------:R-:W-:Y:S04]  /*3b1e0*/  STL [R1+0x838], R24 ;  /* 0x0008381801007387 */ /* 0x000fe80000100800 */
[----:B------:R-:W5:Y:S01]  /*3b1f0*/  LDS.128 R24, [R21] ;  /* 0x0000000015187984 */ /* 0x000f620000000c00 */
[----:B----4-:R-:W-:-:S03]  /*3b200*/  LEA R4, P3, R3, R2, 0x2 ;  /* 0x0000000203047211 */ /* 0x010fc600078610ff */
[----:B-1----:R-:W4:Y:S01]  /*3b210*/  LDL.LU R15, [R1+0xfc] ;  /* 0x0000fc00010f7983 */ /* 0x002f220000300800 */
[----:B------:R-:W-:Y:S01]  /*3b220*/  LEA.HI.X.SX32 R5, R3, R0, 0x2, P3 ;  /* 0x0000000003057211 */ /* 0x000fe200018f16ff */
[C---:B------:R-:W-:Y:S01]  /*3b230*/  IMAD R3, R28.reuse, c[0x0][0x198], RZ ;  /* 0x000066001c037a24 */ /* 0x040fe200078e02ff */
[----:B------:R-:W-:Y:S01]  /*3b240*/  ISETP.LT.AND P1, PT, R28, c[0x0][0x17c], !P0 ;  /* 0x00005f001c007a0c */ /* 0x000fe20004721270 */
[----:B------:R-:W4:Y:S04]  /*3b250*/  LDL.LU R19, [R1+0x10c] ;  /* 0x00010c0001137983 */ /* 0x000f280000300800 */
[----:B------:R-:W4:Y:S04]  /*3b260*/  LDL.LU R28, [R1+0x354] ;  /* 0x00035400011c7983 */ /* 0x000f280000300800 */
[----:B-----5:R-:W-:Y:S01]  /*3b270*/  STL [R1+0x44], R25 ;  /* 0x0000441901007387 */ /* 0x020fe20000100800 */
[----:B------:R-:W-:-:S03]  /*3b280*/  IMAD.MOV.U32 R14, RZ, RZ, R24 ;  /* 0x000000ffff0e7224 */ /* 0x000fc600078e0018 */
[----:B------:R-:W-:Y:S01]  /*3b290*/  STL.64 [R1+0x48], R26 ;  /* 0x0000481a01007387 */ /* 0x000fe20000100a00 */
[----:B------:R-:W-:-:S03]  /*3b2a0*/  ISETP.LT.AND P3, PT, R20, c[0x0][0x17c], !P0 ;  /* 0x00005f0014007a0c */ /* 0x000fc60004761270 */
[----:B------:R-:W5:Y:S04]  /*3b2b0*/  LDL.LU R20, [R1+0x360] ;  /* 0x0003600001147983 */ /* 0x000f680000300800 */
[----:B------:R-:W5:Y:S04]  /*3b2c0*/  LDL.LU R29, [R1+0x11c] ;  /* 0x00011c00011d7983 */ /* 0x000f680000300800 */
[----:B---3--:R1:W-:Y:S02]  /*3b2d0*/  @P5 STG.E [R4.64], R23 ;  /* 0x0000001704005986 */ /* 0x0083e4000c10190a */
[----:B-1----:R-:W-:-:S05]  /*3b2e0*/  IMAD.SHL.U32 R23, R22, 0x4000, RZ ;  /* 0x0000400016177824 */ /* 0x002fca00078e00ff */
[----:B------:R-:W-:-:S05]  /*3b2f0*/  LOP3.LUT R23, R23, 0x18000, RZ, 0xc0, !PT ;  /* 0x0001800017177812 */ /* 0x000fca00078ec0ff */
[----:B------:R-:W-:-:S05]  /*3b300*/  IMAD R23, R16, 0x10, R23 ;  /* 0x0000001010177824 */ /* 0x000fca00078e0217 */
[----:B------:R-:W-:-:S05]  /*3b310*/  LOP3.LUT R23, R23, 0x40, RZ, 0x3c, !PT ;  /* 0x0000004017177812 */ /* 0x000fca00078e3cff */
[----:B------:R-:W1:Y:S04]  /*3b320*/  LDS.128 R24, [R23] ;  /* 0x0000000017187984 */ /* 0x000e680000000c00 */
[----:B-1----:R-:W-:Y:S01]  /*3b330*/  STL [R1+0x74], R25 ;  /* 0x0000741901007387 */ /* 0x002fe20000100800 */
[----:B------:R-:W-:-:S03]  /*3b340*/  IMAD.MOV.U32 R17, RZ, RZ, R24 ;  /* 0x000000ffff117224 */ /* 0x000fc600078e0018 */
[----:B------:R1:W-:Y:S04]  /*3b350*/  STL.64 [R1+0x78], R26 ;  /* 0x0000781a01007387 */ /* 0x0003e80000100a00 */
[----:B------:R-:W3:Y:S01]  /*3b360*/  LDL.LU R24, [R1+0x838] ;  /* 0x0008380001187983 */ /* 0x000ee20000300800 */
[----:B-1----:R-:W-:-:S03]  /*3b370*/  IMAD.SHL.U32 R26, R22, 0x4000, RZ ;  /* 0x00004000161a7824 */ /* 0x002fc600078e00ff */
[----:B------:R-:W3:Y:S02]  /*3b380*/  LDL.LU R22, [R1+0x364] ;  /* 0x0003640001167983 */ /* 0x000ee40000300800 */
[----:B------:R-:W-:Y:S02]  /*3b390*/  LOP3.LUT R26, R26, 0x18000, RZ, 0xc0, !PT ;  /* 0x000180001a1a7812 */ /* 0x000fe400078ec0ff */
[----:B------:R-:W-:-:S03]  /*3b3a0*/  LEA R6, P4, R7, R2, 0x2 ;  /* 0x0000000207067211 */ /* 0x000fc600078810ff */
[----:B------:R-:W-:Y:S01]  /*3b3b0*/  IMAD R26, R16, 0x10, R26 ;  /* 0x00000010101a7824 */ /* 0x000fe200078e021a */
[----:B------:R-:W-:Y:S02]  /*3b3c0*/  LEA R4, P5, R3, R2, 0x2 ;  /* 0x0000000203047211 */ /* 0x000fe400078a10ff */
[-C--:B------:R-:W-:Y:S02]  /*3b3d0*/  LEA.HI.X.SX32 R7, R7, R0.reuse, 0x2, P4 ;  /* 0x0000000007077211 */ /* 0x080fe400020f16ff */
[----:B------:R-:W-:Y:S01]  /*3b3e0*/  LOP3.LUT R26, R26, 0x60, RZ, 0x3c, !PT ;  /* 0x000000601a1a7812 */ /* 0x000fe200078e3cff */
[----:B--2---:R-:W-:Y:S01]  /*3b3f0*/  IMAD R13, R11, c[0x0][0x198], RZ ;  /* 0x000066000b0d7a24 */ /* 0x004fe200078e02ff */
[----:B------:R-:W-:Y:S02]  /*3b400*/  LEA.HI.X.SX32 R5, R3, R0, 0x2, P5 ;  /* 0x0000000003057211 */ /* 0x000fe400028f16ff */
[----:B------:R-:W-:Y:S02]  /*3b410*/  ISETP.LT.AND P4, PT, R11, c[0x0][0x17c], !P0 ;  /* 0x00005f000b007a0c */ /* 0x000fe40004781270 */
[----:B------:R-:W1:Y:S04]  /*3b420*/  LDS.128 R8, [R26] ;  /* 0x000000001a087984 */ /* 0x000e680000000c00 */
[----:B----4-:R2:W-:Y:S04]  /*3b430*/  @P2 STG.E [R6.64], R15 ;  /* 0x0000000f06002986 */ /* 0x0105e8000c10190a */
[----:B------:R4:W-:Y:S04]  /*3b440*/  @P1 STG.E [R4.64], R19 ;  /* 0x0000001304001986 */ /* 0x0009e8000c10190a */
[----:B--2---:R-:W2:Y:S04]  /*3b450*/  LDL.LU R15, [R1+0x368] ;  /* 0x00036800010f7983 */ /* 0x004ea80000300800 */
[----:B-1----:R-:W-:Y:S04]  /*3b460*/  STL [R1+0x810], R9 ;  /* 0x0008100901007387 */ /* 0x002fe80000100800 */
[----:B------:R-:W-:Y:S04]  /*3b470*/  STL [R1+0x808], R10 ;  /* 0x0008080a01007387 */ /* 0x000fe80000100800 */
[----:B------:R-:W-:Y:S04]  /*3b480*/  STL [R1+0x800], R11 ;  /* 0x0008000b01007387 */ /* 0x000fe80000100800 */
[----:B----4-:R-:W4:Y:S01]  /*3b490*/  LDL.LU R19, [R1+0x36c] ;  /* 0x00036c0001137983 */ /* 0x010f220000300800 */
[----:B------:R-:W-:Y:S01]  /*3b4a0*/  IMAD.MOV.U32 R18, RZ, RZ, R12 ;  /* 0x000000ffff127224 */ /* 0x000fe200078e000c */
[----:B------:R-:W-:-:S04]  /*3b4b0*/  LEA R12, P1, R13, R2, 0x2 ;  /* 0x000000020d0c7211 */ /* 0x000fc800078210ff */
[----:B------:R-:W-:Y:S02]  /*3b4c0*/  LEA.HI.X.SX32 R13, R13, R0, 0x2, P1 ;  /* 0x000000000d0d7211 */ /* 0x000fe400008f16ff */
[----:B-----5:R-:W-:Y:S01]  /*3b4d0*/  ISETP.LT.AND P1, PT, R20, c[0x0][0x17c], !P0 ;  /* 0x00005f0014007a0c */ /* 0x020fe20004721270 */
[----:B------:R-:W-:Y:S01]  /*3b4e0*/  IMAD R3, R28, c[0x0][0x198], RZ ;  /* 0x000066001c037a24 */ /* 0x000fe200078e02ff */
[----:B---3--:R-:W1:Y:S04]  /*3b4f0*/  LDS.128 R4, [R24+0x2000] ;  /* 0x0020000018047984 */ /* 0x008e680000000c00 */
[----:B-1----:R-:W-:Y:S04]  /*3b500*/  STL [R1+0xa4], R5 ;  /* 0x0000a40501007387 */ /* 0x002fe80000100800 */
[----:B------:R-:W-:Y:S04]  /*3b510*/  STL.64 [R1+0xa8], R6 ;  /* 0x0000a80601007387 */ /* 0x000fe80000100a00 */
[----:B------:R-:W-:Y:S04]  /*3b520*/  STL [R1+0x834], R26 ;  /* 0x0008341a01007387 */ /* 0x000fe80000100800 */
[----:B------:R-:W-:Y:S04]  /*3b530*/  STL [R1+0x830], R24 ;  /* 0x0008301801007387 */ /* 0x000fe80000100800 */
[----:B------:R-:W1:Y:S01]  /*3b540*/  LDS.128 R24, [R21+0x2000] ;  /* 0x0020000015187984 */ /* 0x000e620000000c00 */
[----:B------:R-:W-:-:S05]  /*3b550*/  IMAD.MOV.U32 R16, RZ, RZ, R4 ;  /* 0x000000ffff107224 */ /* 0x000fca00078e0004 */
[----:B------:R-:W-:Y:S04]  /*3b560*/  STL [R1+0x82c], R16 ;  /* 0x00082c1001007387 */ /* 0x000fe80000100800 */
[----:B------:R-:W3:Y:S04]  /*3b570*/  LDL.LU R20, [R1+0x370] ;  /* 0x0003700001147983 */ /* 0x000ee80000300800 */
[----:B-1----:R-:W-:Y:S01]  /*3b580*/  STL [R1+0x94], R25 ;  /* 0x0000941901007387 */ /* 0x002fe20000100800 */
[----:B------:R-:W-:-:S03]  /*3b590*/  IMAD.MOV.U32 R10, RZ, RZ, R24 ;  /* 0x000000ffff0a7224 */ /* 0x000fc600078e0018 */
[----:B------:R-:W-:Y:S04]  /*3b5a0*/  STL.64 [R1+0x98], R26 ;  /* 0x0000981a01007387 */ /* 0x000fe80000100a00 */
[----:B------:R-:W1:Y:S01]  /*3b5b0*/  LDS.128 R24, [R23+0x2000] ;  /* 0x0020000017187984 */ /* 0x000e620000000c00 */
[----:B------:R-:W-:-:S04]  /*3b5c0*/  LEA R6, P5, R3, R2, 0x2 ;  /* 0x0000000203067211 */ /* 0x000fc800078a10ff */
[----:B------:R-:W-:Y:S02]  /*3b5d0*/  LEA.HI.X.SX32 R7, R3, R0, 0x2, P5 ;  /* 0x0000000003077211 */ /* 0x000fe400028f16ff */
[----:B------:R-:W-:Y:S02]  /*3b5e0*/  ISETP.LT.AND P5, PT, R22, c[0x0][0x17c], !P0 ;  /* 0x00005f0016007a0c */ /* 0x000fe400047a1270 */
[----:B------:R-:W5:Y:S04]  /*3b5f0*/  LDL.LU R22, [R1+0x374] ;  /* 0x0003740001167983 */ /* 0x000f680000300800 */
[----:B-1----:R-:W-:Y:S04]  /*3b600*/  STL [R1+0x84], R25 ;  /* 0x0000841901007387 */ /* 0x002fe80000100800 */
[----:B------:R1:W-:Y:S01]  /*3b610*/  STL.64 [R1+0x88], R26 ;  /* 0x0000881a01007387 */ /* 0x0003e20000100a00 */
[----:B------:R-:W-:-:S03]  /*3b620*/  IMAD.MOV.U32 R9, RZ, RZ, R24 ;  /* 0x000000ffff097224 */ /* 0x000fc600078e0018 */
[----:B-1----:R-:W5:Y:S04]  /*3b630*/  LDL.LU R26, [R1+0x834] ;  /* 0x00083400011a7983 */ /* 0x002f680000300800 */
[----:B------:R-:W5:Y:S01]  /*3b640*/  LDL.LU R24, [R1+0x830] ;  /* 0x0008300001187983 */ /* 0x000f620000300800 */
[----:B------:R-:W-:Y:S01]  /*3b650*/  ISETP.LT.AND P2, PT, R28, c[0x0][0x17c], !P0 ;  /* 0x00005f001c007a0c */ /* 0x000fe20004741270 */
[----:B------:R-:W-:Y:S02]  /*3b660*/  IMAD.MOV.U32 R28, RZ, RZ, c[0x0][0x198] ;  /* 0x00006600ff1c7624 */ /* 0x000fe400078e00ff */
[----:B------:R1:W-:Y:S02]  /*3b670*/  @P4 STG.E [R12.64], R29 ;  /* 0x0000001d0c004986 */ /* 0x0003e4000c10190a */
[----:B------:R-:W-:-:S02]  /*3b680*/  IMAD R5, R28, 0x2, R3 ;  /* 0x000000021c057824 */ /* 0x000fc400078e0203 */
[----:B------:R-:W5:Y:S02]  /*3b690*/  LDL.LU R11, [R1+0x378] ;  /* 0x00037800010b7983 */ /* 0x000f640000300800 */
[----:B------:R-:W-:Y:S01]  /*3b6a0*/  IMAD R3, R28, 0x2, R5 ;  /* 0x000000021c037824 */ /* 0x000fe200078e0205 */
[C---:B------:R-:W-:Y:S01]  /*3b6b0*/  LEA R4, P4, R5.reuse, R2, 0x2 ;  /* 0x0000000205047211 */ /* 0x040fe200078810ff */
[----:B------:R-:W5:Y:S03]  /*3b6c0*/  LDL.LU R25, [R1+0x37c] ;  /* 0x00037c0001197983 */ /* 0x000f660000300800 */
[----:B------:R-:W-:Y:S02]  /*3b6d0*/  LEA.HI.X.SX32 R5, R5, R0, 0x2, P4 ;  /* 0x0000000005057211 */ /* 0x000fe400020f16ff */
[C---:B-1----:R-:W-:Y:S01]  /*3b6e0*/  LEA R12, P4, R3.reuse, R2, 0x2 ;  /* 0x00000002030c7211 */ /* 0x042fe200078810ff */
[----:B------:R-:W-:Y:S03]  /*3b6f0*/  @P2 STG.E [R6.64], R18 ;  /* 0x0000001206002986 */ /* 0x000fe6000c10190a */
[----:B------:R-:W-:Y:S01]  /*3b700*/  LEA.HI.X.SX32 R13, R3, R0, 0x2, P4 ;  /* 0x00000000030d7211 */ /* 0x000fe200020f16ff */
[----:B------:R1:W-:Y:S01]  /*3b710*/  @P6 STG.E [R4.64], R14 ;  /* 0x0000000e04006986 */ /* 0x0003e2000c10190a */
[----:B----4-:R-:W-:-:S03]  /*3b720*/  ISETP.LT.AND P4, PT, R19, c[0x0][0x17c], !P0 ;  /* 0x00005f0013007a0c */ /* 0x010fc60004781270 */
[----:B------:R-:W-:Y:S01]  /*3b730*/  @P3 STG.E [R12.64], R17 ;  /* 0x000000110c003986 */ /* 0x000fe2000c10190a */
[----:B--2---:R-:W-:Y:S01]  /*3b740*/  ISETP.LT.AND P2, PT, R15, c[0x0][0x17c], !P0 ;  /* 0x00005f000f007a0c */ /* 0x004fe20004741270 */
[----:B------:R-:W-:-:S05]  /*3b750*/  IMAD R15, R28, 0x2, R3 ;  /* 0x000000021c0f7824 */ /* 0x000fca00078e0203 */
[----:B-1----:R-:W-:Y:S01]  /*3b760*/  LEA R14, P6, R15, R2, 0x2 ;  /* 0x000000020f0e7211 */ /* 0x002fe200078c10ff */
[----:B------:R-:W-:-:S03]  /*3b770*/  IMAD R3, R28, 0x2, R15 ;  /* 0x000000021c037824 */ /* 0x000fc600078e020f */
[----:B------:R-:W-:-:S05]  /*3b780*/  LEA.HI.X.SX32 R15, R15, R0, 0x2, P6 ;  /* 0x000000000f0f7211 */ /* 0x000fca00030f16ff */
[----:B------:R-:W-:Y:S01]  /*3b790*/  @P1 STG.E [R14.64], R8 ;  /* 0x000000080e001986 */ /* 0x000fe2000c10190a */
[----:B---3--:R-:W-:-:S03]  /*3b7a0*/  ISETP.LT.AND P3, PT, R20, c[0x0][0x17c], !P0 ;  /* 0x00005f0014007a0c */ /* 0x008fc60004761270 */
[----:B-----5:R-:W1:Y:S04]  /*3b7b0*/  LDS.128 R4, [R26+0x2000] ;  /* 0x002000001a047984 */ /* 0x020e680000000c00 */
[----:B------:R-:W2:Y:S04]  /*3b7c0*/  LDS.128 R16, [R24+0x4000] ;  /* 0x0040000018107984 */ /* 0x000ea80000000c00 */
[----:B-1----:R-:W-:Y:S04]  /*3b7d0*/  STL [R1+0x814], R5 ;  /* 0x0008140501007387 */ /* 0x002fe80000100800 */
[----:B------:R-:W-:Y:S01]  /*3b7e0*/  STL [R1+0x80c], R6 ;  /* 0x00080c0601007387 */ /* 0x000fe20000100800 */
[----:B--2---:R-:W-:-:S03]  /*3b7f0*/  IMAD.MOV.U32 R27, RZ, RZ, R16 ;  /* 0x000000ffff1b7224 */ /* 0x004fc600078e0010 */
[----:B------:R-:W-:Y:S04]  /*3b800*/  STL [R1+0x804], R7 ;  /* 0x0008040701007387 */ /* 0x000fe80000100800 */
[----:B------:R-:W2:Y:S04]  /*3b810*/  LDL.LU R29, [R1+0x380] ;  /* 0x00038000011d7983 */ /* 0x000ea80000300800 */
[----:B------:R-:W-:Y:S04]  /*3b820*/  STL [R1+0x64], R17 ;  /* 0x0000641101007387 */ /* 0x000fe80000100800 */
[----:B------:R-:W-:Y:S04]  /*3b830*/  STL.64 [R1+0x68], R18 ;  /* 0x0000681201007387 */ /* 0x000fe80000100a00 */
[----:B------:R-:W1:Y:S04]  /*3b840*/  LDS.128 R16, [R21+0x4000] ;  /* 0x0040000015107984 */ /* 0x000e680000000c00 */
[----:B-1----:R-:W-:Y:S01]  /*3b850*/  STL [R1+0x34], R17 ;  /* 0x0000341101007387 */ /* 0x002fe20000100800 */
[----:B------:R-:W-:-:S03]  /*3b860*/  IMAD.MOV.U32 R20, RZ, RZ, R16 ;  /* 0x000000ffff147224 */ /* 0x000fc600078e0010 */
[----:B------:R-:W-:Y:S04]  /*3b870*/  STL.64 [R1+0x38], R18 ;  /* 0x0000381201007387 */ /* 0x000fe80000100a00 */
[----:B------:R-:W3:Y:S01]  /*3b880*/  LDL.LU R16, [R1+0x82c] ;  /* 0x00082c0001107983 */ /* 0x000ee20000300800 */
[----:B------:R-:W-:-:S03]  /*3b890*/  ISETP.LT.AND P1, PT, R22, c[0x0][0x17c], !P0 ;  /* 0x00005f0016007a0c */ /* 0x000fc60004721270 */
[----:B------:R-:W4:Y:S01]  /*3b8a0*/  LDL.LU R22, [R1+0x384] ;  /* 0x0003840001167983 */ /* 0x000f220000300800 */
[----:B------:R-:W-:-:S04]  /*3b8b0*/  LEA R12, P6, R3, R2, 0x2 ;  /* 0x00000002030c7211 */ /* 0x000fc800078c10ff */
[----:B------:R-:W-:-:S05]  /*3b8c0*/  LEA.HI.X.SX32 R13, R3, R0, 0x2, P6 ;  /* 0x00000000030d7211 */ /* 0x000fca00030f16ff */
[----:B---3--:R-:W-:Y:S04]  /*3b8d0*/  @P5 STG.E [R12.64], R16 ;  /* 0x000000100c005986 */ /* 0x008fe8000c10190a */
[----:B------:R-:W1:Y:S04]  /*3b8e0*/  LDS.128 R12, [R23+0x4000] ;  /* 0x00400000170c7984 */ /* 0x000e680000000c00 */
[----:B----4-:R-:W-:Y:S04]  /*3b8f0*/  STL.64 [R1+0x820], R22 ;  /* 0x0008201601007387 */ /* 0x010fe80000100a00 */
[----:B------:R-:W-:Y:S04]  /*3b900*/  STL [R1+0x818], R20 ;  /* 0x0008181401007387 */ /* 0x000fe80000100800 */
[----:B-1----:R-:W-:Y:S04]  /*3b910*/  STL.64 [R1], R12 ;  /* 0x0000000c01007387 */ /* 0x002fe80000100a00 */
[----:B------:R-:W-:Y:S04]  /*3b920*/  STL.64 [R1+0x8], R14 ;  /* 0x0000080e01007387 */ /* 0x000fe80000100a00 */
[----:B------:R-:W-:Y:S04]  /*3b930*/  STL [R1+0x828], R21 ;  /* 0x0008281501007387 */ /* 0x000fe80000100800 */
[----:B------:R-:W1:Y:S01]  /*3b940*/  LDS.128 R20, [R24+0x6000] ;  /* 0x0060000018147984 */ /* 0x000e620000000c00 */
[----:B------:R-:W-:Y:S01]  /*3b950*/  IMAD R8, R28, 0x2, R3 ;  /* 0x000000021c087824 */ /* 0x000fe200078e0203 */
[----:B------:R-:W-:-:S02]  /*3b960*/  ISETP.LT.AND P5, PT, R11, c[0x0][0x17c], !P0 ;  /* 0x00005f000b007a0c */ /* 0x000fc400047a1270 */
[----:B------:R-:W-:Y:S01]  /*3b970*/  LDS.128 R12, [R26+0x4000] ;  /* 0x004000001a0c7984 */ /* 0x000fe20000000c00 */
[----:B-1----:R-:W-:-:S03]  /*3b980*/  IMAD.MOV.U32 R6, RZ, RZ, R21 ;  /* 0x000000ffff067224 */ /* 0x002fc600078e0015 */
[----:B------:R-:W-:Y:S04]  /*3b990*/  STL [R1+0x2c], R23 ;  /* 0x00002c1701007387 */ /* 0x000fe80000100800 */
[----:B------:R-:W3:Y:S01]  /*3b9a0*/  LDL.LU R21, [R1+0x828] ;  /* 0x0008280001157983 */ /* 0x000ee20000300800 */
[----:B------:R-:W-:Y:S02]  /*3b9b0*/  IMAD.MOV.U32 R5, RZ, RZ, R20 ;  /* 0x000000ffff057224 */ /* 0x000fe400078e0014 */
[----:B------:R-:W-:Y:S01]  /*3b9c0*/  IMAD.MOV.U32 R7, RZ, RZ, R22 ;  /* 0x000000ffff077224 */ /* 0x000fe200078e0016 */
[----:B------:R-:W-:Y:S01]  /*3b9d0*/  LEA R18, P6, R8, R2, 0x2 ;  /* 0x0000000208127211 */ /* 0x000fe200078c10ff */
[----:B------:R-:W-:-:S03]  /*3b9e0*/  IMAD R3, R28, 0x2, R8 ;  /* 0x000000021c037824 */ /* 0x000fc600078e0208 */
[----:B------:R-:W-:Y:S02]  /*3b9f0*/  LEA.HI.X.SX32 R19, R8, R0, 0x2, P6 ;  /* 0x0000000008137211 */ /* 0x000fe400030f16ff */
[----:B------:R-:W-:-:S04]  /*3ba00*/  LEA R16, P6, R3, R2, 0x2 ;  /* 0x0000000203107211 */ /* 0x000fc800078c10ff */
[----:B------:R-:W-:Y:S01]  /*3ba10*/  LEA.HI.X.SX32 R17, R3, R0, 0x2, P6 ;  /* 0x0000000003117211 */ /* 0x000fe200030f16ff */
[----:B------:R-:W-:Y:S04]  /*3ba20*/  @P2 STG.E [R18.64], R10 ;  /* 0x0000000a12002986 */ /* 0x000fe8000c10190a */
[----:B------:R-:W-:Y:S01]  /*3ba30*/  @P4 STG.E [R16.64], R9 ;  /* 0x0000000910004986 */ /* 0x000fe2000c10190a */
[----:B--2---:R-:W-:-:S03]  /*3ba40*/  ISETP.LT.AND P4, PT, R29, c[0x0][0x17c], !P0 ;  /* 0x00005f001d007a0c */ /* 0x004fc60004781270 */
[----:B---3--:R-:W1:Y:S02]  /*3ba50*/  LDS.128 R20, [R21+0x6000] ;  /* 0x0060000015147984 */ /* 0x008e640000000c00 */
[----:B-1----:R-:W-:Y:S02]  /*3ba60*/  IMAD.MOV.U32 R11, RZ, RZ, R22 ;  /* 0x000000ffff0b7224 */ /* 0x002fe400078e0016 */
[----:B------:R-:W-:Y:S02]  /*3ba70*/  IMAD.MOV.U32 R29, RZ, RZ, R23 ;  /* 0x000000ffff1d7224 */ /* 0x000fe400078e0017 */
[----:B------:R-:W-:Y:S01]  /*3ba80*/  IMAD.MOV.U32 R9, RZ, RZ, R20 ;  /* 0x000000ffff097224 */ /* 0x000fe200078e0014 */
[----:B------:R-:W2:Y:S04]  /*3ba90*/  LDL.LU.64 R22, [R1+0x820] ;  /* 0x0008200001167983 */ /* 0x000ea80000300a00 */
[----:B------:R-:W3:Y:S01]  /*3baa0*/  LDL.LU R20, [R1+0x818] ;  /* 0x0008180001147983 */ /* 0x000ee20000300800 */
[----:B------:R-:W-:-:S04]  /*3bab0*/  IMAD R8, R28, 0x2, R3 ;  /* 0x000000021c087824 */ /* 0x000fc800078e0203 */
[----:B------:R-:W-:Y:S01]  /*3bac0*/  IMAD R3, R28, 0x2, R8 ;  /* 0x000000021c037824 */ /* 0x000fe200078e0208 */
[----:B------:R-:W-:-:S04]  /*3bad0*/  LEA R18, P6, R8, R2, 0x2 ;  /* 0x0000000208127211 */ /* 0x000fc800078c10ff */
[----:B------:R-:W-:Y:S01]  /*3bae0*/  LEA.HI.X.SX32 R19, R8, R0, 0x2, P6 ;  /* 0x0000000008137211 */ /* 0x000fe200030f16ff */
[----:B------:R-:W-:Y:S01]  /*3baf0*/  IMAD R8, R28, 0x2, R3 ;  /* 0x000000021c087824 */ /* 0x000fe200078e0203 */
[----:B------:R-:W-:-:S03]  /*3bb00*/  LEA R16, P6, R3, R2, 0x2 ;  /* 0x0000000203107211 */ /* 0x000fc600078c10ff */
[----:B------:R-:W-:Y:S01]  /*3bb10*/  @P3 STG.E [R18.64], R4 ;  /* 0x0000000412003986 */ /* 0x000fe2000c10190a */
[----:B------:R-:W-:Y:S01]  /*3bb20*/  LEA.HI.X.SX32 R17, R3, R0, 0x2, P6 ;  /* 0x0000000003117211 */ /* 0x000fe200030f16ff */
[----:B------:R-:W-:Y:S01]  /*3bb30*/  IMAD R3, R28, 0x2, R8 ;  /* 0x000000021c037824 */ /* 0x000fe200078e0208 */
[C---:B------:R-:W-:Y:S02]  /*3bb40*/  LEA R24, P6, R8.reuse, R2, 0x2 ;  /* 0x0000000208187211 */ /* 0x040fe400078c10ff */
[----:B------:R-:W-:Y:S01]  /*3bb50*/  ISETP.LT.AND P2, PT, R25, c[0x0][0x17c], !P0 ;  /* 0x00005f0019007a0c */ /* 0x000fe20004741270 */
[----:B------:R-:W-:Y:S01]  /*3bb60*/  @P1 STG.E [R16.64], R27 ;  /* 0x0000001b10001986 */ /* 0x000fe2000c10190a */
[----:B------:R-:W-:-:S03]  /*3bb70*/  LEA.HI.X.SX32 R25, R8, R0, 0x2, P6 ;  /* 0x0000000008197211 */ /* 0x000fc600030f16ff */
[----:B------:R1:W-:Y:S04]  /*3bb80*/  LDS.128 R16, [R26+0x6000] ;  /* 0x006000001a107984 */ /* 0x0003e80000000c00 */
[----:B------:R-:W4:Y:S01]  /*3bb90*/  LDL.LU R8, [R1+0x39c] ;  /* 0x00039c0001087983 */ /* 0x000f220000300800 */
[----:B-1----:R-:W-:Y:S01]  /*3bba0*/  LEA R26, P1, R3, R2, 0x2 ;  /* 0x00000002031a7211 */ /* 0x002fe200078210ff */
[----:B---3--:R-:W-:-:S04]  /*3bbb0*/  IMAD.MOV.U32 R4, RZ, RZ, R20 ;  /* 0x000000ffff047224 */ /* 0x008fc800078e0014 */
[----:B------:R-:W-:Y:S02]  /*3bbc0*/  IMAD.MOV.U32 R27, RZ, RZ, R4 ;  /* 0x000000ffff1b7224 */ /* 0x000fe400078e0004 */
[----:B------:R-:W-:-:S03]  /*3bbd0*/  IMAD R4, R28, 0x2, R3 ;  /* 0x000000021c047824 */ /* 0x000fc600078e0203 */
[----:B------:R1:W-:Y:S02]  /*3bbe0*/  @P5 STG.E [R24.64], R27 ;  /* 0x0000001b18005986 */ /* 0x0003e4000c10190a */
[----:B-1----:R-:W-:Y:S02]  /*3bbf0*/  LEA.HI.X.SX32 R27, R3, R0, 0x2, P1 ;  /* 0x00000000031b7211 */ /* 0x002fe400008f16ff */
[----:B------:R-:W3:Y:S04]  /*3bc00*/  LDL.LU R3, [R1+0x394] ;  /* 0x0003940001037983 */ /* 0x000ee80000300800 */
[----:B------:R-:W5:Y:S01]  /*3bc10*/  LDL.LU R25, [R1+0x390] ;  /* 0x0003900001197983 */ /* 0x000f620000300800 */
[----:B------:R-:W-:Y:S02]  /*3bc20*/  LEA R24, P6, R4, R2, 0x2 ;  /* 0x0000000204187211 */ /* 0x000fe400078c10ff */
[----:B---3--:R-:W-:Y:S01]  /*3bc30*/  ISETP.LT.AND P1, PT, R3, c[0x0][0x17c], !P0 ;  /* 0x00005f0003007a0c */ /* 0x008fe20004721270 */
[----:B------:R-:W-:Y:S01]  /*3bc40*/  IMAD R3, R28, 0x2, R4 ;  /* 0x000000021c037824 */ /* 0x000fe200078e0204 */
[----:B-----5:R-:W-:-:S02]  /*3bc50*/  ISETP.LT.AND P5, PT, R25, c[0x0][0x17c], !P0 ;  /* 0x00005f0019007a0c */ /* 0x020fc400047a1270 */
[----:B------:R-:W-:Y:S02]  /*3bc60*/  LEA.HI.X.SX32 R25, R4, R0, 0x2, P6 ;  /* 0x0000000004197211 */ /* 0x000fe400030f16ff */
[----:B------:R-:W3:Y:S01]  /*3bc70*/  LDL.LU R4, [R1] ;  /* 0x0000000001047983 */ /* 0x000ee20000300800 */
[----:B--2---:R-:W-:-:S03]  /*3bc80*/  ISETP.LT.AND P3, PT, R22, c[0x0][0x17c], !P0 ;  /* 0x00005f0016007a0c */ /* 0x004fc60004761270 */
[----:B---3--:R-:W-:Y:S04]  /*3bc90*/  @P2 STG.E [R26.64], R4 ;  /* 0x000000041a002986 */ /* 0x008fe8000c10190a */
[----:B------:R1:W-:Y:S04]  /*3bca0*/  @P4 STG.E [R24.64], R12 ;  /* 0x0000000c18004986 */ /* 0x0003e8000c10190a */
[----:B-1----:R-:W2:Y:S01]  /*3bcb0*/  LDL.LU R12, [R1+0x398] ;  /* 0x00039800010c7983 */ /* 0x002ea20000300800 */
[----:B------:R-:W-:Y:S01]  /*3bcc0*/  IMAD R4, R28, 0x2, R3 ;  /* 0x000000021c047824 */ /* 0x000fe200078e0203 */
[----:B------:R-:W-:-:S04]  /*3bcd0*/  LEA R26, P2, R3, R2, 0x2 ;  /* 0x00000002031a7211 */ /* 0x000fc800078410ff */
[----:B------:R-:W-:Y:S01]  /*3bce0*/  LEA.HI.X.SX32 R27, R3, R0, 0x2, P2 ;  /* 0x00000000031b7211 */ /* 0x000fe200010f16ff */
[----:B------:R-:W-:Y:S01]  /*3bcf0*/  IMAD R3, R28, 0x2, R4 ;  /* 0x000000021c037824 */ /* 0x000fe200078e0204 */
[----:B------:R-:W-:-:S03]  /*3bd00*/  LEA R24, P6, R4, R2, 0x2 ;  /* 0x0000000204187211 */ /* 0x000fc600078c10ff */
[----:B------:R1:W-:Y:S01]  /*3bd10*/  @P3 STG.E [R26.64], R5 ;  /* 0x000000051a003986 */ /* 0x0003e2000c10190a */
[----:B------:R-:W-:Y:S02]  /*3bd20*/  LEA.HI.X.SX32 R25, R4, R0, 0x2, P6 ;  /* 0x0000000004197211 */ /* 0x000fe400030f16ff */
[----:B----4-:R-:W-:Y:S01]  /*3bd30*/  ISETP.LT.AND P2, PT, R8, c[0x0][0x17c], !P0 ;  /* 0x00005f0008007a0c */ /* 0x010fe20004741270 */
[----:B------:R-:W-:Y:S02]  /*3bd40*/  IMAD R4, R28, 0x2, R3 ;  /* 0x000000021c047824 */ /* 0x000fe400078e0203 */
[----:B------:R3:W-:Y:S01]  /*3bd50*/  @P5 STG.E [R24.64], R9 ;  /* 0x0000000918005986 */ /* 0x0007e2000c10190a */
[----:B-1----:R-:W-:-:S04]  /*3bd60*/  LEA R26, P3, R3, R2, 0x2 ;  /* 0x00000002031a7211 */ /* 0x002fc800078610ff */
[----:B------:R-:W-:Y:S01]  /*3bd70*/  LEA.HI.X.SX32 R27, R3, R0, 0x2, P3 ;  /* 0x00000000031b7211 */ /* 0x000fe200018f16ff */
[----:B------:R-:W-:Y:S02]  /*3bd80*/  IMAD.MOV.U32 R10, RZ, RZ, R21 ;  /* 0x000000ffff0a7224 */ /* 0x000fe400078e0015 */
[----:B------:R-:W1:Y:S01]  /*3bd90*/  LDS.128 R20, [R23+0x6000] ;  /* 0x0060000017147984 */ /* 0x000e620000000c00 */
[----:B--2---:R-:W-:-:S03]  /*3bda0*/  ISETP.LT.AND P4, PT, R12, c[0x0][0x17c], !P0 ;  /* 0x00005f000c007a0c */ /* 0x004fc60004781270 */
[----:B------:R-:W2:Y:S04]  /*3bdb0*/  LDL.LU R12, [R1+0x3b4] ;  /* 0x0003b400010c7983 */ /* 0x000ea80000300800 */
[----:B------:R-:W4:Y:S04]  /*3bdc0*/  LDL.LU R5, [R1+0x814] ;  /* 0x0008140001057983 */ /* 0x000f280000300800 */
[----:B------:R-:W5:Y:S04]  /*3bdd0*/  LDL.LU R8, [R1+0x74] ;  /* 0x0000740001087983 */ /* 0x000f680000300800 */
[----:B---3--:R-:W3:Y:S04]  /*3bde0*/  LDL.LU R9, [R1+0x810] ;  /* 0x0008100001097983 */ /* 0x008ee80000300800 */
[----:B------:R-:W2:Y:S04]  /*3bdf0*/  LDL.LU R3, [R1+0x3a4] ;  /* 0x0003a40001037983 */ /* 0x000ea80000300800 */
[----:B------:R-:W3:Y:S01]  /*3be00*/  LDL.LU R25, [R1+0x3a0] ;  /* 0x0003a00001197983 */ /* 0x000ee20000300800 */
[----:B------:R-:W-:-:S03]  /*3be10*/  LEA R24, P6, R4, R2, 0x2 ;  /* 0x0000000204187211 */ /* 0x000fc600078c10ff */
[----:B-1----:R1:W-:Y:S04]  /*3be20*/  @P1 STG.E [R26.64], R20 ;  /* 0x000000141a001986 */ /* 0x0023e8000c10190a */
[----:B-1----:R-:W4:Y:S01]  /*3be30*/  LDL.LU R20, [R1+0x44] ;  /* 0x0000440001147983 */ /* 0x002f220000300800 */
[----:B--2---:R-:W-:Y:S01]  /*3be40*/  ISETP.LT.AND P3, PT, R3, c[0x0][0x17c], !P0 ;  /* 0x00005f0003007a0c */ /* 0x004fe20004761270 */
[----:B------:R-:W-:Y:S01]  /*3be50*/  IMAD R3, R28, 0x2, R4 ;  /* 0x000000021c037824 */ /* 0x000fe200078e0204 */
[----:B---3--:R-:W-:Y:S02]  /*3be60*/  ISETP.LT.AND P5, PT, R25, c[0x0][0x17c], !P0 ;  /* 0x00005f0019007a0c */ /* 0x008fe400047a1270 */
[----:B------:R-:W-:Y:S02]  /*3be70*/  LEA.HI.X.SX32 R25, R4, R0, 0x2, P6 ;  /* 0x0000000004197211 */ /* 0x000fe400030f16ff */
[----:B------:R-:W-:Y:S01]  /*3be80*/  LEA R26, P1, R3, R2, 0x2 ;  /* 0x00000002031a7211 */ /* 0x000fe200078210ff */
[----:B------:R-:W-:-:S02]  /*3be90*/  IMAD R4, R28, 0x2, R3 ;  /* 0x000000021c047824 */ /* 0x000fc400078e0203 */
[----:B------:R1:W-:Y:S01]  /*3bea0*/  @P4 STG.E [R24.64], R16 ;  /* 0x0000001018004986 */ /* 0x0003e2000c10190a */
[----:B------:R-:W-:-:S03]  /*3beb0*/  LEA.HI.X.SX32 R27, R3, R0, 0x2, P1 ;  /* 0x00000000031b7211 */ /* 0x000fc600008f16ff */
[----:B-1----:R-:W2:Y:S04]  /*3bec0*/  LDL.LU R16, [R1+0x54] ;  /* 0x0000540001107983 */ /* 0x002ea80000300800 */
[----:B------:R-:W3:Y:S04]  /*3bed0*/  LDL.LU R3, [R1+0x3ac] ;  /* 0x0003ac0001037983 */ /* 0x000ee80000300800 */
[----:B------:R-:W4:Y:S01]  /*3bee0*/  LDL.LU R25, [R1+0x3a8] ;  /* 0x0003a80001197983 */ /* 0x000f220000300800 */
[----:B------:R-:W-:Y:S02]  /*3bef0*/  LEA R24, P6, R4, R2, 0x2 ;  /* 0x0000000204187211 */ /* 0x000fe400078c10ff */
[----:B---3--:R-:W-:Y:S01]  /*3bf00*/  ISETP.LT.AND P1, PT, R3, c[0x0][0x17c], !P0 ;  /* 0x00005f0003007a0c */ /* 0x008fe20004721270 */
[----:B------:R-:W-:Y:S01]  /*3bf10*/  IMAD R3, R28, 0x2, R4 ;  /* 0x000000021c037824 */ /* 0x000fe200078e0204 */
[----:B--2---:R1:W-:Y:S01]  /*3bf20*/  @P2 STG.E [R26.64], R16 ;  /* 0x000000101a002986 */ /* 0x0043e2000c10190a */
[----:B----4-:R-:W-:-:S02]  /*3bf30*/  ISETP.LT.AND P4, PT, R25, c[0x0][0x17c], !P0 ;  /* 0x00005f0019007a0c */ /* 0x010fc40004781270 */
[----:B------:R-:W-:Y:S01]  /*3bf40*/  LEA.HI.X.SX32 R25, R4, R0, 0x2, P6 ;  /* 0x0000000004197211 */ /* 0x000fe200030f16ff */
[----:B------:R-:W-:-:S04]  /*3bf50*/  IMAD R4, R28, 0x2, R3 ;  /* 0x000000021c047824 */ /* 0x000fc800078e0203 */
[----:B------:R2:W-:Y:S01]  /*3bf60*/  @P5 STG.E [R24.64], R20 ;  /* 0x0000001418005986 */ /* 0x0005e2000c10190a */
[----:B-1----:R-:W-:-:S03]  /*3bf70*/  LEA R26, P2, R3, R2, 0x2 ;  /* 0x00000002031a7211 */ /* 0x002fc600078410ff */
[----:B------:R-:W3:Y:S01]  /*3bf80*/  LDL.LU R16, [R1+0x3c4] ;  /* 0x0003c40001107983 */ /* 0x000ee20000300800 */
[----:B------:R-:W-:-:S03]  /*3bf90*/  LEA.HI.X.SX32 R27, R3, R0, 0x2, P2 ;  /* 0x00000000031b7211 */ /* 0x000fc600010f16ff */
[----:B--2---:R-:W2:Y:S04]  /*3bfa0*/  LDL.LU R20, [R1+0x84] ;  /* 0x0000840001147983 */ /* 0x004ea80000300800 */
[----:B------:R-:W4:Y:S04]  /*3bfb0*/  LDL.LU R3, [R1+0x3b0] ;  /* 0x0003b00001037983 */ /* 0x000f280000300800 */
[----:B-----5:R1:W-:Y:S04]  /*3bfc0*/  @P3 STG.E [R26.64], R8 ;  /* 0x000000081a003986 */ /* 0x0203e8000c10190a */
[----:B-1----:R-:W5:Y:S04]  /*3bfd0*/  LDL.LU R26, [R1+0x3bc] ;  /* 0x0003bc00011a7983 */ /* 0x002f680000300800 */
[----:B------:R-:W2:Y:S01]  /*3bfe0*/  LDL.LU R27, [R1+0xa4] ;  /* 0x0000a400011b7983 */ /* 0x000ea20000300800 */
[----:B------:R-:W-:-:S04]  /*3bff0*/  LEA R24, P6, R4, R2, 0x2 ;  /* 0x0000000204187211 */ /* 0x000fc800078c10ff */
[----:B------:R-:W-:Y:S02]  /*3c000*/  LEA.HI.X.SX32 R25, R4, R0, 0x2, P6 ;  /* 0x0000000004197211 */ /* 0x000fe400030f16ff */
[----:B------:R-:W-:Y:S02]  /*3c010*/  ISETP.LT.AND P2, PT, R12, c[0x0][0x17c], !P0 ;  /* 0x00005f000c007a0c */ /* 0x000fe40004741270 */
[----:B------:R-:W3:Y:S04]  /*3c020*/  LDL.LU R12, [R1+0x64] ;  /* 0x00006400010c7983 */ /* 0x000ee80000300800 */
[----:B------:R1:W-:Y:S01]  /*3c030*/  @P4 STG.E [R24.64], R9 ;  /* 0x0000000918004986 */ /* 0x0003e2000c10190a */
[----:B----4-:R-:W-:Y:S01]  /*3c040*/  ISETP.LT.AND P5, PT, R3, c[0x0][0x17c], !P0 ;  /* 0x00005f0003007a0c */ /* 0x010fe200047a1270 */
[----:B------:R-:W-:-:S05]  /*3c050*/  IMAD R3, R28, 0x2, R4 ;  /* 0x000000021c037824 */ /* 0x000fca00078e0204 */
[----:B------:R-:W-:Y:S01]  /*3c060*/  LEA R8, P3, R3, R2, 0x2 ;  /* 0x0000000203087211 */ /* 0x000fe200078610ff */
[----:B------:R-:W-:-:S03]  /*3c070*/  IMAD R4, R28, 0x2, R3 ;  /* 0x000000021c047824 */ /* 0x000fc600078e0203 */
[----:B-1----:R-:W-:Y:S02]  /*3c080*/  LEA.HI.X.SX32 R9, R3, R0, 0x2, P3 ;  /* 0x0000000003097211 */ /* 0x002fe400018f16ff */
[----:B------:R-:W4:Y:S01]  /*3c090*/  LDL.LU R3, [R1+0x3b8] ;  /* 0x0003b80001037983 */ /* 0x000f220000300800 */
[----:B-----5:R-:W-:-:S03]  /*3c0a0*/  ISETP.LT.AND P3, PT, R26, c[0x0][0x17c], !P0 ;  /* 0x00005f001a007a0c */ /* 0x020fc60004761270 */
[----:B------:R-:W5:Y:S04]  /*3c0b0*/  LDL.LU R26, [R1+0x3d4] ;  /* 0x0003d400011a7983 */ /* 0x000f680000300800 */
[----:B--2---:R1:W-:Y:S04]  /*3c0c0*/  @P1 STG.E [R8.64], R27 ;  /* 0x0000001b08001986 */ /* 0x0043e8000c10190a */
[----:B-1----:R-:W2:Y:S04]  /*3c0d0*/  LDL.LU R27, [R1+0x4] ;  /* 0x00000400011b7983 */ /* 0x002ea80000300800 */
[----:B------:R-:W2:Y:S01]  /*3c0e0*/  LDL.LU R9, [R1+0x94] ;  /* 0x0000940001097983 */ /* 0x000ea20000300800 */
[----:B------:R-:W-:-:S04]  /*3c0f0*/  LEA R24, P6, R4, R2, 0x2 ;  /* 0x0000000204187211 */ /* 0x000fc800078c10ff */
[----:B------:R-:W-:Y:S02]  /*3c100*/  LEA.HI.X.SX32 R25, R4, R0, 0x2, P6 ;  /* 0x0000000004197211 */ /* 0x000fe400030f16ff */
[----:B----4-:R-:W-:Y:S01]  /*3c110*/  ISETP.LT.AND P4, PT, R3, c[0x0][0x17c], !P0 ;  /* 0x00005f0003007a0c */ /* 0x010fe20004781270 */
[----:B------:R-:W-:-:S05]  /*3c120*/  IMAD R3, R28, 0x2, R4 ;  /* 0x000000021c037824 */ /* 0x000fca00078e0204 */
[C---:B------:R-:W-:Y:S01]  /*3c130*/  LEA R8, P1, R3.reuse, R2, 0x2 ;  /* 0x0000000203087211 */ /* 0x040fe200078210ff */
[----:B------:R-:W-:Y:S01]  /*3c140*/  IMAD R4, R28, 0x2, R3 ;  /* 0x000000021c047824 */ /* 0x000fe200078e0203 */
[----:B--2---:R1:W-:Y:S02]  /*3c150*/  @P5 STG.E [R24.64], R9 ;  /* 0x0000000918005986 */ /* 0x0043e4000c10190a */
[----:B-1----:R-:W-:Y:S02]  /*3c160*/  LEA.HI.X.SX32 R9, R3, R0, 0x2, P1 ;  /* 0x0000000003097211 */ /* 0x002fe400008f16ff */
[----:B------:R-:W2:Y:S01]  /*3c170*/  LDL.LU R3, [R1+0x3c0] ;  /* 0x0003c00001037983 */ /* 0x000ea20000300800 */
[----:B------:R-:W-:-:S04]  /*3c180*/  LEA R24, P6, R4, R2, 0x2 ;  /* 0x0000000204187211 */ /* 0x000fc800078c10ff */
[----:B------:R-:W-:Y:S01]  /*3c190*/  LEA.HI.X.SX32 R25, R4, R0, 0x2, P6 ;  /* 0x0000000004197211 */ /* 0x000fe200030f16ff */
[----:B------:R1:W-:Y:S01]  /*3c1a0*/  @P2 STG.E [R8.64], R20 ;  /* 0x0000001408002986 */ /* 0x0003e2000c10190a */
[----:B---3--:R-:W-:-:S03]  /*3c1b0*/  ISETP.LT.AND P1, PT, R16, c[0x0][0x17c], !P0 ;  /* 0x00005f0010007a0c */ /* 0x008fc60004721270 */
[----:B------:R-:W3:Y:S04]  /*3c1c0*/  LDL.LU R16, [R1+0x3d8] ;  /* 0x0003d80001107983 */ /* 0x000ee80000300800 */
[----:B------:R4:W-:Y:S04]  /*3c1d0*/  @P4 STG.E [R24.64], R5 ;  /* 0x0000000518004986 */ /* 0x0009e8000c10190a */
[----:B-1----:R-:W3:Y:S04]  /*3c1e0*/  LDL.LU R20, [R1+0x3dc] ;  /* 0x0003dc0001147983 */ /* 0x002ee80000300800 */
[----:B----4-:R-:W4:Y:S04]  /*3c1f0*/  LDL.LU R25, [R1+0x3cc] ;  /* 0x0003cc0001197983 */ /* 0x010f280000300800 */
[----:B------:R-:W3:Y:S01]  /*3c200*/  LDL.LU R24, [R1+0x3d0] ;  /* 0x0003d00001187983 */ /* 0x000ee20000300800 */
[----:B--2---:R-:W-:Y:S01]  /*3c210*/  ISETP.LT.AND P5, PT, R3, c[0x0][0x17c], !P0 ;  /* 0x00005f0003007a0c */ /* 0x004fe200047a1270 */
[----:B------:R-:W-:-:S05]  /*3c220*/  IMAD R3, R28, 0x2, R4 ;  /* 0x000000021c037824 */ /* 0x000fca00078e0204 */
[----:B------:R-:W-:Y:S01]  /*3c230*/  LEA R4, P2, R3, R2, 0x2 ;  /* 0x0000000203047211 */ /* 0x000fe200078410ff */
[----:B------:R-:W-:-:S03]  /*3c240*/  IMAD R9, R28, 0x2, R3 ;  /* 0x000000021c097824 */ /* 0x000fc600078e0203 */
[----:B------:R-:W-:Y:S02]  /*3c250*/  LEA.HI.X.SX32 R5, R3, R0, 0x2, P2 ;  /* 0x0000000003057211 */ /* 0x000fe400010f16ff */
[----:B------:R-:W2:Y:S04]  /*3c260*/  LDL.LU R3, [R1+0x3c8] ;  /* 0x0003c80001037983 */ /* 0x000ea80000300800 */
[----:B------:R1:W-:Y:S01]  /*3c270*/  @P3 STG.E [R4.64], R12 ;  /* 0x0000000c04003986 */ /* 0x0003e2000c10190a */
[----:B----4-:R-:W-:-:S03]  /*3c280*/  ISETP.LT.AND P2, PT, R25, c[0x0][0x17c], !P0 ;  /* 0x00005f0019007a0c */ /* 0x010fc60004741270 */
[----:B------:R-:W4:Y:S04]  /*3c290*/  LDL.LU R25, [R1+0x3e4] ;  /* 0x0003e40001197983 */ /* 0x000f280000300800 */
[----:B-1----:R-:W3:Y:S01]  /*3c2a0*/  LDL.LU R5, [R1+0x34] ;  /* 0x0000340001057983 */ /* 0x002ee20000300800 */
[----:B------:R-:W-:Y:S02]  /*3c2b0*/  LEA R8, P6, R9, R2, 0x2 ;  /* 0x0000000209087211 */ /* 0x000fe400078c10ff */
[----:B--2---:R-:W-:Y:S01]  /*3c2c0*/  ISETP.LT.AND P4, PT, R3, c[0x0][0x17c], !P0 ;  /* 0x00005f0003007a0c */ /* 0x004fe20004781270 */
[----:B------:R-:W-:Y:S01]  /*3c2d0*/  IMAD R3, R28, 0x2, R9 ;  /* 0x000000021c037824 */ /* 0x000fe200078e0209 */
[----:B------:R-:W-:-:S03]  /*3c2e0*/  LEA.HI.X.SX32 R9, R9, R0, 0x2, P6 ;  /* 0x0000000009097211 */ /* 0x000fc600030f16ff */
[----:B------:R-:W-:Y:S01]  /*3c2f0*/  IMAD R12, R28, 0x2, R3 ;  /* 0x000000021c0c7824 */ /* 0x000fe200078e0203 */
[CC--:B------:R-:W-:Y:S01]  /*3c300*/  LEA R4, P3, R3.reuse, R2.reuse, 0x2 ;  /* 0x0000000203047211 */ /* 0x0c0fe200078610ff */
[----:B---3--:R1:W-:Y:S03]  /*3c310*/  @P5 STG.E [R8.64], R5 ;  /* 0x0000000508005986 */ /* 0x0083e6000c10190a */
[C---:B-1----:R-:W-:Y:S02]  /*3c320*/  LEA R8, P6, R12.reuse, R2, 0x2 ;  /* 0x000000020c087211 */ /* 0x042fe400078c10ff */
[-C--:B------:R-:W-:Y:S02]  /*3c330*/  LEA.HI.X.SX32 R5, R3, R0.reuse, 0x2, P3 ;  /* 0x0000000003057211 */ /* 0x080fe400018f16ff */
[----:B------:R-:W-:Y:S02]  /*3c340*/  LEA.HI.X.SX32 R9, R12, R0, 0x2, P6 ;  /* 0x000000000c097211 */ /* 0x000fe400030f16ff */
[----:B-----5:R-:W-:Y:S01]  /*3c350*/  ISETP.LT.AND P3, PT, R26, c[0x0][0x17c], !P0 ;  /* 0x00005f001a007a0c */ /* 0x020fe20004761270 */
[----:B------:R-:W-:Y:S04]  /*3c360*/  @P1 STG.E [R4.64], R27 ;  /* 0x0000001b04001986 */ /* 0x000fe8000c10190a */
[----:B------:R-:W2:Y:S04]  /*3c370*/  LDL.LU R26, [R1+0x3ec] ;  /* 0x0003ec00011a7983 */ /* 0x000ea80000300800 */
[----:B------:R1:W-:Y:S04]  /*3c380*/  @P4 STG.E [R8.64], R13 ;  /* 0x0000000d08004986 */ /* 0x0003e8000c10190a */
[----:B-1----:R-:W3:Y:S01]  /*3c390*/  LDL.LU R13, [R1+0x3e0] ;  /* 0x0003e000010d7983 */ /* 0x002ee20000300800 */
[----:B------:R-:W-:-:S03]  /*3c3a0*/  IMAD R3, R28, 0x2, R12 ;  /* 0x000000021c037824 */ /* 0x000fc600078e020c */
[----:B------:R-:W5:Y:S02]  /*3c3b0*/  LDL.LU R27, [R1+0x58] ;  /* 0x00005800011b7983 */ /* 0x000f640000300800 */
[C---:B------:R-:W-:Y:S02]  /*3c3c0*/  LEA R4, P1, R3.reuse, R2, 0x2 ;  /* 0x0000000203047211 */ /* 0x040fe400078210ff */
[----:B------:R-:W-:Y:S02]  /*3c3d0*/  ISETP.LT.AND P4, PT, R16, c[0x0][0x17c], !P0 ;  /* 0x00005f0010007a0c */ /* 0x000fe40004781270 */
[----:B------:R-:W-:Y:S01]  /*3c3e0*/  LEA.HI.X.SX32 R5, R3, R0, 0x2, P1 ;  /* 0x0000000003057211 */ /* 0x000fe200008f16ff */
[----:B------:R-:W2:Y:S01]  /*3c3f0*/  LDL.LU R16, [R1+0x48] ;  /* 0x0000480001107983 */ /* 0x000ea20000300800 */
[----:B------:R-:W-:-:S03]  /*3c400*/  ISETP.LT.AND P1, PT, R20, c[0x0][0x17c], !P0 ;  /* 0x00005f0014007a0c */ /* 0x000fc60004721270 */
[----:B------:R1:W-:Y:S04]  /*3c410*/  @P2 STG.E [R4.64], R6 ;  /* 0x0000000604002986 */ /* 0x0003e8000c10190a */
[----:B-1----:R-:W5:Y:S04]  /*3c420*/  LDL.LU R6, [R1+0x80c] ;  /* 0x00080c0001067983 */ /* 0x002f680000300800 */
[----:B------:R-:W5:Y:S01]  /*3c430*/  LDL.LU R20, [R1+0x3f0] ;  /* 0x0003f00001147983 */ /* 0x000f620000300800 */
[----:B------:R-:W-:Y:S01]  /*3c440*/  IMAD R12, R28, 0x2, R3 ;  /* 0x000000021c0c7824 */ /* 0x000fe200078e0203 */
[----:B------:R-:W-:-:S03]  /*3c450*/  ISETP.LT.AND P5, PT, R24, c[0x0][0x17c], !P0 ;  /* 0x00005f0018007a0c */ /* 0x000fc600047a1270 */
[----:B------:R-:W-:Y:S01]  /*3c460*/  IMAD R3, R28, 0x2, R12 ;  /* 0x000000021c037824 */ /* 0x000fe200078e020c */
[----:B------:R-:W-:-:S04]  /*3c470*/  LEA R8, P6, R12, R2, 0x2 ;  /* 0x000000020c087211 */ /* 0x000fc800078c10ff */
[----:B------:R-:W-:Y:S01]  /*3c480*/  LEA.HI.X.SX32 R9, R12, R0, 0x2, P6 ;  /* 0x000000000c097211 */ /* 0x000fe200030f16ff */
[----:B------:R-:W-:Y:S01]  /*3c490*/  IMAD R12, R28, 0x2, R3 ;  /* 0x000000021c0c7824 */ /* 0x000fe200078e0203 */
[----:B------:R-:W-:-:S03]  /*3c4a0*/  LEA R4, P2, R3, R2, 0x2 ;  /* 0x0000000203047211 */ /* 0x000fc600078410ff */
[----:B------:R1:W-:Y:S01]  /*3c4b0*/  @P5 STG.E [R8.64], R10 ;  /* 0x0000000a08005986 */ /* 0x0003e2000c10190a */
[----:B------:R-:W-:Y:S02]  /*3c4c0*/  LEA.HI.X.SX32 R5, R3, R0, 0x2, P2 ;  /* 0x0000000003057211 */ /* 0x000fe400010f16ff */
[----:B----4-:R-:W-:Y:S02]  /*3c4d0*/  ISETP.LT.AND P2, PT, R25, c[0x0][0x17c], !P0 ;  /* 0x00005f0019007a0c */ /* 0x010fe40004741270 */
[C---:B-1----:R-:W-:Y:S01]  /*3c4e0*/  LEA R8, P6, R12.reuse, R2, 0x2 ;  /* 0x000000020c087211 */ /* 0x042fe200078c10ff */
[----:B------:R-:W4:Y:S03]  /*3c4f0*/  LDL.LU R10, [R1+0x808] ;  /* 0x00080800010a7983 */ /* 0x000f260000300800 */
[----:B------:R-:W-:Y:S01]  /*3c500*/  LEA.HI.X.SX32 R9, R12, R0, 0x2, P6 ;  /* 0x000000000c097211 */ /* 0x000fe200030f16ff */
[----:B------:R-:W4:Y:S04]  /*3c510*/  LDL.LU R24, [R1+0x78] ;  /* 0x0000780001187983 */ /* 0x000f280000300800 */
[----:B------:R1:W-:Y:S04]  /*3c520*/  @P3 STG.E [R4.64], R21 ;  /* 0x0000001504003986 */ /* 0x0003e8000c10190a */
[----:B------:R1:W-:Y:S01]  /*3c530*/  @P4 STG.E [R8.64], R17 ;  /* 0x0000001108004986 */ /* 0x0003e2000c10190a */
[----:B------:R-:W-:-:S05]  /*3c540*/  IMAD R3, R28, 0x2, R12 ;  /* 0x000000021c037824 */ /* 0x000fca00078e020c */
[----:B-1----:R-:W-:Y:S01]  /*3c550*/  LEA R4, P3, R3, R2, 0x2 ;  /* 0x0000000203047211 */ /* 0x002fe200078610ff */
[----:B------:R-:W-:-:S03]  /*3c560*/  IMAD R12, R28, 0x2, R3 ;  /* 0x000000021c0c7824 */ /* 0x000fc600078e0203 */
[----:B------:R-:W-:Y:S02]  /*3c570*/  LEA.HI.X.SX32 R5, R3, R0, 0x2, P3 ;  /* 0x0000000003057211 */ /* 0x000fe400018f16ff */
[----:B------:R-:W-:-:S04]  /*3c580*/  LEA R8, P6, R12, R2, 0x2 ;  /* 0x000000020c087211 */ /* 0x000fc800078c10ff */
[----:B------:R-:W-:Y:S02]  /*3c590*/  LEA.HI.X.SX32 R9, R12, R0, 0x2, P6 ;  /* 0x000000000c097211 */ /* 0x000fe400030f16ff */
[----:B---3--:R-:W-:Y:S02]  /*3c5a0*/  ISETP.LT.AND P5, PT, R13, c[0x0][0x17c], !P0 ;  /* 0x00005f000d007a0c */ /* 0x008fe400047a1270 */
[----:B------:R-:W3:Y:S04]  /*3c5b0*/  LDL.LU R13, [R1+0x3f8] ;  /* 0x0003f800010d7983 */ /* 0x000ee80000300800 */
[----:B------:R-:W3:Y:S04]  /*3c5c0*/  LDL.LU R25, [R1+0x3fc] ;  /* 0x0003fc0001197983 */ /* 0x000ee80000300800 */
[----:B------:R-:W3:Y:S04]  /*3c5d0*/  LDL.LU R21, [R1+0x3f4] ;  /* 0x0003f40001157983 */ /* 0x000ee80000300800 */
[----:B------:R-:W3:Y:S01]  /*3c5e0*/  LDL.LU R17, [R1+0x3e8] ;  /* 0x0003e80001117983 */ /* 0x000ee20000300800 */
[----:B--2---:R-:W-:-:S03]  /*3c5f0*/  ISETP.LT.AND P3, PT, R26, c[0x0][0x17c], !P0 ;  /* 0x00005f001a007a0c */ /* 0x004fc60004761270 */
[----:B------:R-:W2:Y:S04]  /*3c600*/  LDL.LU R26, [R1+0xa8] ;  /* 0x0000a800011a7983 */ /* 0x000ea80000300800 */
[----:B-----5:R1:W-:Y:S04]  /*3c610*/  @P1 STG.E [R4.64], R27 ;  /* 0x0000001b04001986 */ /* 0x0203e8000c10190a */
[----:B------:R5:W-:Y:S04]  /*3c620*/  @P5 STG.E [R8.64], R16 ;  /* 0x0000001008005986 */ /* 0x000be8000c10190a */
[----:B-1----:R-:W2:Y:S01]  /*3c630*/  LDL.LU R27, [R1+0x98] ;  /* 0x00009800011b7983 */ /* 0x002ea20000300800 */
[----:B------:R-:W-:-:S03]  /*3c640*/  ISETP.LT.AND P5, PT, R20, c[0x0][0x17c], !P0 ;  /* 0x00005f0014007a0c */ /* 0x000fc600047a1270 */
[----:B-----5:R-:W5:Y:S04]  /*3c650*/  LDL.LU R16, [R1+0x404] ;  /* 0x0004040001107983 */ /* 0x020f680000300800 */
[----:B------:R-:W2:Y:S01]  /*3c660*/  LDL.LU R20, [R1+0x88] ;  /* 0x0000880001147983 */ /* 0x000ea20000300800 */
[----:B------:R-:W-:-:S04]  /*3c670*/  IMAD R3, R28, 0x2, R12 ;  /* 0x000000021c037824 */ /* 0x000fc800078e020c */
[----:B------:R-:W-:Y:S01]  /*3c680*/  IMAD R12, R28, 0x2, R3 ;  /* 0x000000021c0c7824 */ /* 0x000fe200078e0203 */
[----:B------:R-:W-:-:S04]  /*3c690*/  LEA R4, P1, R3, R2, 0x2 ;  /* 0x0000000203047211 */ /* 0x000fc800078210ff */
[----:B------:R-:W-:Y:S01]  /*3c6a0*/  LEA.HI.X.SX32 R5, R3, R0, 0x2, P1 ;  /* 0x0000000003057211 */ /* 0x000fe200008f16ff */
[----:B------:R-:W-:Y:S01]  /*3c6b0*/  IMAD R3, R28, 0x2, R12 ;  /* 0x000000021c037824 */ /* 0x000fe200078e020c */
[----:B------:R-:W-:-:S04]  /*3c6c0*/  LEA R8, P6, R12, R2, 0x2 ;  /* 0x000000020c087211 */ /* 0x000fc800078c10ff */
[----:B------:R-:W-:Y:S01]  /*3c6d0*/  LEA.HI.X.SX32 R9, R12, R0, 0x2, P6 ;  /* 0x000000000c097211 */ /* 0x000fe200030f16ff */
[----:B------:R-:W-:Y:S01]  /*3c6e0*/  IMAD R12, R28, 0x2, R3 ;  /* 0x000000021c0c7824 */ /* 0x000fe200078e0203 */
[----:B----4-:R1:W-:Y:S02]  /*3c6f0*/  @P2 STG.E [R4.64], R24 ;  /* 0x0000001804002986 */ /* 0x0103e4000c10190a */
[----:B-1----:R-:W-:-:S04]  /*3c700*/  LEA R4, P2, R3, R2, 0x2 ;  /* 0x0000000203047211 */ /* 0x002fc800078410ff */
[----:B------:R-:W-:Y:S01]  /*3c710*/  LEA.HI.X.SX32 R5, R3, R0, 0x2, P2 ;  /* 0x0000000003057211 */ /* 0x000fe200010f16ff */
[----:B------:R-:W-:Y:S01]  /*3c720*/  IMAD R3, R28, 0x2, R12 ;  /* 0x000000021c037824 */ /* 0x000fe200078e020c */
[----:B---3--:R-:W-:Y:S02]  /*3c730*/  ISETP.LT.AND P4, PT, R17, c[0x0][0x17c], !P0 ;  /* 0x00005f0011007a0c */ /* 0x008fe40004781270 */
[----:B------:R-:W-:Y:S01]  /*3c740*/  ISETP.LT.AND P1, PT, R21, c[0x0][0x17c], !P0 ;  /* 0x00005f0015007a0c */ /* 0x000fe20004721270 */
[----:B------:R-:W3:Y:S01]  /*3c750*/  LDL.LU R17, [R1+0x408] ;  /* 0x0004080001117983 */ /* 0x000ee20000300800 */
[----:B------:R-:W-:-:S03]  /*3c760*/  ISETP.LT.AND P2, PT, R25, c[0x0][0x17c], !P0 ;  /* 0x00005f0019007a0c */ /* 0x000fc60004741270 */
[----:B------:R-:W4:Y:S04]  /*3c770*/  LDL.LU R21, [R1+0x40c] ;  /* 0x00040c0001157983 */ /* 0x000f280000300800 */
[----:B------:R-:W4:Y:S04]  /*3c780*/  LDL.LU R24, [R1+0x68] ;  /* 0x0000680001187983 */ /* 0x000f280000300800 */
[----:B------:R1:W-:Y:S04]  /*3c790*/  @P4 STG.E [R8.64], R10 ;  /* 0x0000000a08004986 */ /* 0x0003e8000c10190a */
[----:B------:R-:W4:Y:S01]  /*3c7a0*/  LDL.LU R25, [R1+0x38] ;  /* 0x0000380001197983 */ /* 0x000f220000300800 */
[----:B-1----:R-:W-:-:S04]  /*3c7b0*/  LEA R8, P6, R12, R2, 0x2 ;  /* 0x000000020c087211 */ /* 0x002fc800078c10ff */
[----:B------:R-:W-:Y:S02]  /*3c7c0*/  LEA.HI.X.SX32 R9, R12, R0, 0x2, P6 ;  /* 0x000000000c097211 */ /* 0x000fe400030f16ff */
[----:B------:R-:W4:Y:S01]  /*3c7d0*/  LDL.LU R12, [R1+0x400] ;  /* 0x00040000010c7983 */ /* 0x000f220000300800 */
[----:B------:R-:W-:-:S03]  /*3c7e0*/  ISETP.LT.AND P4, PT, R13, c[0x0][0x17c], !P0 ;  /* 0x00005f000d007a0c */ /* 0x000fc60004781270 */
[----:B--2---:R1:W-:Y:S04]  /*3c7f0*/  @P3 STG.E [R4.64], R26 ;  /* 0x0000001a04003986 */ /* 0x0043e8000c10190a */
[----:B------:R-:W2:Y:S04]  /*3c800*/  LDL.LU R13, [R1+0x410] ;  /* 0x00041000010d7983 */ /* 0x000ea80000300800 */
[----:B------:R5:W-:Y:S04]  /*3c810*/  @P5 STG.E [R8.64], R27 ;  /* 0x0000001b08005986 */ /* 0x000be8000c10190a */
[----:B-1----:R-:W2:Y:S01]  /*3c820*/  LDL.LU R26, [R1+0x414] ;  /* 0x00041400011a7983 */ /* 0x002ea20000300800 */
[----:B------:R-:W-:-:S03]  /*3c830*/  LEA R4, P3, R3, R2, 0x2 ;  /* 0x0000000203047211 */ /* 0x000fc600078610ff */
[----:B-----5:R-:W5:Y:S01]  /*3c840*/  LDL.LU R27, [R1+0x8] ;  /* 0x00000800011b7983 */ /* 0x020f620000300800 */
[----:B------:R-:W-:Y:S02]  /*3c850*/  LEA.HI.X.SX32 R5, R3, R0, 0x2, P3 ;  /* 0x0000000003057211 */ /* 0x000fe400018f16ff */
[----:B------:R-:W-:Y:S02]  /*3c860*/  ISETP.LT.AND P3, PT, R16, c[0x0][0x17c], !P0 ;  /* 0x00005f0010007a0c */ /* 0x000fe40004761270 */
[----:B------:R-:W5:Y:S04]  /*3c870*/  LDL.LU R16, [R1+0x418] ;  /* 0x0004180001107983 */ /* 0x000f680000300800 */
[----:B------:R1:W-:Y:S04]  /*3c880*/  @P1 STG.E [R4.64], R20 ;  /* 0x0000001404001986 */ /* 0x0003e8000c10190a */
[----:B-1----:R-:W5:Y:S01]  /*3c890*/  LDL.LU R20, [R1+0x41c] ;  /* 0x00041c0001147983 */ /* 0x002f620000300800 */
[----:B------:R-:W-:-:S04]  /*3c8a0*/  IMAD R10, R28, 0x2, R3 ;  /* 0x000000021c0a7824 */ /* 0x000fc800078e0203 */
[----:B------:R-:W-:Y:S01]  /*3c8b0*/  IMAD R3, R28, 0x2, R10 ;  /* 0x000000021c037824 */ /* 0x000fe200078e020a */
[----:B------:R-:W-:-:S04]  /*3c8c0*/  LEA R8, P6, R10, R2, 0x2 ;  /* 0x000000020a087211 */ /* 0x000fc800078c10ff */
[----:B------:R-:W-:Y:S01]  /*3c8d0*/  LEA.HI.X.SX32 R9, R10, R0, 0x2, P6 ;  /* 0x000000000a097211 */ /* 0x000fe200030f16ff */
[----:B------:R-:W-:Y:S01]  /*3c8e0*/  IMAD R10, R28, 0x2, R3 ;  /* 0x000000021c0a7824 */ /* 0x000fe200078e0203 */
[----:B------:R-:W-:-:S03]  /*3c8f0*/  LEA R4, P1, R3, R2, 0x2 ;  /* 0x0000000203047211 */ /* 0x000fc600078210ff */
[----:B------:R1:W-:Y:S01]  /*3c900*/  @P4 STG.E [R8.64], R6 ;  /* 0x0000000608004986 */ /* 0x0003e2000c10190a */
[----:B------:R-:W-:Y:S01]  /*3c910*/  LEA.HI.X.SX32 R5, R3, R0, 0x2, P1 ;  /* 0x0000000003057211 */ /* 0x000fe200008f16ff */
[----:B------:R-:W-:Y:S01]  /*3c920*/  IMAD R3, R28, 0x2, R10 ;  /* 0x000000021c037824 */ /* 0x000fe200078e020a */
[----:B-1----:R-:W-:-:S03]  /*3c930*/  LEA R8, P6, R10, R2, 0x2 ;  /* 0x000000020a087211 */ /* 0x002fc600078c10ff */
[----:B------:R-:W-:Y:S01]  /*3c940*/  IMAD R6, R28, 0x2, R3 ;  /* 0x000000021c067824 */ /* 0x000fe200078e0203 */
[----:B------:R-:W-:Y:S02]  /*3c950*/  LEA.HI.X.SX32 R9, R10, R0, 0x2, P6 ;  /* 0x000000000a097211 */ /* 0x000fe400030f16ff */
[----:B---3--:R-:W-:Y:S01]  /*3c960*/  ISETP.LT.AND P4, PT, R17, c[0x0][0x17c], !P0 ;  /* 0x00005f0011007a0c */ /* 0x008fe20004781270 */
[----:B----4-:R1:W-:Y:S01]  /*3c970*/  @P2 STG.E [R4.64], R24 ;  /* 0x0000001804002986 */ /* 0x0103e2000c10190a */
[----:B------:R-:W-:Y:S02]  /*3c980*/  ISETP.LT.AND P1, PT, R21, c[0x0][0x17c], !P0 ;  /* 0x00005f0015007a0c */ /* 0x000fe40004721270 */
[C---:B-1----:R-:W-:Y:S01]  /*3c990*/  LEA R4, P2, R3.reuse, R2, 0x2 ;  /* 0x0000000203047211 */ /* 0x042fe200078410ff */
[----:B------:R-:W3:Y:S01]  /*3c9a0*/  LDL.LU R24, [R1+0x420] ;  /* 0x0004200001187983 */ /* 0x000ee20000300800 */
[----:B------:R-:W-:Y:S02]  /*3c9b0*/  ISETP.LT.AND P5, PT, R12, c[0x0][0x17c], !P0 ;  /* 0x00005f000c007a0c */ /* 0x000fe400047a1270 */
[----:B------:R-:W-:Y:S01]  /*3c9c0*/  LEA.HI.X.SX32 R5, R3, R0, 0x2, P2 ;  /* 0x0000000003057211 */ /* 0x000fe200010f16ff */
[----:B------:R-:W-:-:S10]  /*3c9d0*/  IMAD R3, R28, 0x2, R6 ;  /* 0x000000021c037824 */ /* 0x000fd400078e0206 */
[----:B------:R1:W-:Y:S01]  /*3c9e0*/  @P5 STG.E [R8.64], R25 ;  /* 0x0000001908005986 */ /* 0x0003e2000c10190a */
[----:B--2---:R-:W-:Y:S02]  /*3c9f0*/  ISETP.LT.AND P5, PT, R13, c[0x0][0x17c], !P0 ;  /* 0x00005f000d007a0c */ /* 0x004fe400047a1270 */
[----:B------:R-:W-:Y:S02]  /*3ca00*/  ISETP.LT.AND P2, PT, R26, c[0x0][0x17c], !P0 ;  /* 0x00005f001a007a0c */ /* 0x000fe40004741270 */
[C---:B-1----:R-:W-:Y:S01]  /*3ca10*/  LEA R8, P6, R6.reuse, R2, 0x2 ;  /* 0x0000000206087211 */ /* 0x042fe200078c10ff */
[----:B------:R-:W2:Y:S03]  /*3ca20*/  LDL.LU R25, [R1+0x424] ;  /* 0x0004240001197983 */ /* 0x000ea60000300800 */
[----:B------:R-:W-:Y:S01]  /*3ca30*/  LEA.HI.X.SX32 R9, R6, R0, 0x2, P6 ;  /* 0x0000000006097211 */ /* 0x000fe200030f16ff */
[----:B------:R-:W-:Y:S01]  /*3ca40*/  IMAD R6, R28, 0x2, R3 ;  /* 0x000000021c067824 */ /* 0x000fe200078e0203 */
[----:B-----5:R1:W-:Y:S04]  /*3ca50*/  @P3 STG.E [R4.64], R27 ;  /* 0x0000001b04003986 */ /* 0x0203e8000c10190a */
[----:B------:R4:W-:Y:S04]  /*3ca60*/  @P4 STG.E [R8.64], R14 ;  /* 0x0000000e08004986 */ /* 0x0009e8000c10190a */
[----:B------:R-:W5:Y:S01]  /*3ca70*/  LDL.LU R26, [R1+0x428] ;  /* 0x00042800011a7983 */ /* 0x000f620000300800 */
[----:B-1----:R-:W-:-:S03]  /*3ca80*/  LEA R4, P3, R3, R2, 0x2 ;  /* 0x0000000203047211 */ /* 0x002fc600078610ff */
[----:B------:R-:W5:Y:S01]  /*3ca90*/  LDL.LU R27, [R1+0x42c] ;  /* 0x00042c00011b7983 */ /* 0x000f620000300800 */
[C---:B----4-:R-:W-:Y:S02]  /*3caa0*/  LEA R8, P6, R6.reuse, R2, 0x2 ;  /* 0x0000000206087211 */ /* 0x050fe400078c10ff */
[-C--:B------:R-:W-:Y:S02]  /*3cab0*/  LEA.HI.X.SX32 R5, R3, R0.reuse, 0x2, P3 ;  /* 0x0000000003057211 */ /* 0x080fe400018f16ff */
[----:B------:R-:W-:Y:S02]  /*3cac0*/  LEA.HI.X.SX32 R9, R6, R0, 0x2, P6 ;  /* 0x0000000006097211 */ /* 0x000fe400030f16ff */
[----:B------:R-:W-:Y:S01]  /*3cad0*/  ISETP.LT.AND P4, PT, R16, c[0x0][0x17c], !P0 ;  /* 0x00005f0010007a0c */ /* 0x000fe20004781270 */
[----:B------:R1:W-:Y:S01]  /*3cae0*/  @P1 STG.E [R4.64], R7 ;  /* 0x0000000704001986 */ /* 0x0003e2000c10190a */
[----:B------:R-:W-:-:S03]  /*3caf0*/  ISETP.LT.AND P3, PT, R20, c[0x0][0x17c], !P0 ;  /* 0x00005f0014007a0c */ /* 0x000fc60004761270 */
[----:B------:R-:W4:Y:S04]  /*3cb00*/  LDL.LU R16, [R1+0x5c] ;  /* 0x00005c0001107983 */ /* 0x000f280000300800 */
[----:B------:R1:W-:Y:S04]  /*3cb10*/  @P5 STG.E [R8.64], R11 ;  /* 0x0000000b08005986 */ /* 0x0003e8000c10190a */
[----:B-1----:R-:W4:Y:S04]  /*3cb20*/  LDL.LU R7, [R1+0x804] ;  /* 0x0008040001077983 */ /* 0x002f280000300800 */
[----:B------:R-:W4:Y:S04]  /*3cb30*/  LDL.LU R12, [R1+0x4c] ;  /* 0x00004c00010c7983 */ /* 0x000f280000300800 */
[----:B------:R-:W4:Y:S04]  /*3cb40*/  LDL.LU R11, [R1+0x800] ;  /* 0x00080000010b7983 */ /* 0x000f280000300800 */
[----:B------:R-:W4:Y:S01]  /*3cb50*/  LDL.LU R20, [R1+0x430] ;  /* 0x0004300001147983 */ /* 0x000f220000300800 */
[----:B------:R-:W-:-:S03]  /*3cb60*/  IMAD R3, R28, 0x2, R6 ;  /* 0x000000021c037824 */ /* 0x000fc600078e0206 */
[----:B------:R-:W4:Y:S01]  /*3cb70*/  LDL.LU R17, [R1+0x434] ;  /* 0x0004340001117983 */ /* 0x000f220000300800 */
[----:B------:R-:W-:Y:S01]  /*3cb80*/  IMAD R6, R28, 0x2, R3 ;  /* 0x000000021c067824 */ /* 0x000fe200078e0203 */
[C---:B------:R-:W-:Y:S02]  /*3cb90*/  LEA R4, P1, R3.reuse, R2, 0x2 ;  /* 0x0000000203047211 */ /* 0x040fe400078210ff */
[----:B------:R-:W4:Y:S02]  /*3cba0*/  LDL.LU R21, [R1+0x7c] ;  /* 0x00007c0001157983 */ /* 0x000f240000300800 */
[----:B------:R-:W-:Y:S02]  /*3cbb0*/  LEA.HI.X.SX32 R5, R3, R0, 0x2, P1 ;  /* 0x0000000003057211 */ /* 0x000fe400008f16ff */
[----:B------:R-:W4:Y:S01]  /*3cbc0*/  LDL.LU R13, [R1+0x438] ;  /* 0x00043800010d7983 */ /* 0x000f220000300800 */
[----:B------:R-:W-:Y:S01]  /*3cbd0*/  LEA R8, P6, R6, R2, 0x2 ;  /* 0x0000000206087211 */ /* 0x000fe200078c10ff */
[----:B------:R-:W-:-:S02]  /*3cbe0*/  IMAD R3, R28, 0x2, R6 ;  /* 0x000000021c037824 */ /* 0x000fc400078e0206 */
[----:B------:R1:W-:Y:S01]  /*3cbf0*/  @P2 STG.E [R4.64], R22 ;  /* 0x0000001604002986 */ /* 0x0003e2000c10190a */
[----:B------:R-:W-:Y:S01]  /*3cc00*/  LEA.HI.X.SX32 R9, R6, R0, 0x2, P6 ;  /* 0x0000000006097211 */ /* 0x000fe200030f16ff */
[----:B------:R-:W-:-:S04]  /*3cc10*/  IMAD R6, R28, 0x2, R3 ;  /* 0x000000021c067824 */ /* 0x000fc800078e0203 */
[----:B------:R1:W-:Y:S02]  /*3cc20*/  @P4 STG.E [R8.64], R18 ;  /* 0x0000001208004986 */ /* 0x0003e4000c10190a */
[----:B-1----:R-:W-:-:S04]  /*3cc30*/  LEA R4, P2, R3, R2, 0x2 ;  /* 0x0000000203047211 */ /* 0x002fc800078410ff */
[----:B------:R-:W-:Y:S02]  /*3cc40*/  LEA.HI.X.SX32 R5, R3, R0, 0x2, P2 ;  /* 0x0000000003057211 */ /* 0x000fe400010f16ff */
[----:B------:R-:W-:-:S04]  /*3cc50*/  LEA R8, P6, R6, R2, 0x2 ;  /* 0x0000000206087211 */ /* 0x000fc800078c10ff */
[----:B------:R-:W-:Y:S02]  /*3cc60*/  LEA.HI.X.SX32 R9, R6, R0, 0x2, P6 ;  /* 0x0000000006097211 */ /* 0x000fe400030f16ff */
[----:B---3--:R-:W-:Y:S02]  /*3cc70*/  ISETP.LT.AND P5, PT, R24, c[0x0][0x17c], !P0 ;  /* 0x00005f0018007a0c */ /* 0x008fe400047a1270 */
[----:B------:R-:W3:Y:S01]  /*3cc80*/  LDL.LU R24, [R1+0x43c] ;  /* 0x00043c0001187983 */ /* 0x000ee20000300800 */
[----:B--2---:R-:W-:-:S03]  /*3cc90*/  ISETP.LT.AND P1, PT, R25, c[0x0][0x17c], !P0 ;  /* 0x00005f0019007a0c */ /* 0x004fc60004721270 */
[----:B------:R-:W2:Y:S01]  /*3cca0*/  LDL.LU R25, [R1+0xac] ;  /* 0x0000ac0001197983 */ /* 0x000ea20000300800 */
[----:B-----5:R-:W-:-:S03]  /*3ccb0*/  ISETP.LT.AND P4, PT, R26, c[0x0][0x17c], !P0 ;  /* 0x00005f001a007a0c */ /* 0x020fc60004781270 */
[----:B------:R-:W5:Y:S01]  /*3ccc0*/  LDL.LU R26, [R1+0x9c] ;  /* 0x00009c00011a7983 */ /* 0x000f620000300800 */
[----:B------:R-:W-:-:S03]  /*3ccd0*/  ISETP.LT.AND P2, PT, R27, c[0x0][0x17c], !P0 ;  /* 0x00005f001b007a0c */ /* 0x000fc60004741270 */
[----:B------:R-:W5:Y:S04]  /*3cce0*/  LDL.LU R27, [R1+0x440] ;  /* 0x00044000011b7983 */ /* 0x000f680000300800 */
[----:B----4-:R1:W-:Y:S04]  /*3ccf0*/  @P3 STG.E [R4.64], R16 ;  /* 0x0000001004003986 */ /* 0x0103e8000c10190a */
[----:B-1----:R-:W4:Y:S04]  /*3cd00*/  LDL.LU R16, [R1+0x444] ;  /* 0x0004440001107983 */ /* 0x002f280000300800 */
[----:B------:R1:W-:Y:S01]  /*3cd10*/  @P5 STG.E [R8.64], R12 ;  /* 0x0000000c08005986 */ /* 0x0003e2000c10190a */
[----:B------:R-:W-:-:S03]  /*3cd20*/  ISETP.LT.AND P5, PT, R20, c[0x0][0x17c], !P0 ;  /* 0x00005f0014007a0c */ /* 0x000fc600047a1270 */
[----:B------:R-:W4:Y:S01]  /*3cd30*/  LDL.LU R20, [R1+0x8c] ;  /* 0x00008c0001147983 */ /* 0x000f220000300800 */
[----:B------:R-:W-:-:S04]  /*3cd40*/  IMAD R3, R28, 0x2, R6 ;  /* 0x000000021c037824 */ /* 0x000fc800078e0206 */
[----:B------:R-:W-:Y:S01]  /*3cd50*/  IMAD R6, R28, 0x2, R3 ;  /* 0x000000021c067824 */ /* 0x000fe200078e0203 */
[----:B------:R-:W-:-:S04]  /*3cd60*/  LEA R4, P3, R3, R2, 0x2 ;  /* 0x0000000203047211 */ /* 0x000fc800078610ff */
[----:B-1----:R-:W-:Y:S02]  /*3cd70*/  LEA R8, P6, R6, R2, 0x2 ;  /* 0x0000000206087211 */ /* 0x002fe400078c10ff */
[-C--:B------:R-:W-:Y:S01]  /*3cd80*/  LEA.HI.X.SX32 R5, R3, R0.reuse, 0x2, P3 ;  /* 0x0000000003057211 */ /* 0x080fe200018f16ff */
[----:B------:R-:W-:Y:S01]  /*3cd90*/  IMAD R3, R28, 0x2, R6 ;  /* 0x000000021c037824 */ /* 0x000fe200078e0206 */
[----:B------:R-:W-:Y:S02]  /*3cda0*/  LEA.HI.X.SX32 R9, R6, R0, 0x2, P6 ;  /* 0x0000000006097211 */ /* 0x000fe400030f16ff */
[----:B------:R-:W-:Y:S01]  /*3cdb0*/  ISETP.LT.AND P3, PT, R17, c[0x0][0x17c], !P0 ;  /* 0x00005f0011007a0c */ /* 0x000fe20004761270 */
[----:B------:R1:W-:Y:S01]  /*3cdc0*/  @P1 STG.E [R4.64], R21 ;  /* 0x0000001504001986 */ /* 0x0003e2000c10190a */
[----:B------:R-:W-:-:S03]  /*3cdd0*/  IMAD R6, R28, 0x2, R3 ;  /* 0x000000021c067824 */ /* 0x000fc600078e0203 */
[----:B------:R-:W4:Y:S04]  /*3cde0*/  LDL.LU R17, [R1+0x448] ;  /* 0x0004480001117983 */ /* 0x000f280000300800 */
[----:B------:R1:W-:Y:S01]  /*3cdf0*/  @P4 STG.E [R8.64], R11 ;  /* 0x0000000b08004986 */ /* 0x0003e2000c10190a */
[----:B------:R-:W-:Y:S02]  /*3ce00*/  ISETP.LT.AND P4, PT, R13, c[0x0][0x17c], !P0 ;  /* 0x00005f000d007a0c */ /* 0x000fe40004781270 */
[C---:B-1----:R-:W-:Y:S01]  /*3ce10*/  LEA R4, P1, R3.reuse, R2, 0x2 ;  /* 0x0000000203047211 */ /* 0x042fe200078210ff */
[----:B------:R-:W4:Y:S03]  /*3ce20*/  LDL.LU R21, [R1+0x44c] ;  /* 0x00044c0001157983 */ /* 0x000f260000300800 */
[----:B------:R-:W-:Y:S01]  /*3ce30*/  LEA.HI.X.SX32 R5, R3, R0, 0x2, P1 ;  /* 0x0000000003057211 */ /* 0x000fe200008f16ff */
[----:B------:R-:W4:Y:S01]  /*3ce40*/  LDL.LU R13, [R1+0x6c] ;  /* 0x00006c00010d7983 */ /* 0x000f220000300800 */
[----:B------:R-:W-:Y:S01]  /*3ce50*/  IMAD R3, R28, 0x2, R6 ;  /* 0x000000021c037824 */ /* 0x000fe200078e0206 */
[----:B------:R-:W-:-:S04]  /*3ce60*/  LEA R8, P6, R6, R2, 0x2 ;  /* 0x0000000206087211 */ /* 0x000fc800078c10ff */
[----:B------:R-:W-:Y:S02]  /*3ce70*/  LEA.HI.X.SX32 R9, R6, R0, 0x2, P6 ;  /* 0x0000000006097211 */ /* 0x000fe400030f16ff */
[----:B---3--:R-:W-:Y:S02]  /*3ce80*/  ISETP.LT.AND P1, PT, R24, c[0x0][0x17c], !P0 ;  /* 0x00005f0018007a0c */ /* 0x008fe40004721270 */
[----:B------:R-:W3:Y:S04]  /*3ce90*/  LDL.LU R24, [R1+0x3c] ;  /* 0x00003c0001187983 */ /* 0x000ee80000300800 */
[----:B--2---:R1:W-:Y:S02]  /*3cea0*/  @P2 STG.E [R4.64], R25 ;  /* 0x0000001904002986 */ /* 0x0043e4000c10190a */
[----:B-1----:R-:W-:-:S02]  /*3ceb0*/  LEA R4, P2, R3, R2, 0x2 ;  /* 0x0000000203047211 */ /* 0x002fc400078410ff */
[----:B-----5:R1:W-:Y:S02]  /*3cec0*/  @P5 STG.E [R8.64], R26 ;  /* 0x0000001a08005986 */ /* 0x0203e4000c10190a */
[----:B------:R-:W-:Y:S02]  /*3ced0*/  LEA.HI.X.SX32 R5, R3, R0, 0x2, P2 ;  /* 0x0000000003057211 */ /* 0x000fe400010f16ff */
[----:B------:R-:W2:Y:S01]  /*3cee0*/  LDL.LU R25, [R1+0x450] ;  /* 0x0004500001197983 */ /* 0x000ea20000300800 */
[----:B------:R-:W-:-:S03]  /*3cef0*/  ISETP.LT.AND P2, PT, R27, c[0x0][0x17c], !P0 ;  /* 0x00005f001b007a0c */ /* 0x000fc60004741270 */
[----:B-1----:R-:W5:Y:S04]  /*3cf00*/  LDL.LU R26, [R1+0x454] ;  /* 0x00045400011a7983 */ /* 0x002f680000300800 */
[----:B------:R-:W5:Y:S01]  /*3cf10*/  LDL.LU R27, [R1+0x388] ;  /* 0x00038800011b7983 */ /* 0x000f620000300800 */
[----:B----4-:R-:W-:-:S03]  /*3cf20*/  ISETP.LT.AND P5, PT, R16, c[0x0][0x17c], !P0 ;  /* 0x00005f0010007a0c */ /* 0x010fc600047a1270 */
[----:B------:R-:W4:Y:S04]  /*3cf30*/  LDL.LU R16, [R1+0xc] ;  /* 0x00000c0001107983 */ /* 0x000f280000300800 */
[----:B------:R1:W-:Y:S04]  /*3cf40*/  @P3 STG.E [R4.64], R20 ;  /* 0x0000001404003986 */ /* 0x0003e8000c10190a */
[----:B-1----:R-:W4:Y:S01]  /*3cf50*/  LDL.LU R20, [R1+0x2c] ;  /* 0x00002c0001147983 */ /* 0x002f220000300800 */
[----:B------:R-:W-:-:S04]  /*3cf60*/  IMAD R6, R28, 0x2, R3 ;  /* 0x000000021c067824 */ /* 0x000fc800078e0203 */
[----:B------:R-:W-:Y:S01]  /*3cf70*/  IMAD R10, R28, 0x2, R6 ;  /* 0x000000021c0a7824 */ /* 0x000fe200078e0206 */
[----:B------:R-:W-:-:S03]  /*3cf80*/  LEA R8, P6, R6, R2, 0x2 ;  /* 0x0000000206087211 */ /* 0x000fc600078c10ff */
[----:B------:R-:W-:Y:S01]  /*3cf90*/  IMAD R11, R28, 0x2, R10 ;  /* 0x000000021c0b7824 */ /* 0x000fe200078e020a */
[----:B------:R-:W-:-:S03]  /*3cfa0*/  LEA.HI.X.SX32 R9, R6, R0, 0x2, P6 ;  /* 0x0000000006097211 */ /* 0x000fc600030f16ff */
[----:B------:R-:W-:Y:S01]  /*3cfb0*/  IMAD R3, R28, 0x2, R11 ;  /* 0x000000021c037824 */ /* 0x000fe200078e020b */
[CC--:B------:R-:W-:Y:S01]  /*3cfc0*/  LEA R4, P3, R10.reuse, R2.reuse, 0x2 ;  /* 0x000000020a047211 */ /* 0x0c0fe200078610ff */
[----:B------:R1:W-:Y:S01]  /*3cfd0*/  @P4 STG.E [R8.64], R7 ;  /* 0x0000000708004986 */ /* 0x0003e2000c10190a */
[C---:B------:R-:W-:Y:S02]  /*3cfe0*/  LEA R6, P6, R11.reuse, R2, 0x2 ;  /* 0x000000020b067211 */ /* 0x040fe400078c10ff */
[-C--:B------:R-:W-:Y:S01]  /*3cff0*/  LEA.HI.X.SX32 R5, R10, R0.reuse, 0x2, P3 ;  /* 0x000000000a057211 */ /* 0x080fe200018f16ff */
[----:B-1----:R-:W-:Y:S01]  /*3d000*/  IMAD R9, R28, 0x2, R3 ;  /* 0x000000021c097824 */ /* 0x002fe200078e0203 */
[----:B------:R-:W-:-:S03]  /*3d010*/  LEA.HI.X.SX32 R7, R11, R0, 0x2, P6 ;  /* 0x000000000b077211 */ /* 0x000fc600030f16ff */
[C---:B------:R-:W-:Y:S01]  /*3d020*/  IMAD R10, R28.reuse, 0x2, R9 ;  /* 0x000000021c0a7824 */ /* 0x040fe200078e0209 */
[----:B------:R1:W-:Y:S03]  /*3d030*/  @P1 STG.E [R4.64], R13 ;  /* 0x0000000d04001986 */ /* 0x0003e6000c10190a */
[----:B------:R-:W-:Y:S01]  /*3d040*/  IMAD R11, R28, 0x2, R10 ;  /* 0x000000021c0b7824 */ /* 0x000fe200078e020a */
[----:B------:R-:W-:-:S03]  /*3d050*/  ISETP.LT.AND P4, PT, R17, c[0x0][0x17c], !P0 ;  /* 0x00005f0011007a0c */ /* 0x000fc60004781270 */
[----:B------:R-:W-:Y:S01]  /*3d060*/  IMAD R17, R28, 0x2, R11 ;  /* 0x000000021c117824 */ /* 0x000fe200078e020b */
[----:B-1----:R-:W-:-:S04]  /*3d070*/  LEA R4, P1, R3, R2, 0x2 ;  /* 0x0000000203047211 */ /* 0x002fc800078210ff */
[----:B------:R-:W-:Y:S01]  /*3d080*/  LEA.HI.X.SX32 R5, R3, R0, 0x2, P1 ;  /* 0x0000000003057211 */ /* 0x000fe200008f16ff */
[----:B------:R-:W-:Y:S01]  /*3d090*/  IMAD R3, R28, 0x2, R17 ;  /* 0x000000021c037824 */ /* 0x000fe200078e0211 */
[----:B------:R-:W-:Y:S02]  /*3d0a0*/  LEA R12, P1, R11, R2, 0x2 ;  /* 0x000000020b0c7211 */ /* 0x000fe400078210ff */
[----:B------:R-:W-:Y:S02]  /*3d0b0*/  ISETP.LT.AND P3, PT, R21, c[0x0][0x17c], !P0 ;  /* 0x00005f0015007a0c */ /* 0x000fe40004761270 */
[----:B------:R-:W-:Y:S01]  /*3d0c0*/  LEA.HI.X.SX32 R13, R11, R0, 0x2, P1 ;  /* 0x000000000b0d7211 */ /* 0x000fe200008f16ff */
[----:B---3--:R1:W-:Y:S01]  /*3d0d0*/  @P2 STG.E [R6.64], R24 ;  /* 0x0000001806002986 */ /* 0x0083e2000c10190a */
[----:B------:R-:W-:-:S04]  /*3d0e0*/  LEA R8, P2, R9, R2, 0x2 ;  /* 0x0000000209087211 */ /* 0x000fc800078410ff */
[----:B------:R-:W-:Y:S02]  /*3d0f0*/  LEA.HI.X.SX32 R9, R9, R0, 0x2, P2 ;  /* 0x0000000009097211 */ /* 0x000fe400010f16ff */
[----:B-1----:R-:W-:-:S04]  /*3d100*/  LEA R6, P6, R10, R2, 0x2 ;  /* 0x000000020a067211 */ /* 0x002fc800078c10ff */
[----:B------:R-:W-:Y:S02]  /*3d110*/  LEA.HI.X.SX32 R7, R10, R0, 0x2, P6 ;  /* 0x000000000a077211 */ /* 0x000fe400030f16ff */
[----:B------:R-:W-:-:S04]  /*3d120*/  LEA R10, P6, R3, R2, 0x2 ;  /* 0x00000002030a7211 */ /* 0x000fc800078c10ff */
[----:B------:R-:W-:Y:S02]  /*3d130*/  LEA.HI.X.SX32 R11, R3, R0, 0x2, P6 ;  /* 0x00000000030b7211 */ /* 0x000fe400030f16ff */
[----:B------:R-:W-:-:S04]  /*3d140*/  LEA R2, P6, R17, R2, 0x2 ;  /* 0x0000000211027211 */ /* 0x000fc800078c10ff */
[----:B------:R-:W-:Y:S02]  /*3d150*/  LEA.HI.X.SX32 R3, R17, R0, 0x2, P6 ;  /* 0x0000000011037211 */ /* 0x000fe400030f16ff */
[----:B--2---:R-:W-:Y:S02]  /*3d160*/  ISETP.LT.AND P2, PT, R25, c[0x0][0x17c], !P0 ;  /* 0x00005f0019007a0c */ /* 0x004fe40004741270 */
[----:B-----5:R-:W-:Y:S02]  /*3d170*/  ISETP.LT.AND P1, PT, R26, c[0x0][0x17c], !P0 ;  /* 0x00005f001a007a0c */ /* 0x020fe40004721270 */
[----:B------:R-:W-:Y:S01]  /*3d180*/  ISETP.LT.AND P0, PT, R27, c[0x0][0x17c], !P0 ;  /* 0x00005f001b007a0c */ /* 0x000fe20004701270 */
[----:B----4-:R1:W-:Y:S04]  /*3d190*/  @P5 STG.E [R4.64], R16 ;  /* 0x0000001004005986 */ /* 0x0103e8000c10190a */
[----:B------:R1:W-:Y:S04]  /*3d1a0*/  @P4 STG.E [R8.64], R15 ;  /* 0x0000000f08004986 */ /* 0x0003e8000c10190a */
[----:B------:R1:W-:Y:S04]  /*3d1b0*/  @P3 STG.E [R6.64], R20 ;  /* 0x0000001406003986 */ /* 0x0003e8000c10190a */
[----:B------:R1:W-:Y:S04]  /*3d1c0*/  @P2 STG.E [R12.64], R29 ;  /* 0x0000001d0c002986 */ /* 0x0003e8000c10190a */
[----:B------:R1:W-:Y:S01]  /*3d1d0*/  @P1 STG.E [R2.64], R23 ;  /* 0x0000001702001986 */ /* 0x0003e2000c10190a */
[----:B------:R-:W-:Y:S05]  /*3d1e0*/  @!P0 EXIT ;  /* 0x000000000000894d */ /* 0x000fea0003800000 */
[----:B------:R-:W-:Y:S01]  /*3d1f0*/  STG.E [R10.64], R19 ;  /* 0x000000130a007986 */ /* 0x000fe2000c10190a */
[----:B------:R-:W-:Y:S05]  /*3d200*/  EXIT ;  /* 0x000000000000794d */ /* 0x000fea0003800000 */
.L_x_2:
[----:B------:R-:W-:-:S00]  /*3d210*/  BRA `(.L_x_2) ;  /* 0xfffffff000007947 */ /* 0x000fc0000383ffff */
[----:B------:R-:W-:-:S00]  /*3d220*/  NOP ;  /* 0x0000000000007918 */ /* 0x000fc00000000000 */
        /* <DEDUP_REMOVED lines=13> */
.L_x_3:


//--------------------- .nv.shared.matmul_kernel  --------------------------
	.section	.nv.shared.matmul_kernel,"aw",@nobits
	.sectionflags	@""
	.align	16
